//
// Generated by NVIDIA NVVM Compiler
//
// Compiler Build ID: CL-36424714
// Cuda compilation tools, release 13.0, V13.0.88
// Based on NVVM 20.0.0
//

.version 9.0
.target sm_100
.address_size 64

	// .globl	_Z15vectorised_copyPPvS0_mi

.visible .entry _Z15vectorised_copyPPvS0_mi(
	.param .u64 .ptr .align 1 _Z15vectorised_copyPPvS0_mi_param_0,
	.param .u64 .ptr .align 1 _Z15vectorised_copyPPvS0_mi_param_1,
	.param .u64 _Z15vectorised_copyPPvS0_mi_param_2,
	.param .u32 _Z15vectorised_copyPPvS0_mi_param_3
)
{
	.reg .pred 	%p<39>;
	.reg .b16 	%rs<2>;
	.reg .b32 	%r<67>;
	.reg .b64 	%rd<146>;

	ld.param.u64 	%rd71, [_Z15vectorised_copyPPvS0_mi_param_0];
	ld.param.u64 	%rd72, [_Z15vectorised_copyPPvS0_mi_param_1];
	ld.param.u64 	%rd73, [_Z15vectorised_copyPPvS0_mi_param_2];
	ld.param.u32 	%r4, [_Z15vectorised_copyPPvS0_mi_param_3];
	mov.u32 	%r66, %ctaid.x;
	setp.ge.s32 	%p1, %r66, %r4;
	@%p1 bra 	$L__BB0_39;
	mov.u32 	%r5, %ntid.x;
	mov.u32 	%r6, %tid.x;
	shr.u64 	%rd1, %rd73, 2;
	cvt.u64.u32 	%rd2, %r6;
	cvt.u64.u32 	%rd3, %r5;
	and.b64  	%rd4, %rd73, -4;
	shr.u64 	%rd5, %rd73, 3;
	shr.u64 	%rd6, %rd73, 4;
	add.s64 	%rd7, %rd2, %rd3;
	max.u64 	%rd74, %rd1, %rd7;
	setp.lt.u64 	%p2, %rd7, %rd1;
	selp.u64 	%rd8, 1, 0, %p2;
	add.s64 	%rd75, %rd7, %rd8;
	sub.s64 	%rd9, %rd74, %rd75;
	and.b64  	%rd76, %rd9, -4294967296;
	setp.ne.s64 	%p3, %rd76, 0;
	@%p3 bra 	$L__BB0_3;
	cvt.u32.u64 	%r7, %rd3;
	cvt.u32.u64 	%r8, %rd9;
	div.u32 	%r9, %r8, %r7;
	cvt.u64.u32 	%rd134, %r9;
	bra.uni 	$L__BB0_4;
$L__BB0_3:
	div.u64 	%rd134, %rd9, %rd3;
$L__BB0_4:
	add.s64 	%rd13, %rd134, %rd8;
	max.u64 	%rd77, %rd5, %rd7;
	setp.lt.u64 	%p4, %rd7, %rd5;
	selp.u64 	%rd14, 1, 0, %p4;
	add.s64 	%rd78, %rd7, %rd14;
	sub.s64 	%rd15, %rd77, %rd78;
	and.b64  	%rd79, %rd15, -4294967296;
	setp.ne.s64 	%p5, %rd79, 0;
	@%p5 bra 	$L__BB0_6;
	cvt.u32.u64 	%r10, %rd3;
	cvt.u32.u64 	%r11, %rd15;
	div.u32 	%r12, %r11, %r10;
	cvt.u64.u32 	%rd135, %r12;
	bra.uni 	$L__BB0_7;
$L__BB0_6:
	div.u64 	%rd135, %rd15, %rd3;
$L__BB0_7:
	add.s64 	%rd19, %rd135, %rd14;
	max.u64 	%rd80, %rd6, %rd7;
	setp.lt.u64 	%p6, %rd7, %rd6;
	selp.u64 	%rd20, 1, 0, %p6;
	add.s64 	%rd81, %rd7, %rd20;
	sub.s64 	%rd21, %rd80, %rd81;
	and.b64  	%rd82, %rd21, -4294967296;
	setp.ne.s64 	%p7, %rd82, 0;
	@%p7 bra 	$L__BB0_9;
	cvt.u32.u64 	%r13, %rd3;
	cvt.u32.u64 	%r14, %rd21;
	div.u32 	%r15, %r14, %r13;
	cvt.u64.u32 	%rd136, %r15;
	bra.uni 	$L__BB0_10;
$L__BB0_9:
	div.u64 	%rd136, %rd21, %rd3;
$L__BB0_10:
	and.b64  	%rd25, %rd73, -8;
	and.b64  	%rd26, %rd73, -16;
	add.s64 	%rd27, %rd136, %rd20;
	and.b64  	%rd28, %rd13, 3;
	add.s64 	%rd29, %rd7, %rd3;
	and.b64  	%rd30, %rd19, 3;
	shl.b64 	%rd31, %rd3, 2;
	shl.b64 	%rd32, %rd3, 4;
	shl.b64 	%rd33, %rd3, 3;
	cvta.to.global.u64 	%rd34, %rd71;
	cvta.to.global.u64 	%rd35, %rd72;
	mov.u32 	%r65, %nctaid.x;
$L__BB0_11:
	setp.lt.u64 	%p8, %rd73, 16;
	mul.wide.u32 	%rd83, %r66, 8;
	add.s64 	%rd84, %rd34, %rd83;
	ld.global.u64 	%rd36, [%rd84];
	add.s64 	%rd85, %rd35, %rd83;
	ld.global.u64 	%rd86, [%rd85];
	or.b64  	%rd87, %rd36, %rd86;
	and.b64  	%rd88, %rd87, 15;
	setp.ne.s64 	%p9, %rd88, 0;
	or.pred  	%p10, %p8, %p9;
	@%p10 bra 	$L__BB0_19;
	setp.le.u64 	%p30, %rd6, %rd2;
	mov.u64 	%rd144, %rd26;
	@%p30 bra 	$L__BB0_35;
	and.b64  	%rd38, %rd27, 3;
	setp.eq.s64 	%p31, %rd38, 3;
	mov.u64 	%rd137, %rd2;
	@%p31 bra 	$L__BB0_17;
	setp.eq.s64 	%p32, %rd38, 0;
	shl.b64 	%rd119, %rd2, 4;
	add.s64 	%rd39, %rd86, %rd119;
	add.s64 	%rd40, %rd36, %rd119;
	ld.v4.u32 	{%r37, %r38, %r39, %r40}, [%rd40];
	st.v4.u32 	[%rd39], {%r37, %r38, %r39, %r40};
	mov.u64 	%rd137, %rd7;
	@%p32 bra 	$L__BB0_17;
	setp.eq.s64 	%p33, %rd38, 1;
	add.s64 	%rd41, %rd39, %rd32;
	add.s64 	%rd42, %rd40, %rd32;
	ld.v4.u32 	{%r41, %r42, %r43, %r44}, [%rd42];
	st.v4.u32 	[%rd41], {%r41, %r42, %r43, %r44};
	mov.u64 	%rd137, %rd29;
	@%p33 bra 	$L__BB0_17;
	add.s64 	%rd137, %rd29, %rd3;
	add.s64 	%rd120, %rd41, %rd32;
	add.s64 	%rd121, %rd42, %rd32;
	ld.v4.u32 	{%r45, %r46, %r47, %r48}, [%rd121];
	st.v4.u32 	[%rd120], {%r45, %r46, %r47, %r48};
$L__BB0_17:
	setp.lt.u64 	%p34, %rd27, 3;
	mov.u64 	%rd144, %rd26;
	@%p34 bra 	$L__BB0_35;
$L__BB0_18:
	shl.b64 	%rd122, %rd137, 4;
	add.s64 	%rd123, %rd86, %rd122;
	add.s64 	%rd124, %rd36, %rd122;
	ld.v4.u32 	{%r49, %r50, %r51, %r52}, [%rd124];
	st.v4.u32 	[%rd123], {%r49, %r50, %r51, %r52};
	add.s64 	%rd125, %rd123, %rd32;
	add.s64 	%rd126, %rd124, %rd32;
	ld.v4.u32 	{%r53, %r54, %r55, %r56}, [%rd126];
	st.v4.u32 	[%rd125], {%r53, %r54, %r55, %r56};
	add.s64 	%rd127, %rd125, %rd32;
	add.s64 	%rd128, %rd126, %rd32;
	ld.v4.u32 	{%r57, %r58, %r59, %r60}, [%rd128];
	st.v4.u32 	[%rd127], {%r57, %r58, %r59, %r60};
	add.s64 	%rd129, %rd127, %rd32;
	add.s64 	%rd130, %rd128, %rd32;
	ld.v4.u32 	{%r61, %r62, %r63, %r64}, [%rd130];
	st.v4.u32 	[%rd129], {%r61, %r62, %r63, %r64};
	add.s64 	%rd137, %rd31, %rd137;
	setp.lt.u64 	%p35, %rd137, %rd6;
	mov.u64 	%rd144, %rd26;
	@%p35 bra 	$L__BB0_18;
	bra.uni 	$L__BB0_35;
$L__BB0_19:
	setp.lt.u64 	%p11, %rd73, 8;
	or.b64  	%rd89, %rd36, %rd86;
	and.b64  	%rd90, %rd89, 7;
	setp.ne.s64 	%p12, %rd90, 0;
	or.pred  	%p13, %p11, %p12;
	@%p13 bra 	$L__BB0_27;
	setp.le.u64 	%p24, %rd5, %rd2;
	mov.u64 	%rd144, %rd25;
	@%p24 bra 	$L__BB0_35;
	setp.eq.s64 	%p25, %rd30, 3;
	mov.u64 	%rd139, %rd2;
	@%p25 bra 	$L__BB0_25;
	setp.eq.s64 	%p26, %rd30, 0;
	shl.b64 	%rd107, %rd2, 3;
	add.s64 	%rd47, %rd86, %rd107;
	add.s64 	%rd48, %rd36, %rd107;
	ld.v2.u32 	{%r23, %r24}, [%rd48];
	st.v2.u32 	[%rd47], {%r23, %r24};
	mov.u64 	%rd139, %rd7;
	@%p26 bra 	$L__BB0_25;
	setp.eq.s64 	%p27, %rd30, 1;
	add.s64 	%rd49, %rd47, %rd33;
	add.s64 	%rd50, %rd48, %rd33;
	ld.v2.u32 	{%r25, %r26}, [%rd50];
	st.v2.u32 	[%rd49], {%r25, %r26};
	mov.u64 	%rd139, %rd29;
	@%p27 bra 	$L__BB0_25;
	add.s64 	%rd139, %rd29, %rd3;
	add.s64 	%rd108, %rd49, %rd33;
	add.s64 	%rd109, %rd50, %rd33;
	ld.v2.u32 	{%r27, %r28}, [%rd109];
	st.v2.u32 	[%rd108], {%r27, %r28};
$L__BB0_25:
	setp.lt.u64 	%p28, %rd19, 3;
	mov.u64 	%rd144, %rd25;
	@%p28 bra 	$L__BB0_35;
$L__BB0_26:
	shl.b64 	%rd110, %rd139, 3;
	add.s64 	%rd111, %rd86, %rd110;
	add.s64 	%rd112, %rd36, %rd110;
	ld.v2.u32 	{%r29, %r30}, [%rd112];
	st.v2.u32 	[%rd111], {%r29, %r30};
	add.s64 	%rd113, %rd111, %rd33;
	add.s64 	%rd114, %rd112, %rd33;
	ld.v2.u32 	{%r31, %r32}, [%rd114];
	st.v2.u32 	[%rd113], {%r31, %r32};
	add.s64 	%rd115, %rd113, %rd33;
	add.s64 	%rd116, %rd114, %rd33;
	ld.v2.u32 	{%r33, %r34}, [%rd116];
	st.v2.u32 	[%rd115], {%r33, %r34};
	add.s64 	%rd117, %rd115, %rd33;
	add.s64 	%rd118, %rd116, %rd33;
	ld.v2.u32 	{%r35, %r36}, [%rd118];
	st.v2.u32 	[%rd117], {%r35, %r36};
	add.s64 	%rd139, %rd31, %rd139;
	setp.lt.u64 	%p29, %rd139, %rd5;
	mov.u64 	%rd144, %rd25;
	@%p29 bra 	$L__BB0_26;
	bra.uni 	$L__BB0_35;
$L__BB0_27:
	setp.le.u64 	%p14, %rd1, %rd2;
	setp.lt.u64 	%p15, %rd73, 4;
	or.b64  	%rd93, %rd36, %rd86;
	and.b64  	%rd94, %rd93, 3;
	setp.ne.s64 	%p16, %rd94, 0;
	or.pred  	%p17, %p15, %p16;
	or.pred  	%p18, %p17, %p14;
	selp.b64 	%rd144, 0, %rd4, %p17;
	@%p18 bra 	$L__BB0_35;
	setp.eq.s64 	%p19, %rd28, 3;
	mov.u64 	%rd141, %rd2;
	@%p19 bra 	$L__BB0_32;
	setp.eq.s64 	%p20, %rd28, 0;
	shl.b64 	%rd95, %rd2, 2;
	add.s64 	%rd56, %rd36, %rd95;
	ld.u32 	%r16, [%rd56];
	add.s64 	%rd57, %rd86, %rd95;
	st.u32 	[%rd57], %r16;
	mov.u64 	%rd141, %rd7;
	@%p20 bra 	$L__BB0_32;
	setp.eq.s64 	%p21, %rd28, 1;
	add.s64 	%rd58, %rd56, %rd31;
	ld.u32 	%r17, [%rd58];
	add.s64 	%rd59, %rd57, %rd31;
	st.u32 	[%rd59], %r17;
	mov.u64 	%rd141, %rd29;
	@%p21 bra 	$L__BB0_32;
	add.s64 	%rd141, %rd29, %rd3;
	add.s64 	%rd96, %rd58, %rd31;
	ld.u32 	%r18, [%rd96];
	add.s64 	%rd97, %rd59, %rd31;
	st.u32 	[%rd97], %r18;
$L__BB0_32:
	setp.lt.u64 	%p22, %rd13, 3;
	mov.u64 	%rd144, %rd4;
	@%p22 bra 	$L__BB0_35;
	shl.b64 	%rd142, %rd141, 2;
$L__BB0_34:
	add.s64 	%rd98, %rd36, %rd142;
	ld.u32 	%r19, [%rd98];
	add.s64 	%rd99, %rd86, %rd142;
	st.u32 	[%rd99], %r19;
	add.s64 	%rd100, %rd98, %rd31;
	ld.u32 	%r20, [%rd100];
	add.s64 	%rd101, %rd99, %rd31;
	st.u32 	[%rd101], %r20;
	add.s64 	%rd102, %rd98, %rd33;
	ld.u32 	%r21, [%rd102];
	add.s64 	%rd103, %rd99, %rd33;
	st.u32 	[%rd103], %r21;
	mul.lo.s64 	%rd104, %rd3, 12;
	add.s64 	%rd105, %rd98, %rd104;
	ld.u32 	%r22, [%rd105];
	add.s64 	%rd106, %rd99, %rd104;
	st.u32 	[%rd106], %r22;
	add.s64 	%rd141, %rd141, %rd31;
	add.s64 	%rd142, %rd142, %rd32;
	setp.lt.u64 	%p23, %rd141, %rd1;
	mov.u64 	%rd144, %rd4;
	@%p23 bra 	$L__BB0_34;
$L__BB0_35:
	sub.s64 	%rd68, %rd73, %rd144;
	setp.le.u64 	%p36, %rd68, %rd2;
	@%p36 bra 	$L__BB0_38;
	mov.u64 	%rd145, %rd2;
$L__BB0_37:
	add.s64 	%rd131, %rd145, %rd144;
	add.s64 	%rd132, %rd36, %rd131;
	ld.u8 	%rs1, [%rd132];
	add.s64 	%rd133, %rd86, %rd131;
	st.u8 	[%rd133], %rs1;
	add.s64 	%rd145, %rd145, %rd3;
	setp.lt.u64 	%p37, %rd145, %rd68;
	@%p37 bra 	$L__BB0_37;
$L__BB0_38:
	add.s32 	%r66, %r66, %r65;
	setp.lt.s32 	%p38, %r66, %r4;
	@%p38 bra 	$L__BB0_11;
$L__BB0_39:
	ret;

}
.entry _ZN36_GLOBAL__N__30f09ad0_4_k_cu_fff026ee34operational_copy_vectorized_kernelEPKPKlPKPlmmmmb(
	.param .u64 .ptr .align 1 _ZN36_GLOBAL__N__30f09ad0_4_k_cu_fff026ee34operational_copy_vectorized_kernelEPKPKlPKPlmmmmb_param_0,
	.param .u64 .ptr .align 1 _ZN36_GLOBAL__N__30f09ad0_4_k_cu_fff026ee34operational_copy_vectorized_kernelEPKPKlPKPlmmmmb_param_1,
	.param .u64 _ZN36_GLOBAL__N__30f09ad0_4_k_cu_fff026ee34operational_copy_vectorized_kernelEPKPKlPKPlmmmmb_param_2,
	.param .u64 _ZN36_GLOBAL__N__30f09ad0_4_k_cu_fff026ee34operational_copy_vectorized_kernelEPKPKlPKPlmmmmb_param_3,
	.param .u64 _ZN36_GLOBAL__N__30f09ad0_4_k_cu_fff026ee34operational_copy_vectorized_kernelEPKPKlPKPlmmmmb_param_4,
	.param .u64 _ZN36_GLOBAL__N__30f09ad0_4_k_cu_fff026ee34operational_copy_vectorized_kernelEPKPKlPKPlmmmmb_param_5,
	.param .u8 _ZN36_GLOBAL__N__30f09ad0_4_k_cu_fff026ee34operational_copy_vectorized_kernelEPKPKlPKPlmmmmb_param_6
)
{
	.reg .pred 	%p<9>;
	.reg .b16 	%rs<2>;
	.reg .b32 	%r<27>;
	.reg .b64 	%rd<90>;

	ld.param.u64 	%rd37, [_ZN36_GLOBAL__N__30f09ad0_4_k_cu_fff026ee34operational_copy_vectorized_kernelEPKPKlPKPlmmmmb_param_0];
	ld.param.u64 	%rd38, [_ZN36_GLOBAL__N__30f09ad0_4_k_cu_fff026ee34operational_copy_vectorized_kernelEPKPKlPKPlmmmmb_param_1];
	ld.param.u64 	%rd34, [_ZN36_GLOBAL__N__30f09ad0_4_k_cu_fff026ee34operational_copy_vectorized_kernelEPKPKlPKPlmmmmb_param_2];
	ld.param.u64 	%rd35, [_ZN36_GLOBAL__N__30f09ad0_4_k_cu_fff026ee34operational_copy_vectorized_kernelEPKPKlPKPlmmmmb_param_3];
	ld.param.u64 	%rd36, [_ZN36_GLOBAL__N__30f09ad0_4_k_cu_fff026ee34operational_copy_vectorized_kernelEPKPKlPKPlmmmmb_param_4];
	ld.param.u64 	%rd39, [_ZN36_GLOBAL__N__30f09ad0_4_k_cu_fff026ee34operational_copy_vectorized_kernelEPKPKlPKPlmmmmb_param_5];
	ld.param.s8 	%rs1, [_ZN36_GLOBAL__N__30f09ad0_4_k_cu_fff026ee34operational_copy_vectorized_kernelEPKPKlPKPlmmmmb_param_6];
	cvta.to.global.u64 	%rd1, %rd38;
	cvta.to.global.u64 	%rd2, %rd37;
	mov.u32 	%r1, %ctaid.x;
	mov.u32 	%r2, %ntid.x;
	mov.u32 	%r3, %tid.x;
	mad.lo.s32 	%r4, %r1, %r2, %r3;
	cvt.u64.u32 	%rd85, %r4;
	mov.u32 	%r5, %nctaid.x;
	mul.lo.s32 	%r6, %r2, %r5;
	cvt.u64.u32 	%rd4, %r6;
	mul.lo.s64 	%rd5, %rd39, %rd36;
	setp.le.u64 	%p1, %rd5, %rd85;
	@%p1 bra 	$L__BB1_16;
	setp.ne.s16 	%p2, %rs1, 0;
	@%p2 bra 	$L__BB1_9;
$L__BB1_2:
	or.b64  	%rd60, %rd85, %rd36;
	and.b64  	%rd61, %rd60, -4294967296;
	setp.ne.s64 	%p6, %rd61, 0;
	@%p6 bra 	$L__BB1_4;
	cvt.u32.u64 	%r17, %rd36;
	cvt.u32.u64 	%r18, %rd85;
	div.u32 	%r19, %r18, %r17;
	mul.lo.s32 	%r20, %r19, %r17;
	sub.s32 	%r21, %r18, %r20;
	cvt.u64.u32 	%rd81, %r19;
	cvt.u64.u32 	%rd82, %r21;
	bra.uni 	$L__BB1_5;
$L__BB1_4:
	div.u64 	%rd81, %rd85, %rd36;
	mul.lo.s64 	%rd62, %rd81, %rd36;
	sub.s64 	%rd82, %rd85, %rd62;
$L__BB1_5:
	or.b64  	%rd63, %rd82, %rd35;
	and.b64  	%rd64, %rd63, -4294967296;
	setp.ne.s64 	%p7, %rd64, 0;
	@%p7 bra 	$L__BB1_7;
	cvt.u32.u64 	%r22, %rd35;
	cvt.u32.u64 	%r23, %rd82;
	div.u32 	%r24, %r23, %r22;
	mul.lo.s32 	%r25, %r24, %r22;
	sub.s32 	%r26, %r23, %r25;
	cvt.u64.u32 	%rd83, %r24;
	cvt.u64.u32 	%rd84, %r26;
	bra.uni 	$L__BB1_8;
$L__BB1_7:
	div.u64 	%rd83, %rd82, %rd35;
	mul.lo.s64 	%rd65, %rd83, %rd35;
	sub.s64 	%rd84, %rd82, %rd65;
$L__BB1_8:
	shl.b64 	%rd66, %rd81, 3;
	add.s64 	%rd67, %rd2, %rd66;
	ld.global.u64 	%rd68, [%rd67];
	cvta.to.global.u64 	%rd69, %rd68;
	mad.lo.s64 	%rd70, %rd81, %rd34, %rd83;
	shl.b64 	%rd71, %rd70, 3;
	add.s64 	%rd72, %rd1, %rd71;
	ld.global.u64 	%rd73, [%rd72];
	cvta.to.global.u64 	%rd74, %rd73;
	shl.b64 	%rd75, %rd82, 3;
	add.s64 	%rd76, %rd69, %rd75;
	ld.global.u64 	%rd77, [%rd76];
	shl.b64 	%rd78, %rd84, 3;
	add.s64 	%rd79, %rd74, %rd78;
	st.global.u64 	[%rd79], %rd77;
	add.s64 	%rd85, %rd85, %rd4;
	setp.lt.u64 	%p8, %rd85, %rd5;
	@%p8 bra 	$L__BB1_2;
	bra.uni 	$L__BB1_16;
$L__BB1_9:
	or.b64  	%rd40, %rd85, %rd36;
	and.b64  	%rd41, %rd40, -4294967296;
	setp.ne.s64 	%p3, %rd41, 0;
	@%p3 bra 	$L__BB1_11;
	cvt.u32.u64 	%r7, %rd36;
	cvt.u32.u64 	%r8, %rd85;
	div.u32 	%r9, %r8, %r7;
	mul.lo.s32 	%r10, %r9, %r7;
	sub.s32 	%r11, %r8, %r10;
	cvt.u64.u32 	%rd86, %r9;
	cvt.u64.u32 	%rd87, %r11;
	bra.uni 	$L__BB1_12;
$L__BB1_11:
	div.u64 	%rd86, %rd85, %rd36;
	mul.lo.s64 	%rd42, %rd86, %rd36;
	sub.s64 	%rd87, %rd85, %rd42;
$L__BB1_12:
	or.b64  	%rd43, %rd87, %rd35;
	and.b64  	%rd44, %rd43, -4294967296;
	setp.ne.s64 	%p4, %rd44, 0;
	@%p4 bra 	$L__BB1_14;
	cvt.u32.u64 	%r12, %rd35;
	cvt.u32.u64 	%r13, %rd87;
	div.u32 	%r14, %r13, %r12;
	mul.lo.s32 	%r15, %r14, %r12;
	sub.s32 	%r16, %r13, %r15;
	cvt.u64.u32 	%rd88, %r14;
	cvt.u64.u32 	%rd89, %r16;
	bra.uni 	$L__BB1_15;
$L__BB1_14:
	div.u64 	%rd88, %rd87, %rd35;
	mul.lo.s64 	%rd45, %rd88, %rd35;
	sub.s64 	%rd89, %rd87, %rd45;
$L__BB1_15:
	mad.lo.s64 	%rd46, %rd86, %rd34, %rd88;
	shl.b64 	%rd47, %rd46, 3;
	add.s64 	%rd48, %rd2, %rd47;
	ld.global.u64 	%rd49, [%rd48];
	cvta.to.global.u64 	%rd50, %rd49;
	shl.b64 	%rd51, %rd86, 3;
	add.s64 	%rd52, %rd1, %rd51;
	ld.global.u64 	%rd53, [%rd52];
	cvta.to.global.u64 	%rd54, %rd53;
	shl.b64 	%rd55, %rd89, 3;
	add.s64 	%rd56, %rd50, %rd55;
	ld.global.u64 	%rd57, [%rd56];
	shl.b64 	%rd58, %rd87, 3;
	add.s64 	%rd59, %rd54, %rd58;
	st.global.u64 	[%rd59], %rd57;
	add.s64 	%rd85, %rd85, %rd4;
	setp.lt.u64 	%p5, %rd85, %rd5;
	@%p5 bra 	$L__BB1_9;
$L__BB1_16:
	ret;

}
.entry _ZN36_GLOBAL__N__30f09ad0_4_k_cu_fff026ee25block_to_universal_kernelI6__halfLNS_11BlockLayoutE0EEEvPKPKT_PKPS3_mmmmmmmm(
	.param .u64 .ptr .align 1 _ZN36_GLOBAL__N__30f09ad0_4_k_cu_fff026ee25block_to_universal_kernelI6__halfLNS_11BlockLayoutE0EEEvPKPKT_PKPS3_mmmmmmmm_param_0,
	.param .u64 .ptr .align 1 _ZN36_GLOBAL__N__30f09ad0_4_k_cu_fff026ee25block_to_universal_kernelI6__halfLNS_11BlockLayoutE0EEEvPKPKT_PKPS3_mmmmmmmm_param_1,
	.param .u64 _ZN36_GLOBAL__N__30f09ad0_4_k_cu_fff026ee25block_to_universal_kernelI6__halfLNS_11BlockLayoutE0EEEvPKPKT_PKPS3_mmmmmmmm_param_2,
	.param .u64 _ZN36_GLOBAL__N__30f09ad0_4_k_cu_fff026ee25block_to_universal_kernelI6__halfLNS_11BlockLayoutE0EEEvPKPKT_PKPS3_mmmmmmmm_param_3,
	.param .u64 _ZN36_GLOBAL__N__30f09ad0_4_k_cu_fff026ee25block_to_universal_kernelI6__halfLNS_11BlockLayoutE0EEEvPKPKT_PKPS3_mmmmmmmm_param_4,
	.param .u64 _ZN36_GLOBAL__N__30f09ad0_4_k_cu_fff026ee25block_to_universal_kernelI6__halfLNS_11BlockLayoutE0EEEvPKPKT_PKPS3_mmmmmmmm_param_5,
	.param .u64 _ZN36_GLOBAL__N__30f09ad0_4_k_cu_fff026ee25block_to_universal_kernelI6__halfLNS_11BlockLayoutE0EEEvPKPKT_PKPS3_mmmmmmmm_param_6,
	.param .u64 _ZN36_GLOBAL__N__30f09ad0_4_k_cu_fff026ee25block_to_universal_kernelI6__halfLNS_11BlockLayoutE0EEEvPKPKT_PKPS3_mmmmmmmm_param_7,
	.param .u64 _ZN36_GLOBAL__N__30f09ad0_4_k_cu_fff026ee25block_to_universal_kernelI6__halfLNS_11BlockLayoutE0EEEvPKPKT_PKPS3_mmmmmmmm_param_8,
	.param .u64 _ZN36_GLOBAL__N__30f09ad0_4_k_cu_fff026ee25block_to_universal_kernelI6__halfLNS_11BlockLayoutE0EEEvPKPKT_PKPS3_mmmmmmmm_param_9
)
{
	.reg .pred 	%p<8>;
	.reg .b16 	%rs<2>;
	.reg .b32 	%r<32>;
	.reg .b64 	%rd<91>;

	ld.param.u64 	%rd45, [_ZN36_GLOBAL__N__30f09ad0_4_k_cu_fff026ee25block_to_universal_kernelI6__halfLNS_11BlockLayoutE0EEEvPKPKT_PKPS3_mmmmmmmm_param_0];
	ld.param.u64 	%rd46, [_ZN36_GLOBAL__N__30f09ad0_4_k_cu_fff026ee25block_to_universal_kernelI6__halfLNS_11BlockLayoutE0EEEvPKPKT_PKPS3_mmmmmmmm_param_1];
	ld.param.u64 	%rd39, [_ZN36_GLOBAL__N__30f09ad0_4_k_cu_fff026ee25block_to_universal_kernelI6__halfLNS_11BlockLayoutE0EEEvPKPKT_PKPS3_mmmmmmmm_param_3];
	ld.param.u64 	%rd47, [_ZN36_GLOBAL__N__30f09ad0_4_k_cu_fff026ee25block_to_universal_kernelI6__halfLNS_11BlockLayoutE0EEEvPKPKT_PKPS3_mmmmmmmm_param_4];
	ld.param.u64 	%rd40, [_ZN36_GLOBAL__N__30f09ad0_4_k_cu_fff026ee25block_to_universal_kernelI6__halfLNS_11BlockLayoutE0EEEvPKPKT_PKPS3_mmmmmmmm_param_5];
	ld.param.u64 	%rd41, [_ZN36_GLOBAL__N__30f09ad0_4_k_cu_fff026ee25block_to_universal_kernelI6__halfLNS_11BlockLayoutE0EEEvPKPKT_PKPS3_mmmmmmmm_param_6];
	ld.param.u64 	%rd42, [_ZN36_GLOBAL__N__30f09ad0_4_k_cu_fff026ee25block_to_universal_kernelI6__halfLNS_11BlockLayoutE0EEEvPKPKT_PKPS3_mmmmmmmm_param_7];
	ld.param.u64 	%rd43, [_ZN36_GLOBAL__N__30f09ad0_4_k_cu_fff026ee25block_to_universal_kernelI6__halfLNS_11BlockLayoutE0EEEvPKPKT_PKPS3_mmmmmmmm_param_8];
	ld.param.u64 	%rd44, [_ZN36_GLOBAL__N__30f09ad0_4_k_cu_fff026ee25block_to_universal_kernelI6__halfLNS_11BlockLayoutE0EEEvPKPKT_PKPS3_mmmmmmmm_param_9];
	cvta.to.global.u64 	%rd1, %rd46;
	cvta.to.global.u64 	%rd2, %rd45;
	mov.u32 	%r1, %ctaid.x;
	mov.u32 	%r2, %ntid.x;
	mov.u32 	%r3, %tid.x;
	mad.lo.s32 	%r4, %r1, %r2, %r3;
	cvt.u64.u32 	%rd80, %r4;
	mov.u32 	%r5, %nctaid.x;
	mul.lo.s32 	%r6, %r2, %r5;
	cvt.u64.u32 	%rd4, %r6;
	mul.lo.s64 	%rd5, %rd47, %rd39;
	setp.le.u64 	%p1, %rd5, %rd80;
	@%p1 bra 	$L__BB2_17;
$L__BB2_1:
	or.b64  	%rd48, %rd80, %rd39;
	and.b64  	%rd49, %rd48, -4294967296;
	setp.ne.s64 	%p2, %rd49, 0;
	@%p2 bra 	$L__BB2_3;
	cvt.u32.u64 	%r7, %rd39;
	cvt.u32.u64 	%r8, %rd80;
	div.u32 	%r9, %r8, %r7;
	mul.lo.s32 	%r10, %r9, %r7;
	sub.s32 	%r11, %r8, %r10;
	cvt.u64.u32 	%rd81, %r9;
	cvt.u64.u32 	%rd82, %r11;
	bra.uni 	$L__BB2_4;
$L__BB2_3:
	div.u64 	%rd81, %rd80, %rd39;
	mul.lo.s64 	%rd50, %rd81, %rd39;
	sub.s64 	%rd82, %rd80, %rd50;
$L__BB2_4:
	or.b64  	%rd51, %rd82, %rd44;
	and.b64  	%rd52, %rd51, -4294967296;
	setp.ne.s64 	%p3, %rd52, 0;
	@%p3 bra 	$L__BB2_6;
	cvt.u32.u64 	%r12, %rd44;
	cvt.u32.u64 	%r13, %rd82;
	div.u32 	%r14, %r13, %r12;
	mul.lo.s32 	%r15, %r14, %r12;
	sub.s32 	%r16, %r13, %r15;
	cvt.u64.u32 	%rd83, %r14;
	cvt.u64.u32 	%rd84, %r16;
	bra.uni 	$L__BB2_7;
$L__BB2_6:
	div.u64 	%rd83, %rd82, %rd44;
	mul.lo.s64 	%rd53, %rd83, %rd44;
	sub.s64 	%rd84, %rd82, %rd53;
$L__BB2_7:
	or.b64  	%rd54, %rd83, %rd43;
	and.b64  	%rd55, %rd54, -4294967296;
	setp.ne.s64 	%p4, %rd55, 0;
	@%p4 bra 	$L__BB2_9;
	cvt.u32.u64 	%r17, %rd43;
	cvt.u32.u64 	%r18, %rd83;
	div.u32 	%r19, %r18, %r17;
	mul.lo.s32 	%r20, %r19, %r17;
	sub.s32 	%r21, %r18, %r20;
	cvt.u64.u32 	%rd85, %r19;
	cvt.u64.u32 	%rd86, %r21;
	bra.uni 	$L__BB2_10;
$L__BB2_9:
	div.u64 	%rd85, %rd83, %rd43;
	mul.lo.s64 	%rd56, %rd85, %rd43;
	sub.s64 	%rd86, %rd83, %rd56;
$L__BB2_10:
	or.b64  	%rd57, %rd85, %rd42;
	and.b64  	%rd58, %rd57, -4294967296;
	setp.ne.s64 	%p5, %rd58, 0;
	@%p5 bra 	$L__BB2_12;
	cvt.u32.u64 	%r22, %rd42;
	cvt.u32.u64 	%r23, %rd85;
	div.u32 	%r24, %r23, %r22;
	mul.lo.s32 	%r25, %r24, %r22;
	sub.s32 	%r26, %r23, %r25;
	cvt.u64.u32 	%rd87, %r24;
	cvt.u64.u32 	%rd88, %r26;
	bra.uni 	$L__BB2_13;
$L__BB2_12:
	div.u64 	%rd87, %rd85, %rd42;
	mul.lo.s64 	%rd59, %rd87, %rd42;
	sub.s64 	%rd88, %rd85, %rd59;
$L__BB2_13:
	or.b64  	%rd60, %rd87, %rd41;
	and.b64  	%rd61, %rd60, -4294967296;
	setp.ne.s64 	%p6, %rd61, 0;
	@%p6 bra 	$L__BB2_15;
	cvt.u32.u64 	%r27, %rd41;
	cvt.u32.u64 	%r28, %rd87;
	div.u32 	%r29, %r28, %r27;
	mul.lo.s32 	%r30, %r29, %r27;
	sub.s32 	%r31, %r28, %r30;
	cvt.u64.u32 	%rd89, %r29;
	cvt.u64.u32 	%rd90, %r31;
	bra.uni 	$L__BB2_16;
$L__BB2_15:
	div.u64 	%rd89, %rd87, %rd41;
	mul.lo.s64 	%rd62, %rd89, %rd41;
	sub.s64 	%rd90, %rd87, %rd62;
$L__BB2_16:
	ld.param.u64 	%rd79, [_ZN36_GLOBAL__N__30f09ad0_4_k_cu_fff026ee25block_to_universal_kernelI6__halfLNS_11BlockLayoutE0EEEvPKPKT_PKPS3_mmmmmmmm_param_2];
	mad.lo.s64 	%rd63, %rd81, %rd79, %rd88;
	mad.lo.s64 	%rd64, %rd90, %rd42, %rd63;
	shl.b64 	%rd65, %rd64, 3;
	add.s64 	%rd66, %rd2, %rd65;
	ld.global.u64 	%rd67, [%rd66];
	cvta.to.global.u64 	%rd68, %rd67;
	mad.lo.s64 	%rd69, %rd86, %rd40, %rd89;
	mad.lo.s64 	%rd70, %rd69, %rd44, %rd84;
	shl.b64 	%rd71, %rd81, 3;
	add.s64 	%rd72, %rd1, %rd71;
	ld.global.u64 	%rd73, [%rd72];
	cvta.to.global.u64 	%rd74, %rd73;
	shl.b64 	%rd75, %rd82, 1;
	add.s64 	%rd76, %rd74, %rd75;
	shl.b64 	%rd77, %rd70, 1;
	add.s64 	%rd78, %rd68, %rd77;
	ld.global.u16 	%rs1, [%rd78];
	st.global.u16 	[%rd76], %rs1;
	add.s64 	%rd80, %rd80, %rd4;
	setp.lt.u64 	%p7, %rd80, %rd5;
	@%p7 bra 	$L__BB2_1;
$L__BB2_17:
	ret;

}
.entry _ZN36_GLOBAL__N__30f09ad0_4_k_cu_fff026ee25block_to_universal_kernelI6__halfLNS_11BlockLayoutE1EEEvPKPKT_PKPS3_mmmmmmmm(
	.param .u64 .ptr .align 1 _ZN36_GLOBAL__N__30f09ad0_4_k_cu_fff026ee25block_to_universal_kernelI6__halfLNS_11BlockLayoutE1EEEvPKPKT_PKPS3_mmmmmmmm_param_0,
	.param .u64 .ptr .align 1 _ZN36_GLOBAL__N__30f09ad0_4_k_cu_fff026ee25block_to_universal_kernelI6__halfLNS_11BlockLayoutE1EEEvPKPKT_PKPS3_mmmmmmmm_param_1,
	.param .u64 _ZN36_GLOBAL__N__30f09ad0_4_k_cu_fff026ee25block_to_universal_kernelI6__halfLNS_11BlockLayoutE1EEEvPKPKT_PKPS3_mmmmmmmm_param_2,
	.param .u64 _ZN36_GLOBAL__N__30f09ad0_4_k_cu_fff026ee25block_to_universal_kernelI6__halfLNS_11BlockLayoutE1EEEvPKPKT_PKPS3_mmmmmmmm_param_3,
	.param .u64 _ZN36_GLOBAL__N__30f09ad0_4_k_cu_fff026ee25block_to_universal_kernelI6__halfLNS_11BlockLayoutE1EEEvPKPKT_PKPS3_mmmmmmmm_param_4,
	.param .u64 _ZN36_GLOBAL__N__30f09ad0_4_k_cu_fff026ee25block_to_universal_kernelI6__halfLNS_11BlockLayoutE1EEEvPKPKT_PKPS3_mmmmmmmm_param_5,
	.param .u64 _ZN36_GLOBAL__N__30f09ad0_4_k_cu_fff026ee25block_to_universal_kernelI6__halfLNS_11BlockLayoutE1EEEvPKPKT_PKPS3_mmmmmmmm_param_6,
	.param .u64 _ZN36_GLOBAL__N__30f09ad0_4_k_cu_fff026ee25block_to_universal_kernelI6__halfLNS_11BlockLayoutE1EEEvPKPKT_PKPS3_mmmmmmmm_param_7,
	.param .u64 _ZN36_GLOBAL__N__30f09ad0_4_k_cu_fff026ee25block_to_universal_kernelI6__halfLNS_11BlockLayoutE1EEEvPKPKT_PKPS3_mmmmmmmm_param_8,
	.param .u64 _ZN36_GLOBAL__N__30f09ad0_4_k_cu_fff026ee25block_to_universal_kernelI6__halfLNS_11BlockLayoutE1EEEvPKPKT_PKPS3_mmmmmmmm_param_9
)
{
	.reg .pred 	%p<8>;
	.reg .b16 	%rs<2>;
	.reg .b32 	%r<33>;
	.reg .b64 	%rd<92>;

	ld.param.u64 	%rd38, [_ZN36_GLOBAL__N__30f09ad0_4_k_cu_fff026ee25block_to_universal_kernelI6__halfLNS_11BlockLayoutE1EEEvPKPKT_PKPS3_mmmmmmmm_param_3];
	ld.param.u64 	%rd43, [_ZN36_GLOBAL__N__30f09ad0_4_k_cu_fff026ee25block_to_universal_kernelI6__halfLNS_11BlockLayoutE1EEEvPKPKT_PKPS3_mmmmmmmm_param_4];
	ld.param.u64 	%rd39, [_ZN36_GLOBAL__N__30f09ad0_4_k_cu_fff026ee25block_to_universal_kernelI6__halfLNS_11BlockLayoutE1EEEvPKPKT_PKPS3_mmmmmmmm_param_6];
	ld.param.u64 	%rd40, [_ZN36_GLOBAL__N__30f09ad0_4_k_cu_fff026ee25block_to_universal_kernelI6__halfLNS_11BlockLayoutE1EEEvPKPKT_PKPS3_mmmmmmmm_param_7];
	ld.param.u64 	%rd41, [_ZN36_GLOBAL__N__30f09ad0_4_k_cu_fff026ee25block_to_universal_kernelI6__halfLNS_11BlockLayoutE1EEEvPKPKT_PKPS3_mmmmmmmm_param_8];
	ld.param.u64 	%rd42, [_ZN36_GLOBAL__N__30f09ad0_4_k_cu_fff026ee25block_to_universal_kernelI6__halfLNS_11BlockLayoutE1EEEvPKPKT_PKPS3_mmmmmmmm_param_9];
	mov.u32 	%r1, %ctaid.x;
	mov.u32 	%r2, %ntid.x;
	mov.u32 	%r3, %tid.x;
	mad.lo.s32 	%r4, %r1, %r2, %r3;
	cvt.u64.u32 	%rd81, %r4;
	mul.lo.s64 	%rd2, %rd43, %rd38;
	setp.le.u64 	%p1, %rd2, %rd81;
	@%p1 bra 	$L__BB3_17;
$L__BB3_1:
	or.b64  	%rd44, %rd81, %rd38;
	and.b64  	%rd45, %rd44, -4294967296;
	setp.ne.s64 	%p2, %rd45, 0;
	@%p2 bra 	$L__BB3_3;
	cvt.u32.u64 	%r5, %rd38;
	cvt.u32.u64 	%r6, %rd81;
	div.u32 	%r7, %r6, %r5;
	mul.lo.s32 	%r8, %r7, %r5;
	sub.s32 	%r9, %r6, %r8;
	cvt.u64.u32 	%rd82, %r7;
	cvt.u64.u32 	%rd83, %r9;
	bra.uni 	$L__BB3_4;
$L__BB3_3:
	div.u64 	%rd82, %rd81, %rd38;
	mul.lo.s64 	%rd46, %rd82, %rd38;
	sub.s64 	%rd83, %rd81, %rd46;
$L__BB3_4:
	or.b64  	%rd47, %rd83, %rd42;
	and.b64  	%rd48, %rd47, -4294967296;
	setp.ne.s64 	%p3, %rd48, 0;
	@%p3 bra 	$L__BB3_6;
	cvt.u32.u64 	%r10, %rd42;
	cvt.u32.u64 	%r11, %rd83;
	div.u32 	%r12, %r11, %r10;
	mul.lo.s32 	%r13, %r12, %r10;
	sub.s32 	%r14, %r11, %r13;
	cvt.u64.u32 	%rd84, %r12;
	cvt.u64.u32 	%rd85, %r14;
	bra.uni 	$L__BB3_7;
$L__BB3_6:
	div.u64 	%rd84, %rd83, %rd42;
	mul.lo.s64 	%rd49, %rd84, %rd42;
	sub.s64 	%rd85, %rd83, %rd49;
$L__BB3_7:
	or.b64  	%rd50, %rd84, %rd41;
	and.b64  	%rd51, %rd50, -4294967296;
	setp.ne.s64 	%p4, %rd51, 0;
	@%p4 bra 	$L__BB3_9;
	cvt.u32.u64 	%r15, %rd41;
	cvt.u32.u64 	%r16, %rd84;
	div.u32 	%r17, %r16, %r15;
	mul.lo.s32 	%r18, %r17, %r15;
	sub.s32 	%r19, %r16, %r18;
	cvt.u64.u32 	%rd86, %r17;
	cvt.u64.u32 	%rd87, %r19;
	bra.uni 	$L__BB3_10;
$L__BB3_9:
	div.u64 	%rd86, %rd84, %rd41;
	mul.lo.s64 	%rd52, %rd86, %rd41;
	sub.s64 	%rd87, %rd84, %rd52;
$L__BB3_10:
	or.b64  	%rd53, %rd86, %rd40;
	and.b64  	%rd54, %rd53, -4294967296;
	setp.ne.s64 	%p5, %rd54, 0;
	@%p5 bra 	$L__BB3_12;
	cvt.u32.u64 	%r20, %rd40;
	cvt.u32.u64 	%r21, %rd86;
	div.u32 	%r22, %r21, %r20;
	mul.lo.s32 	%r23, %r22, %r20;
	sub.s32 	%r24, %r21, %r23;
	cvt.u64.u32 	%rd88, %r22;
	cvt.u64.u32 	%rd89, %r24;
	bra.uni 	$L__BB3_13;
$L__BB3_12:
	div.u64 	%rd88, %rd86, %rd40;
	mul.lo.s64 	%rd55, %rd88, %rd40;
	sub.s64 	%rd89, %rd86, %rd55;
$L__BB3_13:
	or.b64  	%rd56, %rd88, %rd39;
	and.b64  	%rd57, %rd56, -4294967296;
	setp.ne.s64 	%p6, %rd57, 0;
	@%p6 bra 	$L__BB3_15;
	cvt.u32.u64 	%r25, %rd39;
	cvt.u32.u64 	%r26, %rd88;
	div.u32 	%r27, %r26, %r25;
	mul.lo.s32 	%r28, %r27, %r25;
	sub.s32 	%r29, %r26, %r28;
	cvt.u64.u32 	%rd90, %r27;
	cvt.u64.u32 	%rd91, %r29;
	bra.uni 	$L__BB3_16;
$L__BB3_15:
	div.u64 	%rd90, %rd88, %rd39;
	mul.lo.s64 	%rd58, %rd90, %rd39;
	sub.s64 	%rd91, %rd88, %rd58;
$L__BB3_16:
	ld.param.u64 	%rd80, [_ZN36_GLOBAL__N__30f09ad0_4_k_cu_fff026ee25block_to_universal_kernelI6__halfLNS_11BlockLayoutE1EEEvPKPKT_PKPS3_mmmmmmmm_param_2];
	ld.param.u64 	%rd79, [_ZN36_GLOBAL__N__30f09ad0_4_k_cu_fff026ee25block_to_universal_kernelI6__halfLNS_11BlockLayoutE1EEEvPKPKT_PKPS3_mmmmmmmm_param_1];
	ld.param.u64 	%rd78, [_ZN36_GLOBAL__N__30f09ad0_4_k_cu_fff026ee25block_to_universal_kernelI6__halfLNS_11BlockLayoutE1EEEvPKPKT_PKPS3_mmmmmmmm_param_0];
	mad.lo.s64 	%rd59, %rd82, %rd80, %rd89;
	mad.lo.s64 	%rd60, %rd91, %rd40, %rd59;
	cvta.to.global.u64 	%rd61, %rd78;
	shl.b64 	%rd62, %rd60, 3;
	add.s64 	%rd63, %rd61, %rd62;
	ld.global.u64 	%rd64, [%rd63];
	cvta.to.global.u64 	%rd65, %rd64;
	mad.lo.s64 	%rd66, %rd90, %rd41, %rd87;
	mad.lo.s64 	%rd67, %rd66, %rd42, %rd85;
	cvta.to.global.u64 	%rd68, %rd79;
	shl.b64 	%rd69, %rd82, 3;
	add.s64 	%rd70, %rd68, %rd69;
	ld.global.u64 	%rd71, [%rd70];
	cvta.to.global.u64 	%rd72, %rd71;
	shl.b64 	%rd73, %rd83, 1;
	add.s64 	%rd74, %rd72, %rd73;
	shl.b64 	%rd75, %rd67, 1;
	add.s64 	%rd76, %rd65, %rd75;
	ld.global.u16 	%rs1, [%rd76];
	st.global.u16 	[%rd74], %rs1;
	mov.u32 	%r30, %ntid.x;
	mov.u32 	%r31, %nctaid.x;
	mul.lo.s32 	%r32, %r30, %r31;
	cvt.u64.u32 	%rd77, %r32;
	add.s64 	%rd81, %rd81, %rd77;
	setp.lt.u64 	%p7, %rd81, %rd2;
	@%p7 bra 	$L__BB3_1;
$L__BB3_17:
	ret;

}
.entry _ZN36_GLOBAL__N__30f09ad0_4_k_cu_fff026ee25block_to_universal_kernelI13__nv_bfloat16LNS_11BlockLayoutE0EEEvPKPKT_PKPS3_mmmmmmmm(
	.param .u64 .ptr .align 1 _ZN36_GLOBAL__N__30f09ad0_4_k_cu_fff026ee25block_to_universal_kernelI13__nv_bfloat16LNS_11BlockLayoutE0EEEvPKPKT_PKPS3_mmmmmmmm_param_0,
	.param .u64 .ptr .align 1 _ZN36_GLOBAL__N__30f09ad0_4_k_cu_fff026ee25block_to_universal_kernelI13__nv_bfloat16LNS_11BlockLayoutE0EEEvPKPKT_PKPS3_mmmmmmmm_param_1,
	.param .u64 _ZN36_GLOBAL__N__30f09ad0_4_k_cu_fff026ee25block_to_universal_kernelI13__nv_bfloat16LNS_11BlockLayoutE0EEEvPKPKT_PKPS3_mmmmmmmm_param_2,
	.param .u64 _ZN36_GLOBAL__N__30f09ad0_4_k_cu_fff026ee25block_to_universal_kernelI13__nv_bfloat16LNS_11BlockLayoutE0EEEvPKPKT_PKPS3_mmmmmmmm_param_3,
	.param .u64 _ZN36_GLOBAL__N__30f09ad0_4_k_cu_fff026ee25block_to_universal_kernelI13__nv_bfloat16LNS_11BlockLayoutE0EEEvPKPKT_PKPS3_mmmmmmmm_param_4,
	.param .u64 _ZN36_GLOBAL__N__30f09ad0_4_k_cu_fff026ee25block_to_universal_kernelI13__nv_bfloat16LNS_11BlockLayoutE0EEEvPKPKT_PKPS3_mmmmmmmm_param_5,
	.param .u64 _ZN36_GLOBAL__N__30f09ad0_4_k_cu_fff026ee25block_to_universal_kernelI13__nv_bfloat16LNS_11BlockLayoutE0EEEvPKPKT_PKPS3_mmmmmmmm_param_6,
	.param .u64 _ZN36_GLOBAL__N__30f09ad0_4_k_cu_fff026ee25block_to_universal_kernelI13__nv_bfloat16LNS_11BlockLayoutE0EEEvPKPKT_PKPS3_mmmmmmmm_param_7,
	.param .u64 _ZN36_GLOBAL__N__30f09ad0_4_k_cu_fff026ee25block_to_universal_kernelI13__nv_bfloat16LNS_11BlockLayoutE0EEEvPKPKT_PKPS3_mmmmmmmm_param_8,
	.param .u64 _ZN36_GLOBAL__N__30f09ad0_4_k_cu_fff026ee25block_to_universal_kernelI13__nv_bfloat16LNS_11BlockLayoutE0EEEvPKPKT_PKPS3_mmmmmmmm_param_9
)
{
	.reg .pred 	%p<8>;
	.reg .b16 	%rs<2>;
	.reg .b32 	%r<32>;
	.reg .b64 	%rd<91>;

	ld.param.u64 	%rd45, [_ZN36_GLOBAL__N__30f09ad0_4_k_cu_fff026ee25block_to_universal_kernelI13__nv_bfloat16LNS_11BlockLayoutE0EEEvPKPKT_PKPS3_mmmmmmmm_param_0];
	ld.param.u64 	%rd46, [_ZN36_GLOBAL__N__30f09ad0_4_k_cu_fff026ee25block_to_universal_kernelI13__nv_bfloat16LNS_11BlockLayoutE0EEEvPKPKT_PKPS3_mmmmmmmm_param_1];
	ld.param.u64 	%rd39, [_ZN36_GLOBAL__N__30f09ad0_4_k_cu_fff026ee25block_to_universal_kernelI13__nv_bfloat16LNS_11BlockLayoutE0EEEvPKPKT_PKPS3_mmmmmmmm_param_3];
	ld.param.u64 	%rd47, [_ZN36_GLOBAL__N__30f09ad0_4_k_cu_fff026ee25block_to_universal_kernelI13__nv_bfloat16LNS_11BlockLayoutE0EEEvPKPKT_PKPS3_mmmmmmmm_param_4];
	ld.param.u64 	%rd40, [_ZN36_GLOBAL__N__30f09ad0_4_k_cu_fff026ee25block_to_universal_kernelI13__nv_bfloat16LNS_11BlockLayoutE0EEEvPKPKT_PKPS3_mmmmmmmm_param_5];
	ld.param.u64 	%rd41, [_ZN36_GLOBAL__N__30f09ad0_4_k_cu_fff026ee25block_to_universal_kernelI13__nv_bfloat16LNS_11BlockLayoutE0EEEvPKPKT_PKPS3_mmmmmmmm_param_6];
	ld.param.u64 	%rd42, [_ZN36_GLOBAL__N__30f09ad0_4_k_cu_fff026ee25block_to_universal_kernelI13__nv_bfloat16LNS_11BlockLayoutE0EEEvPKPKT_PKPS3_mmmmmmmm_param_7];
	ld.param.u64 	%rd43, [_ZN36_GLOBAL__N__30f09ad0_4_k_cu_fff026ee25block_to_universal_kernelI13__nv_bfloat16LNS_11BlockLayoutE0EEEvPKPKT_PKPS3_mmmmmmmm_param_8];
	ld.param.u64 	%rd44, [_ZN36_GLOBAL__N__30f09ad0_4_k_cu_fff026ee25block_to_universal_kernelI13__nv_bfloat16LNS_11BlockLayoutE0EEEvPKPKT_PKPS3_mmmmmmmm_param_9];
	cvta.to.global.u64 	%rd1, %rd46;
	cvta.to.global.u64 	%rd2, %rd45;
	mov.u32 	%r1, %ctaid.x;
	mov.u32 	%r2, %ntid.x;
	mov.u32 	%r3, %tid.x;
	mad.lo.s32 	%r4, %r1, %r2, %r3;
	cvt.u64.u32 	%rd80, %r4;
	mov.u32 	%r5, %nctaid.x;
	mul.lo.s32 	%r6, %r2, %r5;
	cvt.u64.u32 	%rd4, %r6;
	mul.lo.s64 	%rd5, %rd47, %rd39;
	setp.le.u64 	%p1, %rd5, %rd80;
	@%p1 bra 	$L__BB4_17;
$L__BB4_1:
	or.b64  	%rd48, %rd80, %rd39;
	and.b64  	%rd49, %rd48, -4294967296;
	setp.ne.s64 	%p2, %rd49, 0;
	@%p2 bra 	$L__BB4_3;
	cvt.u32.u64 	%r7, %rd39;
	cvt.u32.u64 	%r8, %rd80;
	div.u32 	%r9, %r8, %r7;
	mul.lo.s32 	%r10, %r9, %r7;
	sub.s32 	%r11, %r8, %r10;
	cvt.u64.u32 	%rd81, %r9;
	cvt.u64.u32 	%rd82, %r11;
	bra.uni 	$L__BB4_4;
$L__BB4_3:
	div.u64 	%rd81, %rd80, %rd39;
	mul.lo.s64 	%rd50, %rd81, %rd39;
	sub.s64 	%rd82, %rd80, %rd50;
$L__BB4_4:
	or.b64  	%rd51, %rd82, %rd44;
	and.b64  	%rd52, %rd51, -4294967296;
	setp.ne.s64 	%p3, %rd52, 0;
	@%p3 bra 	$L__BB4_6;
	cvt.u32.u64 	%r12, %rd44;
	cvt.u32.u64 	%r13, %rd82;
	div.u32 	%r14, %r13, %r12;
	mul.lo.s32 	%r15, %r14, %r12;
	sub.s32 	%r16, %r13, %r15;
	cvt.u64.u32 	%rd83, %r14;
	cvt.u64.u32 	%rd84, %r16;
	bra.uni 	$L__BB4_7;
$L__BB4_6:
	div.u64 	%rd83, %rd82, %rd44;
	mul.lo.s64 	%rd53, %rd83, %rd44;
	sub.s64 	%rd84, %rd82, %rd53;
$L__BB4_7:
	or.b64  	%rd54, %rd83, %rd43;
	and.b64  	%rd55, %rd54, -4294967296;
	setp.ne.s64 	%p4, %rd55, 0;
	@%p4 bra 	$L__BB4_9;
	cvt.u32.u64 	%r17, %rd43;
	cvt.u32.u64 	%r18, %rd83;
	div.u32 	%r19, %r18, %r17;
	mul.lo.s32 	%r20, %r19, %r17;
	sub.s32 	%r21, %r18, %r20;
	cvt.u64.u32 	%rd85, %r19;
	cvt.u64.u32 	%rd86, %r21;
	bra.uni 	$L__BB4_10;
$L__BB4_9:
	div.u64 	%rd85, %rd83, %rd43;
	mul.lo.s64 	%rd56, %rd85, %rd43;
	sub.s64 	%rd86, %rd83, %rd56;
$L__BB4_10:
	or.b64  	%rd57, %rd85, %rd42;
	and.b64  	%rd58, %rd57, -4294967296;
	setp.ne.s64 	%p5, %rd58, 0;
	@%p5 bra 	$L__BB4_12;
	cvt.u32.u64 	%r22, %rd42;
	cvt.u32.u64 	%r23, %rd85;
	div.u32 	%r24, %r23, %r22;
	mul.lo.s32 	%r25, %r24, %r22;
	sub.s32 	%r26, %r23, %r25;
	cvt.u64.u32 	%rd87, %r24;
	cvt.u64.u32 	%rd88, %r26;
	bra.uni 	$L__BB4_13;
$L__BB4_12:
	div.u64 	%rd87, %rd85, %rd42;
	mul.lo.s64 	%rd59, %rd87, %rd42;
	sub.s64 	%rd88, %rd85, %rd59;
$L__BB4_13:
	or.b64  	%rd60, %rd87, %rd41;
	and.b64  	%rd61, %rd60, -4294967296;
	setp.ne.s64 	%p6, %rd61, 0;
	@%p6 bra 	$L__BB4_15;
	cvt.u32.u64 	%r27, %rd41;
	cvt.u32.u64 	%r28, %rd87;
	div.u32 	%r29, %r28, %r27;
	mul.lo.s32 	%r30, %r29, %r27;
	sub.s32 	%r31, %r28, %r30;
	cvt.u64.u32 	%rd89, %r29;
	cvt.u64.u32 	%rd90, %r31;
	bra.uni 	$L__BB4_16;
$L__BB4_15:
	div.u64 	%rd89, %rd87, %rd41;
	mul.lo.s64 	%rd62, %rd89, %rd41;
	sub.s64 	%rd90, %rd87, %rd62;
$L__BB4_16:
	ld.param.u64 	%rd79, [_ZN36_GLOBAL__N__30f09ad0_4_k_cu_fff026ee25block_to_universal_kernelI13__nv_bfloat16LNS_11BlockLayoutE0EEEvPKPKT_PKPS3_mmmmmmmm_param_2];
	mad.lo.s64 	%rd63, %rd81, %rd79, %rd88;
	mad.lo.s64 	%rd64, %rd90, %rd42, %rd63;
	shl.b64 	%rd65, %rd64, 3;
	add.s64 	%rd66, %rd2, %rd65;
	ld.global.u64 	%rd67, [%rd66];
	cvta.to.global.u64 	%rd68, %rd67;
	mad.lo.s64 	%rd69, %rd86, %rd40, %rd89;
	mad.lo.s64 	%rd70, %rd69, %rd44, %rd84;
	shl.b64 	%rd71, %rd81, 3;
	add.s64 	%rd72, %rd1, %rd71;
	ld.global.u64 	%rd73, [%rd72];
	cvta.to.global.u64 	%rd74, %rd73;
	shl.b64 	%rd75, %rd82, 1;
	add.s64 	%rd76, %rd74, %rd75;
	shl.b64 	%rd77, %rd70, 1;
	add.s64 	%rd78, %rd68, %rd77;
	ld.global.u16 	%rs1, [%rd78];
	st.global.u16 	[%rd76], %rs1;
	add.s64 	%rd80, %rd80, %rd4;
	setp.lt.u64 	%p7, %rd80, %rd5;
	@%p7 bra 	$L__BB4_1;
$L__BB4_17:
	ret;

}
.entry _ZN36_GLOBAL__N__30f09ad0_4_k_cu_fff026ee25block_to_universal_kernelI13__nv_bfloat16LNS_11BlockLayoutE1EEEvPKPKT_PKPS3_mmmmmmmm(
	.param .u64 .ptr .align 1 _ZN36_GLOBAL__N__30f09ad0_4_k_cu_fff026ee25block_to_universal_kernelI13__nv_bfloat16LNS_11BlockLayoutE1EEEvPKPKT_PKPS3_mmmmmmmm_param_0,
	.param .u64 .ptr .align 1 _ZN36_GLOBAL__N__30f09ad0_4_k_cu_fff026ee25block_to_universal_kernelI13__nv_bfloat16LNS_11BlockLayoutE1EEEvPKPKT_PKPS3_mmmmmmmm_param_1,
	.param .u64 _ZN36_GLOBAL__N__30f09ad0_4_k_cu_fff026ee25block_to_universal_kernelI13__nv_bfloat16LNS_11BlockLayoutE1EEEvPKPKT_PKPS3_mmmmmmmm_param_2,
	.param .u64 _ZN36_GLOBAL__N__30f09ad0_4_k_cu_fff026ee25block_to_universal_kernelI13__nv_bfloat16LNS_11BlockLayoutE1EEEvPKPKT_PKPS3_mmmmmmmm_param_3,
	.param .u64 _ZN36_GLOBAL__N__30f09ad0_4_k_cu_fff026ee25block_to_universal_kernelI13__nv_bfloat16LNS_11BlockLayoutE1EEEvPKPKT_PKPS3_mmmmmmmm_param_4,
	.param .u64 _ZN36_GLOBAL__N__30f09ad0_4_k_cu_fff026ee25block_to_universal_kernelI13__nv_bfloat16LNS_11BlockLayoutE1EEEvPKPKT_PKPS3_mmmmmmmm_param_5,
	.param .u64 _ZN36_GLOBAL__N__30f09ad0_4_k_cu_fff026ee25block_to_universal_kernelI13__nv_bfloat16LNS_11BlockLayoutE1EEEvPKPKT_PKPS3_mmmmmmmm_param_6,
	.param .u64 _ZN36_GLOBAL__N__30f09ad0_4_k_cu_fff026ee25block_to_universal_kernelI13__nv_bfloat16LNS_11BlockLayoutE1EEEvPKPKT_PKPS3_mmmmmmmm_param_7,
	.param .u64 _ZN36_GLOBAL__N__30f09ad0_4_k_cu_fff026ee25block_to_universal_kernelI13__nv_bfloat16LNS_11BlockLayoutE1EEEvPKPKT_PKPS3_mmmmmmmm_param_8,
	.param .u64 _ZN36_GLOBAL__N__30f09ad0_4_k_cu_fff026ee25block_to_universal_kernelI13__nv_bfloat16LNS_11BlockLayoutE1EEEvPKPKT_PKPS3_mmmmmmmm_param_9
)
{
	.reg .pred 	%p<8>;
	.reg .b16 	%rs<2>;
	.reg .b32 	%r<33>;
	.reg .b64 	%rd<92>;

	ld.param.u64 	%rd38, [_ZN36_GLOBAL__N__30f09ad0_4_k_cu_fff026ee25block_to_universal_kernelI13__nv_bfloat16LNS_11BlockLayoutE1EEEvPKPKT_PKPS3_mmmmmmmm_param_3];
	ld.param.u64 	%rd43, [_ZN36_GLOBAL__N__30f09ad0_4_k_cu_fff026ee25block_to_universal_kernelI13__nv_bfloat16LNS_11BlockLayoutE1EEEvPKPKT_PKPS3_mmmmmmmm_param_4];
	ld.param.u64 	%rd39, [_ZN36_GLOBAL__N__30f09ad0_4_k_cu_fff026ee25block_to_universal_kernelI13__nv_bfloat16LNS_11BlockLayoutE1EEEvPKPKT_PKPS3_mmmmmmmm_param_6];
	ld.param.u64 	%rd40, [_ZN36_GLOBAL__N__30f09ad0_4_k_cu_fff026ee25block_to_universal_kernelI13__nv_bfloat16LNS_11BlockLayoutE1EEEvPKPKT_PKPS3_mmmmmmmm_param_7];
	ld.param.u64 	%rd41, [_ZN36_GLOBAL__N__30f09ad0_4_k_cu_fff026ee25block_to_universal_kernelI13__nv_bfloat16LNS_11BlockLayoutE1EEEvPKPKT_PKPS3_mmmmmmmm_param_8];
	ld.param.u64 	%rd42, [_ZN36_GLOBAL__N__30f09ad0_4_k_cu_fff026ee25block_to_universal_kernelI13__nv_bfloat16LNS_11BlockLayoutE1EEEvPKPKT_PKPS3_mmmmmmmm_param_9];
	mov.u32 	%r1, %ctaid.x;
	mov.u32 	%r2, %ntid.x;
	mov.u32 	%r3, %tid.x;
	mad.lo.s32 	%r4, %r1, %r2, %r3;
	cvt.u64.u32 	%rd81, %r4;
	mul.lo.s64 	%rd2, %rd43, %rd38;
	setp.le.u64 	%p1, %rd2, %rd81;
	@%p1 bra 	$L__BB5_17;
$L__BB5_1:
	or.b64  	%rd44, %rd81, %rd38;
	and.b64  	%rd45, %rd44, -4294967296;
	setp.ne.s64 	%p2, %rd45, 0;
	@%p2 bra 	$L__BB5_3;
	cvt.u32.u64 	%r5, %rd38;
	cvt.u32.u64 	%r6, %rd81;
	div.u32 	%r7, %r6, %r5;
	mul.lo.s32 	%r8, %r7, %r5;
	sub.s32 	%r9, %r6, %r8;
	cvt.u64.u32 	%rd82, %r7;
	cvt.u64.u32 	%rd83, %r9;
	bra.uni 	$L__BB5_4;
$L__BB5_3:
	div.u64 	%rd82, %rd81, %rd38;
	mul.lo.s64 	%rd46, %rd82, %rd38;
	sub.s64 	%rd83, %rd81, %rd46;
$L__BB5_4:
	or.b64  	%rd47, %rd83, %rd42;
	and.b64  	%rd48, %rd47, -4294967296;
	setp.ne.s64 	%p3, %rd48, 0;
	@%p3 bra 	$L__BB5_6;
	cvt.u32.u64 	%r10, %rd42;
	cvt.u32.u64 	%r11, %rd83;
	div.u32 	%r12, %r11, %r10;
	mul.lo.s32 	%r13, %r12, %r10;
	sub.s32 	%r14, %r11, %r13;
	cvt.u64.u32 	%rd84, %r12;
	cvt.u64.u32 	%rd85, %r14;
	bra.uni 	$L__BB5_7;
$L__BB5_6:
	div.u64 	%rd84, %rd83, %rd42;
	mul.lo.s64 	%rd49, %rd84, %rd42;
	sub.s64 	%rd85, %rd83, %rd49;
$L__BB5_7:
	or.b64  	%rd50, %rd84, %rd41;
	and.b64  	%rd51, %rd50, -4294967296;
	setp.ne.s64 	%p4, %rd51, 0;
	@%p4 bra 	$L__BB5_9;
	cvt.u32.u64 	%r15, %rd41;
	cvt.u32.u64 	%r16, %rd84;
	div.u32 	%r17, %r16, %r15;
	mul.lo.s32 	%r18, %r17, %r15;
	sub.s32 	%r19, %r16, %r18;
	cvt.u64.u32 	%rd86, %r17;
	cvt.u64.u32 	%rd87, %r19;
	bra.uni 	$L__BB5_10;
$L__BB5_9:
	div.u64 	%rd86, %rd84, %rd41;
	mul.lo.s64 	%rd52, %rd86, %rd41;
	sub.s64 	%rd87, %rd84, %rd52;
$L__BB5_10:
	or.b64  	%rd53, %rd86, %rd40;
	and.b64  	%rd54, %rd53, -4294967296;
	setp.ne.s64 	%p5, %rd54, 0;
	@%p5 bra 	$L__BB5_12;
	cvt.u32.u64 	%r20, %rd40;
	cvt.u32.u64 	%r21, %rd86;
	div.u32 	%r22, %r21, %r20;
	mul.lo.s32 	%r23, %r22, %r20;
	sub.s32 	%r24, %r21, %r23;
	cvt.u64.u32 	%rd88, %r22;
	cvt.u64.u32 	%rd89, %r24;
	bra.uni 	$L__BB5_13;
$L__BB5_12:
	div.u64 	%rd88, %rd86, %rd40;
	mul.lo.s64 	%rd55, %rd88, %rd40;
	sub.s64 	%rd89, %rd86, %rd55;
$L__BB5_13:
	or.b64  	%rd56, %rd88, %rd39;
	and.b64  	%rd57, %rd56, -4294967296;
	setp.ne.s64 	%p6, %rd57, 0;
	@%p6 bra 	$L__BB5_15;
	cvt.u32.u64 	%r25, %rd39;
	cvt.u32.u64 	%r26, %rd88;
	div.u32 	%r27, %r26, %r25;
	mul.lo.s32 	%r28, %r27, %r25;
	sub.s32 	%r29, %r26, %r28;
	cvt.u64.u32 	%rd90, %r27;
	cvt.u64.u32 	%rd91, %r29;
	bra.uni 	$L__BB5_16;
$L__BB5_15:
	div.u64 	%rd90, %rd88, %rd39;
	mul.lo.s64 	%rd58, %rd90, %rd39;
	sub.s64 	%rd91, %rd88, %rd58;
$L__BB5_16:
	ld.param.u64 	%rd80, [_ZN36_GLOBAL__N__30f09ad0_4_k_cu_fff026ee25block_to_universal_kernelI13__nv_bfloat16LNS_11BlockLayoutE1EEEvPKPKT_PKPS3_mmmmmmmm_param_2];
	ld.param.u64 	%rd79, [_ZN36_GLOBAL__N__30f09ad0_4_k_cu_fff026ee25block_to_universal_kernelI13__nv_bfloat16LNS_11BlockLayoutE1EEEvPKPKT_PKPS3_mmmmmmmm_param_1];
	ld.param.u64 	%rd78, [_ZN36_GLOBAL__N__30f09ad0_4_k_cu_fff026ee25block_to_universal_kernelI13__nv_bfloat16LNS_11BlockLayoutE1EEEvPKPKT_PKPS3_mmmmmmmm_param_0];
	mad.lo.s64 	%rd59, %rd82, %rd80, %rd89;
	mad.lo.s64 	%rd60, %rd91, %rd40, %rd59;
	cvta.to.global.u64 	%rd61, %rd78;
	shl.b64 	%rd62, %rd60, 3;
	add.s64 	%rd63, %rd61, %rd62;
	ld.global.u64 	%rd64, [%rd63];
	cvta.to.global.u64 	%rd65, %rd64;
	mad.lo.s64 	%rd66, %rd90, %rd41, %rd87;
	mad.lo.s64 	%rd67, %rd66, %rd42, %rd85;
	cvta.to.global.u64 	%rd68, %rd79;
	shl.b64 	%rd69, %rd82, 3;
	add.s64 	%rd70, %rd68, %rd69;
	ld.global.u64 	%rd71, [%rd70];
	cvta.to.global.u64 	%rd72, %rd71;
	shl.b64 	%rd73, %rd83, 1;
	add.s64 	%rd74, %rd72, %rd73;
	shl.b64 	%rd75, %rd67, 1;
	add.s64 	%rd76, %rd65, %rd75;
	ld.global.u16 	%rs1, [%rd76];
	st.global.u16 	[%rd74], %rs1;
	mov.u32 	%r30, %ntid.x;
	mov.u32 	%r31, %nctaid.x;
	mul.lo.s32 	%r32, %r30, %r31;
	cvt.u64.u32 	%rd77, %r32;
	add.s64 	%rd81, %rd81, %rd77;
	setp.lt.u64 	%p7, %rd81, %rd2;
	@%p7 bra 	$L__BB5_1;
$L__BB5_17:
	ret;

}
.entry _ZN36_GLOBAL__N__30f09ad0_4_k_cu_fff026ee25block_to_universal_kernelIfLNS_11BlockLayoutE0EEEvPKPKT_PKPS2_mmmmmmmm(
	.param .u64 .ptr .align 1 _ZN36_GLOBAL__N__30f09ad0_4_k_cu_fff026ee25block_to_universal_kernelIfLNS_11BlockLayoutE0EEEvPKPKT_PKPS2_mmmmmmmm_param_0,
	.param .u64 .ptr .align 1 _ZN36_GLOBAL__N__30f09ad0_4_k_cu_fff026ee25block_to_universal_kernelIfLNS_11BlockLayoutE0EEEvPKPKT_PKPS2_mmmmmmmm_param_1,
	.param .u64 _ZN36_GLOBAL__N__30f09ad0_4_k_cu_fff026ee25block_to_universal_kernelIfLNS_11BlockLayoutE0EEEvPKPKT_PKPS2_mmmmmmmm_param_2,
	.param .u64 _ZN36_GLOBAL__N__30f09ad0_4_k_cu_fff026ee25block_to_universal_kernelIfLNS_11BlockLayoutE0EEEvPKPKT_PKPS2_mmmmmmmm_param_3,
	.param .u64 _ZN36_GLOBAL__N__30f09ad0_4_k_cu_fff026ee25block_to_universal_kernelIfLNS_11BlockLayoutE0EEEvPKPKT_PKPS2_mmmmmmmm_param_4,
	.param .u64 _ZN36_GLOBAL__N__30f09ad0_4_k_cu_fff026ee25block_to_universal_kernelIfLNS_11BlockLayoutE0EEEvPKPKT_PKPS2_mmmmmmmm_param_5,
	.param .u64 _ZN36_GLOBAL__N__30f09ad0_4_k_cu_fff026ee25block_to_universal_kernelIfLNS_11BlockLayoutE0EEEvPKPKT_PKPS2_mmmmmmmm_param_6,
	.param .u64 _ZN36_GLOBAL__N__30f09ad0_4_k_cu_fff026ee25block_to_universal_kernelIfLNS_11BlockLayoutE0EEEvPKPKT_PKPS2_mmmmmmmm_param_7,
	.param .u64 _ZN36_GLOBAL__N__30f09ad0_4_k_cu_fff026ee25block_to_universal_kernelIfLNS_11BlockLayoutE0EEEvPKPKT_PKPS2_mmmmmmmm_param_8,
	.param .u64 _ZN36_GLOBAL__N__30f09ad0_4_k_cu_fff026ee25block_to_universal_kernelIfLNS_11BlockLayoutE0EEEvPKPKT_PKPS2_mmmmmmmm_param_9
)
{
	.reg .pred 	%p<8>;
	.reg .b32 	%r<32>;
	.reg .b32 	%f<2>;
	.reg .b64 	%rd<91>;

	ld.param.u64 	%rd45, [_ZN36_GLOBAL__N__30f09ad0_4_k_cu_fff026ee25block_to_universal_kernelIfLNS_11BlockLayoutE0EEEvPKPKT_PKPS2_mmmmmmmm_param_0];
	ld.param.u64 	%rd46, [_ZN36_GLOBAL__N__30f09ad0_4_k_cu_fff026ee25block_to_universal_kernelIfLNS_11BlockLayoutE0EEEvPKPKT_PKPS2_mmmmmmmm_param_1];
	ld.param.u64 	%rd39, [_ZN36_GLOBAL__N__30f09ad0_4_k_cu_fff026ee25block_to_universal_kernelIfLNS_11BlockLayoutE0EEEvPKPKT_PKPS2_mmmmmmmm_param_3];
	ld.param.u64 	%rd47, [_ZN36_GLOBAL__N__30f09ad0_4_k_cu_fff026ee25block_to_universal_kernelIfLNS_11BlockLayoutE0EEEvPKPKT_PKPS2_mmmmmmmm_param_4];
	ld.param.u64 	%rd40, [_ZN36_GLOBAL__N__30f09ad0_4_k_cu_fff026ee25block_to_universal_kernelIfLNS_11BlockLayoutE0EEEvPKPKT_PKPS2_mmmmmmmm_param_5];
	ld.param.u64 	%rd41, [_ZN36_GLOBAL__N__30f09ad0_4_k_cu_fff026ee25block_to_universal_kernelIfLNS_11BlockLayoutE0EEEvPKPKT_PKPS2_mmmmmmmm_param_6];
	ld.param.u64 	%rd42, [_ZN36_GLOBAL__N__30f09ad0_4_k_cu_fff026ee25block_to_universal_kernelIfLNS_11BlockLayoutE0EEEvPKPKT_PKPS2_mmmmmmmm_param_7];
	ld.param.u64 	%rd43, [_ZN36_GLOBAL__N__30f09ad0_4_k_cu_fff026ee25block_to_universal_kernelIfLNS_11BlockLayoutE0EEEvPKPKT_PKPS2_mmmmmmmm_param_8];
	ld.param.u64 	%rd44, [_ZN36_GLOBAL__N__30f09ad0_4_k_cu_fff026ee25block_to_universal_kernelIfLNS_11BlockLayoutE0EEEvPKPKT_PKPS2_mmmmmmmm_param_9];
	cvta.to.global.u64 	%rd1, %rd46;
	cvta.to.global.u64 	%rd2, %rd45;
	mov.u32 	%r1, %ctaid.x;
	mov.u32 	%r2, %ntid.x;
	mov.u32 	%r3, %tid.x;
	mad.lo.s32 	%r4, %r1, %r2, %r3;
	cvt.u64.u32 	%rd80, %r4;
	mov.u32 	%r5, %nctaid.x;
	mul.lo.s32 	%r6, %r2, %r5;
	cvt.u64.u32 	%rd4, %r6;
	mul.lo.s64 	%rd5, %rd47, %rd39;
	setp.le.u64 	%p1, %rd5, %rd80;
	@%p1 bra 	$L__BB6_17;
$L__BB6_1:
	or.b64  	%rd48, %rd80, %rd39;
	and.b64  	%rd49, %rd48, -4294967296;
	setp.ne.s64 	%p2, %rd49, 0;
	@%p2 bra 	$L__BB6_3;
	cvt.u32.u64 	%r7, %rd39;
	cvt.u32.u64 	%r8, %rd80;
	div.u32 	%r9, %r8, %r7;
	mul.lo.s32 	%r10, %r9, %r7;
	sub.s32 	%r11, %r8, %r10;
	cvt.u64.u32 	%rd81, %r9;
	cvt.u64.u32 	%rd82, %r11;
	bra.uni 	$L__BB6_4;
$L__BB6_3:
	div.u64 	%rd81, %rd80, %rd39;
	mul.lo.s64 	%rd50, %rd81, %rd39;
	sub.s64 	%rd82, %rd80, %rd50;
$L__BB6_4:
	or.b64  	%rd51, %rd82, %rd44;
	and.b64  	%rd52, %rd51, -4294967296;
	setp.ne.s64 	%p3, %rd52, 0;
	@%p3 bra 	$L__BB6_6;
	cvt.u32.u64 	%r12, %rd44;
	cvt.u32.u64 	%r13, %rd82;
	div.u32 	%r14, %r13, %r12;
	mul.lo.s32 	%r15, %r14, %r12;
	sub.s32 	%r16, %r13, %r15;
	cvt.u64.u32 	%rd83, %r14;
	cvt.u64.u32 	%rd84, %r16;
	bra.uni 	$L__BB6_7;
$L__BB6_6:
	div.u64 	%rd83, %rd82, %rd44;
	mul.lo.s64 	%rd53, %rd83, %rd44;
	sub.s64 	%rd84, %rd82, %rd53;
$L__BB6_7:
	or.b64  	%rd54, %rd83, %rd43;
	and.b64  	%rd55, %rd54, -4294967296;
	setp.ne.s64 	%p4, %rd55, 0;
	@%p4 bra 	$L__BB6_9;
	cvt.u32.u64 	%r17, %rd43;
	cvt.u32.u64 	%r18, %rd83;
	div.u32 	%r19, %r18, %r17;
	mul.lo.s32 	%r20, %r19, %r17;
	sub.s32 	%r21, %r18, %r20;
	cvt.u64.u32 	%rd85, %r19;
	cvt.u64.u32 	%rd86, %r21;
	bra.uni 	$L__BB6_10;
$L__BB6_9:
	div.u64 	%rd85, %rd83, %rd43;
	mul.lo.s64 	%rd56, %rd85, %rd43;
	sub.s64 	%rd86, %rd83, %rd56;
$L__BB6_10:
	or.b64  	%rd57, %rd85, %rd42;
	and.b64  	%rd58, %rd57, -4294967296;
	setp.ne.s64 	%p5, %rd58, 0;
	@%p5 bra 	$L__BB6_12;
	cvt.u32.u64 	%r22, %rd42;
	cvt.u32.u64 	%r23, %rd85;
	div.u32 	%r24, %r23, %r22;
	mul.lo.s32 	%r25, %r24, %r22;
	sub.s32 	%r26, %r23, %r25;
	cvt.u64.u32 	%rd87, %r24;
	cvt.u64.u32 	%rd88, %r26;
	bra.uni 	$L__BB6_13;
$L__BB6_12:
	div.u64 	%rd87, %rd85, %rd42;
	mul.lo.s64 	%rd59, %rd87, %rd42;
	sub.s64 	%rd88, %rd85, %rd59;
$L__BB6_13:
	or.b64  	%rd60, %rd87, %rd41;
	and.b64  	%rd61, %rd60, -4294967296;
	setp.ne.s64 	%p6, %rd61, 0;
	@%p6 bra 	$L__BB6_15;
	cvt.u32.u64 	%r27, %rd41;
	cvt.u32.u64 	%r28, %rd87;
	div.u32 	%r29, %r28, %r27;
	mul.lo.s32 	%r30, %r29, %r27;
	sub.s32 	%r31, %r28, %r30;
	cvt.u64.u32 	%rd89, %r29;
	cvt.u64.u32 	%rd90, %r31;
	bra.uni 	$L__BB6_16;
$L__BB6_15:
	div.u64 	%rd89, %rd87, %rd41;
	mul.lo.s64 	%rd62, %rd89, %rd41;
	sub.s64 	%rd90, %rd87, %rd62;
$L__BB6_16:
	ld.param.u64 	%rd79, [_ZN36_GLOBAL__N__30f09ad0_4_k_cu_fff026ee25block_to_universal_kernelIfLNS_11BlockLayoutE0EEEvPKPKT_PKPS2_mmmmmmmm_param_2];
	mad.lo.s64 	%rd63, %rd81, %rd79, %rd88;
	mad.lo.s64 	%rd64, %rd90, %rd42, %rd63;
	shl.b64 	%rd65, %rd64, 3;
	add.s64 	%rd66, %rd2, %rd65;
	ld.global.u64 	%rd67, [%rd66];
	cvta.to.global.u64 	%rd68, %rd67;
	mad.lo.s64 	%rd69, %rd86, %rd40, %rd89;
	mad.lo.s64 	%rd70, %rd69, %rd44, %rd84;
	shl.b64 	%rd71, %rd81, 3;
	add.s64 	%rd72, %rd1, %rd71;
	ld.global.u64 	%rd73, [%rd72];
	cvta.to.global.u64 	%rd74, %rd73;
	shl.b64 	%rd75, %rd70, 2;
	add.s64 	%rd76, %rd68, %rd75;
	ld.global.f32 	%f1, [%rd76];
	shl.b64 	%rd77, %rd82, 2;
	add.s64 	%rd78, %rd74, %rd77;
	st.global.f32 	[%rd78], %f1;
	add.s64 	%rd80, %rd80, %rd4;
	setp.lt.u64 	%p7, %rd80, %rd5;
	@%p7 bra 	$L__BB6_1;
$L__BB6_17:
	ret;

}
.entry _ZN36_GLOBAL__N__30f09ad0_4_k_cu_fff026ee25block_to_universal_kernelIfLNS_11BlockLayoutE1EEEvPKPKT_PKPS2_mmmmmmmm(
	.param .u64 .ptr .align 1 _ZN36_GLOBAL__N__30f09ad0_4_k_cu_fff026ee25block_to_universal_kernelIfLNS_11BlockLayoutE1EEEvPKPKT_PKPS2_mmmmmmmm_param_0,
	.param .u64 .ptr .align 1 _ZN36_GLOBAL__N__30f09ad0_4_k_cu_fff026ee25block_to_universal_kernelIfLNS_11BlockLayoutE1EEEvPKPKT_PKPS2_mmmmmmmm_param_1,
	.param .u64 _ZN36_GLOBAL__N__30f09ad0_4_k_cu_fff026ee25block_to_universal_kernelIfLNS_11BlockLayoutE1EEEvPKPKT_PKPS2_mmmmmmmm_param_2,
	.param .u64 _ZN36_GLOBAL__N__30f09ad0_4_k_cu_fff026ee25block_to_universal_kernelIfLNS_11BlockLayoutE1EEEvPKPKT_PKPS2_mmmmmmmm_param_3,
	.param .u64 _ZN36_GLOBAL__N__30f09ad0_4_k_cu_fff026ee25block_to_universal_kernelIfLNS_11BlockLayoutE1EEEvPKPKT_PKPS2_mmmmmmmm_param_4,
	.param .u64 _ZN36_GLOBAL__N__30f09ad0_4_k_cu_fff026ee25block_to_universal_kernelIfLNS_11BlockLayoutE1EEEvPKPKT_PKPS2_mmmmmmmm_param_5,
	.param .u64 _ZN36_GLOBAL__N__30f09ad0_4_k_cu_fff026ee25block_to_universal_kernelIfLNS_11BlockLayoutE1EEEvPKPKT_PKPS2_mmmmmmmm_param_6,
	.param .u64 _ZN36_GLOBAL__N__30f09ad0_4_k_cu_fff026ee25block_to_universal_kernelIfLNS_11BlockLayoutE1EEEvPKPKT_PKPS2_mmmmmmmm_param_7,
	.param .u64 _ZN36_GLOBAL__N__30f09ad0_4_k_cu_fff026ee25block_to_universal_kernelIfLNS_11BlockLayoutE1EEEvPKPKT_PKPS2_mmmmmmmm_param_8,
	.param .u64 _ZN36_GLOBAL__N__30f09ad0_4_k_cu_fff026ee25block_to_universal_kernelIfLNS_11BlockLayoutE1EEEvPKPKT_PKPS2_mmmmmmmm_param_9
)
{
	.reg .pred 	%p<8>;
	.reg .b32 	%r<33>;
	.reg .b32 	%f<2>;
	.reg .b64 	%rd<92>;

	ld.param.u64 	%rd38, [_ZN36_GLOBAL__N__30f09ad0_4_k_cu_fff026ee25block_to_universal_kernelIfLNS_11BlockLayoutE1EEEvPKPKT_PKPS2_mmmmmmmm_param_3];
	ld.param.u64 	%rd43, [_ZN36_GLOBAL__N__30f09ad0_4_k_cu_fff026ee25block_to_universal_kernelIfLNS_11BlockLayoutE1EEEvPKPKT_PKPS2_mmmmmmmm_param_4];
	ld.param.u64 	%rd39, [_ZN36_GLOBAL__N__30f09ad0_4_k_cu_fff026ee25block_to_universal_kernelIfLNS_11BlockLayoutE1EEEvPKPKT_PKPS2_mmmmmmmm_param_6];
	ld.param.u64 	%rd40, [_ZN36_GLOBAL__N__30f09ad0_4_k_cu_fff026ee25block_to_universal_kernelIfLNS_11BlockLayoutE1EEEvPKPKT_PKPS2_mmmmmmmm_param_7];
	ld.param.u64 	%rd41, [_ZN36_GLOBAL__N__30f09ad0_4_k_cu_fff026ee25block_to_universal_kernelIfLNS_11BlockLayoutE1EEEvPKPKT_PKPS2_mmmmmmmm_param_8];
	ld.param.u64 	%rd42, [_ZN36_GLOBAL__N__30f09ad0_4_k_cu_fff026ee25block_to_universal_kernelIfLNS_11BlockLayoutE1EEEvPKPKT_PKPS2_mmmmmmmm_param_9];
	mov.u32 	%r1, %ctaid.x;
	mov.u32 	%r2, %ntid.x;
	mov.u32 	%r3, %tid.x;
	mad.lo.s32 	%r4, %r1, %r2, %r3;
	cvt.u64.u32 	%rd81, %r4;
	mul.lo.s64 	%rd2, %rd43, %rd38;
	setp.le.u64 	%p1, %rd2, %rd81;
	@%p1 bra 	$L__BB7_17;
$L__BB7_1:
	or.b64  	%rd44, %rd81, %rd38;
	and.b64  	%rd45, %rd44, -4294967296;
	setp.ne.s64 	%p2, %rd45, 0;
	@%p2 bra 	$L__BB7_3;
	cvt.u32.u64 	%r5, %rd38;
	cvt.u32.u64 	%r6, %rd81;
	div.u32 	%r7, %r6, %r5;
	mul.lo.s32 	%r8, %r7, %r5;
	sub.s32 	%r9, %r6, %r8;
	cvt.u64.u32 	%rd82, %r7;
	cvt.u64.u32 	%rd83, %r9;
	bra.uni 	$L__BB7_4;
$L__BB7_3:
	div.u64 	%rd82, %rd81, %rd38;
	mul.lo.s64 	%rd46, %rd82, %rd38;
	sub.s64 	%rd83, %rd81, %rd46;
$L__BB7_4:
	or.b64  	%rd47, %rd83, %rd42;
	and.b64  	%rd48, %rd47, -4294967296;
	setp.ne.s64 	%p3, %rd48, 0;
	@%p3 bra 	$L__BB7_6;
	cvt.u32.u64 	%r10, %rd42;
	cvt.u32.u64 	%r11, %rd83;
	div.u32 	%r12, %r11, %r10;
	mul.lo.s32 	%r13, %r12, %r10;
	sub.s32 	%r14, %r11, %r13;
	cvt.u64.u32 	%rd84, %r12;
	cvt.u64.u32 	%rd85, %r14;
	bra.uni 	$L__BB7_7;
$L__BB7_6:
	div.u64 	%rd84, %rd83, %rd42;
	mul.lo.s64 	%rd49, %rd84, %rd42;
	sub.s64 	%rd85, %rd83, %rd49;
$L__BB7_7:
	or.b64  	%rd50, %rd84, %rd41;
	and.b64  	%rd51, %rd50, -4294967296;
	setp.ne.s64 	%p4, %rd51, 0;
	@%p4 bra 	$L__BB7_9;
	cvt.u32.u64 	%r15, %rd41;
	cvt.u32.u64 	%r16, %rd84;
	div.u32 	%r17, %r16, %r15;
	mul.lo.s32 	%r18, %r17, %r15;
	sub.s32 	%r19, %r16, %r18;
	cvt.u64.u32 	%rd86, %r17;
	cvt.u64.u32 	%rd87, %r19;
	bra.uni 	$L__BB7_10;
$L__BB7_9:
	div.u64 	%rd86, %rd84, %rd41;
	mul.lo.s64 	%rd52, %rd86, %rd41;
	sub.s64 	%rd87, %rd84, %rd52;
$L__BB7_10:
	or.b64  	%rd53, %rd86, %rd40;
	and.b64  	%rd54, %rd53, -4294967296;
	setp.ne.s64 	%p5, %rd54, 0;
	@%p5 bra 	$L__BB7_12;
	cvt.u32.u64 	%r20, %rd40;
	cvt.u32.u64 	%r21, %rd86;
	div.u32 	%r22, %r21, %r20;
	mul.lo.s32 	%r23, %r22, %r20;
	sub.s32 	%r24, %r21, %r23;
	cvt.u64.u32 	%rd88, %r22;
	cvt.u64.u32 	%rd89, %r24;
	bra.uni 	$L__BB7_13;
$L__BB7_12:
	div.u64 	%rd88, %rd86, %rd40;
	mul.lo.s64 	%rd55, %rd88, %rd40;
	sub.s64 	%rd89, %rd86, %rd55;
$L__BB7_13:
	or.b64  	%rd56, %rd88, %rd39;
	and.b64  	%rd57, %rd56, -4294967296;
	setp.ne.s64 	%p6, %rd57, 0;
	@%p6 bra 	$L__BB7_15;
	cvt.u32.u64 	%r25, %rd39;
	cvt.u32.u64 	%r26, %rd88;
	div.u32 	%r27, %r26, %r25;
	mul.lo.s32 	%r28, %r27, %r25;
	sub.s32 	%r29, %r26, %r28;
	cvt.u64.u32 	%rd90, %r27;
	cvt.u64.u32 	%rd91, %r29;
	bra.uni 	$L__BB7_16;
$L__BB7_15:
	div.u64 	%rd90, %rd88, %rd39;
	mul.lo.s64 	%rd58, %rd90, %rd39;
	sub.s64 	%rd91, %rd88, %rd58;
$L__BB7_16:
	ld.param.u64 	%rd80, [_ZN36_GLOBAL__N__30f09ad0_4_k_cu_fff026ee25block_to_universal_kernelIfLNS_11BlockLayoutE1EEEvPKPKT_PKPS2_mmmmmmmm_param_2];
	ld.param.u64 	%rd79, [_ZN36_GLOBAL__N__30f09ad0_4_k_cu_fff026ee25block_to_universal_kernelIfLNS_11BlockLayoutE1EEEvPKPKT_PKPS2_mmmmmmmm_param_1];
	ld.param.u64 	%rd78, [_ZN36_GLOBAL__N__30f09ad0_4_k_cu_fff026ee25block_to_universal_kernelIfLNS_11BlockLayoutE1EEEvPKPKT_PKPS2_mmmmmmmm_param_0];
	mad.lo.s64 	%rd59, %rd82, %rd80, %rd89;
	mad.lo.s64 	%rd60, %rd91, %rd40, %rd59;
	cvta.to.global.u64 	%rd61, %rd78;
	shl.b64 	%rd62, %rd60, 3;
	add.s64 	%rd63, %rd61, %rd62;
	ld.global.u64 	%rd64, [%rd63];
	cvta.to.global.u64 	%rd65, %rd64;
	mad.lo.s64 	%rd66, %rd90, %rd41, %rd87;
	mad.lo.s64 	%rd67, %rd66, %rd42, %rd85;
	cvta.to.global.u64 	%rd68, %rd79;
	shl.b64 	%rd69, %rd82, 3;
	add.s64 	%rd70, %rd68, %rd69;
	ld.global.u64 	%rd71, [%rd70];
	cvta.to.global.u64 	%rd72, %rd71;
	shl.b64 	%rd73, %rd67, 2;
	add.s64 	%rd74, %rd65, %rd73;
	ld.global.f32 	%f1, [%rd74];
	shl.b64 	%rd75, %rd83, 2;
	add.s64 	%rd76, %rd72, %rd75;
	st.global.f32 	[%rd76], %f1;
	mov.u32 	%r30, %ntid.x;
	mov.u32 	%r31, %nctaid.x;
	mul.lo.s32 	%r32, %r30, %r31;
	cvt.u64.u32 	%rd77, %r32;
	add.s64 	%rd81, %rd81, %rd77;
	setp.lt.u64 	%p7, %rd81, %rd2;
	@%p7 bra 	$L__BB7_1;
$L__BB7_17:
	ret;

}
.entry _ZN36_GLOBAL__N__30f09ad0_4_k_cu_fff026ee25block_to_universal_kernelIdLNS_11BlockLayoutE0EEEvPKPKT_PKPS2_mmmmmmmm(
	.param .u64 .ptr .align 1 _ZN36_GLOBAL__N__30f09ad0_4_k_cu_fff026ee25block_to_universal_kernelIdLNS_11BlockLayoutE0EEEvPKPKT_PKPS2_mmmmmmmm_param_0,
	.param .u64 .ptr .align 1 _ZN36_GLOBAL__N__30f09ad0_4_k_cu_fff026ee25block_to_universal_kernelIdLNS_11BlockLayoutE0EEEvPKPKT_PKPS2_mmmmmmmm_param_1,
	.param .u64 _ZN36_GLOBAL__N__30f09ad0_4_k_cu_fff026ee25block_to_universal_kernelIdLNS_11BlockLayoutE0EEEvPKPKT_PKPS2_mmmmmmmm_param_2,
	.param .u64 _ZN36_GLOBAL__N__30f09ad0_4_k_cu_fff026ee25block_to_universal_kernelIdLNS_11BlockLayoutE0EEEvPKPKT_PKPS2_mmmmmmmm_param_3,
	.param .u64 _ZN36_GLOBAL__N__30f09ad0_4_k_cu_fff026ee25block_to_universal_kernelIdLNS_11BlockLayoutE0EEEvPKPKT_PKPS2_mmmmmmmm_param_4,
	.param .u64 _ZN36_GLOBAL__N__30f09ad0_4_k_cu_fff026ee25block_to_universal_kernelIdLNS_11BlockLayoutE0EEEvPKPKT_PKPS2_mmmmmmmm_param_5,
	.param .u64 _ZN36_GLOBAL__N__30f09ad0_4_k_cu_fff026ee25block_to_universal_kernelIdLNS_11BlockLayoutE0EEEvPKPKT_PKPS2_mmmmmmmm_param_6,
	.param .u64 _ZN36_GLOBAL__N__30f09ad0_4_k_cu_fff026ee25block_to_universal_kernelIdLNS_11BlockLayoutE0EEEvPKPKT_PKPS2_mmmmmmmm_param_7,
	.param .u64 _ZN36_GLOBAL__N__30f09ad0_4_k_cu_fff026ee25block_to_universal_kernelIdLNS_11BlockLayoutE0EEEvPKPKT_PKPS2_mmmmmmmm_param_8,
	.param .u64 _ZN36_GLOBAL__N__30f09ad0_4_k_cu_fff026ee25block_to_universal_kernelIdLNS_11BlockLayoutE0EEEvPKPKT_PKPS2_mmmmmmmm_param_9
)
{
	.reg .pred 	%p<8>;
	.reg .b32 	%r<32>;
	.reg .b64 	%rd<91>;
	.reg .b64 	%fd<2>;

	ld.param.u64 	%rd45, [_ZN36_GLOBAL__N__30f09ad0_4_k_cu_fff026ee25block_to_universal_kernelIdLNS_11BlockLayoutE0EEEvPKPKT_PKPS2_mmmmmmmm_param_0];
	ld.param.u64 	%rd46, [_ZN36_GLOBAL__N__30f09ad0_4_k_cu_fff026ee25block_to_universal_kernelIdLNS_11BlockLayoutE0EEEvPKPKT_PKPS2_mmmmmmmm_param_1];
	ld.param.u64 	%rd39, [_ZN36_GLOBAL__N__30f09ad0_4_k_cu_fff026ee25block_to_universal_kernelIdLNS_11BlockLayoutE0EEEvPKPKT_PKPS2_mmmmmmmm_param_3];
	ld.param.u64 	%rd47, [_ZN36_GLOBAL__N__30f09ad0_4_k_cu_fff026ee25block_to_universal_kernelIdLNS_11BlockLayoutE0EEEvPKPKT_PKPS2_mmmmmmmm_param_4];
	ld.param.u64 	%rd40, [_ZN36_GLOBAL__N__30f09ad0_4_k_cu_fff026ee25block_to_universal_kernelIdLNS_11BlockLayoutE0EEEvPKPKT_PKPS2_mmmmmmmm_param_5];
	ld.param.u64 	%rd41, [_ZN36_GLOBAL__N__30f09ad0_4_k_cu_fff026ee25block_to_universal_kernelIdLNS_11BlockLayoutE0EEEvPKPKT_PKPS2_mmmmmmmm_param_6];
	ld.param.u64 	%rd42, [_ZN36_GLOBAL__N__30f09ad0_4_k_cu_fff026ee25block_to_universal_kernelIdLNS_11BlockLayoutE0EEEvPKPKT_PKPS2_mmmmmmmm_param_7];
	ld.param.u64 	%rd43, [_ZN36_GLOBAL__N__30f09ad0_4_k_cu_fff026ee25block_to_universal_kernelIdLNS_11BlockLayoutE0EEEvPKPKT_PKPS2_mmmmmmmm_param_8];
	ld.param.u64 	%rd44, [_ZN36_GLOBAL__N__30f09ad0_4_k_cu_fff026ee25block_to_universal_kernelIdLNS_11BlockLayoutE0EEEvPKPKT_PKPS2_mmmmmmmm_param_9];
	cvta.to.global.u64 	%rd1, %rd46;
	cvta.to.global.u64 	%rd2, %rd45;
	mov.u32 	%r1, %ctaid.x;
	mov.u32 	%r2, %ntid.x;
	mov.u32 	%r3, %tid.x;
	mad.lo.s32 	%r4, %r1, %r2, %r3;
	cvt.u64.u32 	%rd80, %r4;
	mov.u32 	%r5, %nctaid.x;
	mul.lo.s32 	%r6, %r2, %r5;
	cvt.u64.u32 	%rd4, %r6;
	mul.lo.s64 	%rd5, %rd47, %rd39;
	setp.le.u64 	%p1, %rd5, %rd80;
	@%p1 bra 	$L__BB8_17;
$L__BB8_1:
	or.b64  	%rd48, %rd80, %rd39;
	and.b64  	%rd49, %rd48, -4294967296;
	setp.ne.s64 	%p2, %rd49, 0;
	@%p2 bra 	$L__BB8_3;
	cvt.u32.u64 	%r7, %rd39;
	cvt.u32.u64 	%r8, %rd80;
	div.u32 	%r9, %r8, %r7;
	mul.lo.s32 	%r10, %r9, %r7;
	sub.s32 	%r11, %r8, %r10;
	cvt.u64.u32 	%rd81, %r9;
	cvt.u64.u32 	%rd82, %r11;
	bra.uni 	$L__BB8_4;
$L__BB8_3:
	div.u64 	%rd81, %rd80, %rd39;
	mul.lo.s64 	%rd50, %rd81, %rd39;
	sub.s64 	%rd82, %rd80, %rd50;
$L__BB8_4:
	or.b64  	%rd51, %rd82, %rd44;
	and.b64  	%rd52, %rd51, -4294967296;
	setp.ne.s64 	%p3, %rd52, 0;
	@%p3 bra 	$L__BB8_6;
	cvt.u32.u64 	%r12, %rd44;
	cvt.u32.u64 	%r13, %rd82;
	div.u32 	%r14, %r13, %r12;
	mul.lo.s32 	%r15, %r14, %r12;
	sub.s32 	%r16, %r13, %r15;
	cvt.u64.u32 	%rd83, %r14;
	cvt.u64.u32 	%rd84, %r16;
	bra.uni 	$L__BB8_7;
$L__BB8_6:
	div.u64 	%rd83, %rd82, %rd44;
	mul.lo.s64 	%rd53, %rd83, %rd44;
	sub.s64 	%rd84, %rd82, %rd53;
$L__BB8_7:
	or.b64  	%rd54, %rd83, %rd43;
	and.b64  	%rd55, %rd54, -4294967296;
	setp.ne.s64 	%p4, %rd55, 0;
	@%p4 bra 	$L__BB8_9;
	cvt.u32.u64 	%r17, %rd43;
	cvt.u32.u64 	%r18, %rd83;
	div.u32 	%r19, %r18, %r17;
	mul.lo.s32 	%r20, %r19, %r17;
	sub.s32 	%r21, %r18, %r20;
	cvt.u64.u32 	%rd85, %r19;
	cvt.u64.u32 	%rd86, %r21;
	bra.uni 	$L__BB8_10;
$L__BB8_9:
	div.u64 	%rd85, %rd83, %rd43;
	mul.lo.s64 	%rd56, %rd85, %rd43;
	sub.s64 	%rd86, %rd83, %rd56;
$L__BB8_10:
	or.b64  	%rd57, %rd85, %rd42;
	and.b64  	%rd58, %rd57, -4294967296;
	setp.ne.s64 	%p5, %rd58, 0;
	@%p5 bra 	$L__BB8_12;
	cvt.u32.u64 	%r22, %rd42;
	cvt.u32.u64 	%r23, %rd85;
	div.u32 	%r24, %r23, %r22;
	mul.lo.s32 	%r25, %r24, %r22;
	sub.s32 	%r26, %r23, %r25;
	cvt.u64.u32 	%rd87, %r24;
	cvt.u64.u32 	%rd88, %r26;
	bra.uni 	$L__BB8_13;
$L__BB8_12:
	div.u64 	%rd87, %rd85, %rd42;
	mul.lo.s64 	%rd59, %rd87, %rd42;
	sub.s64 	%rd88, %rd85, %rd59;
$L__BB8_13:
	or.b64  	%rd60, %rd87, %rd41;
	and.b64  	%rd61, %rd60, -4294967296;
	setp.ne.s64 	%p6, %rd61, 0;
	@%p6 bra 	$L__BB8_15;
	cvt.u32.u64 	%r27, %rd41;
	cvt.u32.u64 	%r28, %rd87;
	div.u32 	%r29, %r28, %r27;
	mul.lo.s32 	%r30, %r29, %r27;
	sub.s32 	%r31, %r28, %r30;
	cvt.u64.u32 	%rd89, %r29;
	cvt.u64.u32 	%rd90, %r31;
	bra.uni 	$L__BB8_16;
$L__BB8_15:
	div.u64 	%rd89, %rd87, %rd41;
	mul.lo.s64 	%rd62, %rd89, %rd41;
	sub.s64 	%rd90, %rd87, %rd62;
$L__BB8_16:
	ld.param.u64 	%rd79, [_ZN36_GLOBAL__N__30f09ad0_4_k_cu_fff026ee25block_to_universal_kernelIdLNS_11BlockLayoutE0EEEvPKPKT_PKPS2_mmmmmmmm_param_2];
	mad.lo.s64 	%rd63, %rd81, %rd79, %rd88;
	mad.lo.s64 	%rd64, %rd90, %rd42, %rd63;
	shl.b64 	%rd65, %rd64, 3;
	add.s64 	%rd66, %rd2, %rd65;
	ld.global.u64 	%rd67, [%rd66];
	cvta.to.global.u64 	%rd68, %rd67;
	mad.lo.s64 	%rd69, %rd86, %rd40, %rd89;
	mad.lo.s64 	%rd70, %rd69, %rd44, %rd84;
	shl.b64 	%rd71, %rd81, 3;
	add.s64 	%rd72, %rd1, %rd71;
	ld.global.u64 	%rd73, [%rd72];
	cvta.to.global.u64 	%rd74, %rd73;
	shl.b64 	%rd75, %rd70, 3;
	add.s64 	%rd76, %rd68, %rd75;
	ld.global.f64 	%fd1, [%rd76];
	shl.b64 	%rd77, %rd82, 3;
	add.s64 	%rd78, %rd74, %rd77;
	st.global.f64 	[%rd78], %fd1;
	add.s64 	%rd80, %rd80, %rd4;
	setp.lt.u64 	%p7, %rd80, %rd5;
	@%p7 bra 	$L__BB8_1;
$L__BB8_17:
	ret;

}
.entry _ZN36_GLOBAL__N__30f09ad0_4_k_cu_fff026ee25block_to_universal_kernelIdLNS_11BlockLayoutE1EEEvPKPKT_PKPS2_mmmmmmmm(
	.param .u64 .ptr .align 1 _ZN36_GLOBAL__N__30f09ad0_4_k_cu_fff026ee25block_to_universal_kernelIdLNS_11BlockLayoutE1EEEvPKPKT_PKPS2_mmmmmmmm_param_0,
	.param .u64 .ptr .align 1 _ZN36_GLOBAL__N__30f09ad0_4_k_cu_fff026ee25block_to_universal_kernelIdLNS_11BlockLayoutE1EEEvPKPKT_PKPS2_mmmmmmmm_param_1,
	.param .u64 _ZN36_GLOBAL__N__30f09ad0_4_k_cu_fff026ee25block_to_universal_kernelIdLNS_11BlockLayoutE1EEEvPKPKT_PKPS2_mmmmmmmm_param_2,
	.param .u64 _ZN36_GLOBAL__N__30f09ad0_4_k_cu_fff026ee25block_to_universal_kernelIdLNS_11BlockLayoutE1EEEvPKPKT_PKPS2_mmmmmmmm_param_3,
	.param .u64 _ZN36_GLOBAL__N__30f09ad0_4_k_cu_fff026ee25block_to_universal_kernelIdLNS_11BlockLayoutE1EEEvPKPKT_PKPS2_mmmmmmmm_param_4,
	.param .u64 _ZN36_GLOBAL__N__30f09ad0_4_k_cu_fff026ee25block_to_universal_kernelIdLNS_11BlockLayoutE1EEEvPKPKT_PKPS2_mmmmmmmm_param_5,
	.param .u64 _ZN36_GLOBAL__N__30f09ad0_4_k_cu_fff026ee25block_to_universal_kernelIdLNS_11BlockLayoutE1EEEvPKPKT_PKPS2_mmmmmmmm_param_6,
	.param .u64 _ZN36_GLOBAL__N__30f09ad0_4_k_cu_fff026ee25block_to_universal_kernelIdLNS_11BlockLayoutE1EEEvPKPKT_PKPS2_mmmmmmmm_param_7,
	.param .u64 _ZN36_GLOBAL__N__30f09ad0_4_k_cu_fff026ee25block_to_universal_kernelIdLNS_11BlockLayoutE1EEEvPKPKT_PKPS2_mmmmmmmm_param_8,
	.param .u64 _ZN36_GLOBAL__N__30f09ad0_4_k_cu_fff026ee25block_to_universal_kernelIdLNS_11BlockLayoutE1EEEvPKPKT_PKPS2_mmmmmmmm_param_9
)
{
	.reg .pred 	%p<8>;
	.reg .b32 	%r<33>;
	.reg .b64 	%rd<92>;
	.reg .b64 	%fd<2>;

	ld.param.u64 	%rd38, [_ZN36_GLOBAL__N__30f09ad0_4_k_cu_fff026ee25block_to_universal_kernelIdLNS_11BlockLayoutE1EEEvPKPKT_PKPS2_mmmmmmmm_param_3];
	ld.param.u64 	%rd43, [_ZN36_GLOBAL__N__30f09ad0_4_k_cu_fff026ee25block_to_universal_kernelIdLNS_11BlockLayoutE1EEEvPKPKT_PKPS2_mmmmmmmm_param_4];
	ld.param.u64 	%rd39, [_ZN36_GLOBAL__N__30f09ad0_4_k_cu_fff026ee25block_to_universal_kernelIdLNS_11BlockLayoutE1EEEvPKPKT_PKPS2_mmmmmmmm_param_6];
	ld.param.u64 	%rd40, [_ZN36_GLOBAL__N__30f09ad0_4_k_cu_fff026ee25block_to_universal_kernelIdLNS_11BlockLayoutE1EEEvPKPKT_PKPS2_mmmmmmmm_param_7];
	ld.param.u64 	%rd41, [_ZN36_GLOBAL__N__30f09ad0_4_k_cu_fff026ee25block_to_universal_kernelIdLNS_11BlockLayoutE1EEEvPKPKT_PKPS2_mmmmmmmm_param_8];
	ld.param.u64 	%rd42, [_ZN36_GLOBAL__N__30f09ad0_4_k_cu_fff026ee25block_to_universal_kernelIdLNS_11BlockLayoutE1EEEvPKPKT_PKPS2_mmmmmmmm_param_9];
	mov.u32 	%r1, %ctaid.x;
	mov.u32 	%r2, %ntid.x;
	mov.u32 	%r3, %tid.x;
	mad.lo.s32 	%r4, %r1, %r2, %r3;
	cvt.u64.u32 	%rd81, %r4;
	mul.lo.s64 	%rd2, %rd43, %rd38;
	setp.le.u64 	%p1, %rd2, %rd81;
	@%p1 bra 	$L__BB9_17;
$L__BB9_1:
	or.b64  	%rd44, %rd81, %rd38;
	and.b64  	%rd45, %rd44, -4294967296;
	setp.ne.s64 	%p2, %rd45, 0;
	@%p2 bra 	$L__BB9_3;
	cvt.u32.u64 	%r5, %rd38;
	cvt.u32.u64 	%r6, %rd81;
	div.u32 	%r7, %r6, %r5;
	mul.lo.s32 	%r8, %r7, %r5;
	sub.s32 	%r9, %r6, %r8;
	cvt.u64.u32 	%rd82, %r7;
	cvt.u64.u32 	%rd83, %r9;
	bra.uni 	$L__BB9_4;
$L__BB9_3:
	div.u64 	%rd82, %rd81, %rd38;
	mul.lo.s64 	%rd46, %rd82, %rd38;
	sub.s64 	%rd83, %rd81, %rd46;
$L__BB9_4:
	or.b64  	%rd47, %rd83, %rd42;
	and.b64  	%rd48, %rd47, -4294967296;
	setp.ne.s64 	%p3, %rd48, 0;
	@%p3 bra 	$L__BB9_6;
	cvt.u32.u64 	%r10, %rd42;
	cvt.u32.u64 	%r11, %rd83;
	div.u32 	%r12, %r11, %r10;
	mul.lo.s32 	%r13, %r12, %r10;
	sub.s32 	%r14, %r11, %r13;
	cvt.u64.u32 	%rd84, %r12;
	cvt.u64.u32 	%rd85, %r14;
	bra.uni 	$L__BB9_7;
$L__BB9_6:
	div.u64 	%rd84, %rd83, %rd42;
	mul.lo.s64 	%rd49, %rd84, %rd42;
	sub.s64 	%rd85, %rd83, %rd49;
$L__BB9_7:
	or.b64  	%rd50, %rd84, %rd41;
	and.b64  	%rd51, %rd50, -4294967296;
	setp.ne.s64 	%p4, %rd51, 0;
	@%p4 bra 	$L__BB9_9;
	cvt.u32.u64 	%r15, %rd41;
	cvt.u32.u64 	%r16, %rd84;
	div.u32 	%r17, %r16, %r15;
	mul.lo.s32 	%r18, %r17, %r15;
	sub.s32 	%r19, %r16, %r18;
	cvt.u64.u32 	%rd86, %r17;
	cvt.u64.u32 	%rd87, %r19;
	bra.uni 	$L__BB9_10;
$L__BB9_9:
	div.u64 	%rd86, %rd84, %rd41;
	mul.lo.s64 	%rd52, %rd86, %rd41;
	sub.s64 	%rd87, %rd84, %rd52;
$L__BB9_10:
	or.b64  	%rd53, %rd86, %rd40;
	and.b64  	%rd54, %rd53, -4294967296;
	setp.ne.s64 	%p5, %rd54, 0;
	@%p5 bra 	$L__BB9_12;
	cvt.u32.u64 	%r20, %rd40;
	cvt.u32.u64 	%r21, %rd86;
	div.u32 	%r22, %r21, %r20;
	mul.lo.s32 	%r23, %r22, %r20;
	sub.s32 	%r24, %r21, %r23;
	cvt.u64.u32 	%rd88, %r22;
	cvt.u64.u32 	%rd89, %r24;
	bra.uni 	$L__BB9_13;
$L__BB9_12:
	div.u64 	%rd88, %rd86, %rd40;
	mul.lo.s64 	%rd55, %rd88, %rd40;
	sub.s64 	%rd89, %rd86, %rd55;
$L__BB9_13:
	or.b64  	%rd56, %rd88, %rd39;
	and.b64  	%rd57, %rd56, -4294967296;
	setp.ne.s64 	%p6, %rd57, 0;
	@%p6 bra 	$L__BB9_15;
	cvt.u32.u64 	%r25, %rd39;
	cvt.u32.u64 	%r26, %rd88;
	div.u32 	%r27, %r26, %r25;
	mul.lo.s32 	%r28, %r27, %r25;
	sub.s32 	%r29, %r26, %r28;
	cvt.u64.u32 	%rd90, %r27;
	cvt.u64.u32 	%rd91, %r29;
	bra.uni 	$L__BB9_16;
$L__BB9_15:
	div.u64 	%rd90, %rd88, %rd39;
	mul.lo.s64 	%rd58, %rd90, %rd39;
	sub.s64 	%rd91, %rd88, %rd58;
$L__BB9_16:
	ld.param.u64 	%rd80, [_ZN36_GLOBAL__N__30f09ad0_4_k_cu_fff026ee25block_to_universal_kernelIdLNS_11BlockLayoutE1EEEvPKPKT_PKPS2_mmmmmmmm_param_2];
	ld.param.u64 	%rd79, [_ZN36_GLOBAL__N__30f09ad0_4_k_cu_fff026ee25block_to_universal_kernelIdLNS_11BlockLayoutE1EEEvPKPKT_PKPS2_mmmmmmmm_param_1];
	ld.param.u64 	%rd78, [_ZN36_GLOBAL__N__30f09ad0_4_k_cu_fff026ee25block_to_universal_kernelIdLNS_11BlockLayoutE1EEEvPKPKT_PKPS2_mmmmmmmm_param_0];
	mad.lo.s64 	%rd59, %rd82, %rd80, %rd89;
	mad.lo.s64 	%rd60, %rd91, %rd40, %rd59;
	cvta.to.global.u64 	%rd61, %rd78;
	shl.b64 	%rd62, %rd60, 3;
	add.s64 	%rd63, %rd61, %rd62;
	ld.global.u64 	%rd64, [%rd63];
	cvta.to.global.u64 	%rd65, %rd64;
	mad.lo.s64 	%rd66, %rd90, %rd41, %rd87;
	mad.lo.s64 	%rd67, %rd66, %rd42, %rd85;
	cvta.to.global.u64 	%rd68, %rd79;
	shl.b64 	%rd69, %rd82, 3;
	add.s64 	%rd70, %rd68, %rd69;
	ld.global.u64 	%rd71, [%rd70];
	cvta.to.global.u64 	%rd72, %rd71;
	shl.b64 	%rd73, %rd67, 3;
	add.s64 	%rd74, %rd65, %rd73;
	ld.global.f64 	%fd1, [%rd74];
	shl.b64 	%rd75, %rd83, 3;
	add.s64 	%rd76, %rd72, %rd75;
	st.global.f64 	[%rd76], %fd1;
	mov.u32 	%r30, %ntid.x;
	mov.u32 	%r31, %nctaid.x;
	mul.lo.s32 	%r32, %r30, %r31;
	cvt.u64.u32 	%rd77, %r32;
	add.s64 	%rd81, %rd81, %rd77;
	setp.lt.u64 	%p7, %rd81, %rd2;
	@%p7 bra 	$L__BB9_1;
$L__BB9_17:
	ret;

}
.entry _ZN36_GLOBAL__N__30f09ad0_4_k_cu_fff026ee25universal_to_block_kernelI6__halfLNS_11BlockLayoutE0EEEvPKPKT_PKPS3_mmmmmmmm(
	.param .u64 .ptr .align 1 _ZN36_GLOBAL__N__30f09ad0_4_k_cu_fff026ee25universal_to_block_kernelI6__halfLNS_11BlockLayoutE0EEEvPKPKT_PKPS3_mmmmmmmm_param_0,
	.param .u64 .ptr .align 1 _ZN36_GLOBAL__N__30f09ad0_4_k_cu_fff026ee25universal_to_block_kernelI6__halfLNS_11BlockLayoutE0EEEvPKPKT_PKPS3_mmmmmmmm_param_1,
	.param .u64 _ZN36_GLOBAL__N__30f09ad0_4_k_cu_fff026ee25universal_to_block_kernelI6__halfLNS_11BlockLayoutE0EEEvPKPKT_PKPS3_mmmmmmmm_param_2,
	.param .u64 _ZN36_GLOBAL__N__30f09ad0_4_k_cu_fff026ee25universal_to_block_kernelI6__halfLNS_11BlockLayoutE0EEEvPKPKT_PKPS3_mmmmmmmm_param_3,
	.param .u64 _ZN36_GLOBAL__N__30f09ad0_4_k_cu_fff026ee25universal_to_block_kernelI6__halfLNS_11BlockLayoutE0EEEvPKPKT_PKPS3_mmmmmmmm_param_4,
	.param .u64 _ZN36_GLOBAL__N__30f09ad0_4_k_cu_fff026ee25universal_to_block_kernelI6__halfLNS_11BlockLayoutE0EEEvPKPKT_PKPS3_mmmmmmmm_param_5,
	.param .u64 _ZN36_GLOBAL__N__30f09ad0_4_k_cu_fff026ee25universal_to_block_kernelI6__halfLNS_11BlockLayoutE0EEEvPKPKT_PKPS3_mmmmmmmm_param_6,
	.param .u64 _ZN36_GLOBAL__N__30f09ad0_4_k_cu_fff026ee25universal_to_block_kernelI6__halfLNS_11BlockLayoutE0EEEvPKPKT_PKPS3_mmmmmmmm_param_7,
	.param .u64 _ZN36_GLOBAL__N__30f09ad0_4_k_cu_fff026ee25universal_to_block_kernelI6__halfLNS_11BlockLayoutE0EEEvPKPKT_PKPS3_mmmmmmmm_param_8,
	.param .u64 _ZN36_GLOBAL__N__30f09ad0_4_k_cu_fff026ee25universal_to_block_kernelI6__halfLNS_11BlockLayoutE0EEEvPKPKT_PKPS3_mmmmmmmm_param_9
)
{
	.reg .pred 	%p<8>;
	.reg .b16 	%rs<2>;
	.reg .b32 	%r<32>;
	.reg .b64 	%rd<91>;

	ld.param.u64 	%rd45, [_ZN36_GLOBAL__N__30f09ad0_4_k_cu_fff026ee25universal_to_block_kernelI6__halfLNS_11BlockLayoutE0EEEvPKPKT_PKPS3_mmmmmmmm_param_0];
	ld.param.u64 	%rd46, [_ZN36_GLOBAL__N__30f09ad0_4_k_cu_fff026ee25universal_to_block_kernelI6__halfLNS_11BlockLayoutE0EEEvPKPKT_PKPS3_mmmmmmmm_param_1];
	ld.param.u64 	%rd39, [_ZN36_GLOBAL__N__30f09ad0_4_k_cu_fff026ee25universal_to_block_kernelI6__halfLNS_11BlockLayoutE0EEEvPKPKT_PKPS3_mmmmmmmm_param_3];
	ld.param.u64 	%rd47, [_ZN36_GLOBAL__N__30f09ad0_4_k_cu_fff026ee25universal_to_block_kernelI6__halfLNS_11BlockLayoutE0EEEvPKPKT_PKPS3_mmmmmmmm_param_4];
	ld.param.u64 	%rd40, [_ZN36_GLOBAL__N__30f09ad0_4_k_cu_fff026ee25universal_to_block_kernelI6__halfLNS_11BlockLayoutE0EEEvPKPKT_PKPS3_mmmmmmmm_param_5];
	ld.param.u64 	%rd41, [_ZN36_GLOBAL__N__30f09ad0_4_k_cu_fff026ee25universal_to_block_kernelI6__halfLNS_11BlockLayoutE0EEEvPKPKT_PKPS3_mmmmmmmm_param_6];
	ld.param.u64 	%rd42, [_ZN36_GLOBAL__N__30f09ad0_4_k_cu_fff026ee25universal_to_block_kernelI6__halfLNS_11BlockLayoutE0EEEvPKPKT_PKPS3_mmmmmmmm_param_7];
	ld.param.u64 	%rd43, [_ZN36_GLOBAL__N__30f09ad0_4_k_cu_fff026ee25universal_to_block_kernelI6__halfLNS_11BlockLayoutE0EEEvPKPKT_PKPS3_mmmmmmmm_param_8];
	ld.param.u64 	%rd44, [_ZN36_GLOBAL__N__30f09ad0_4_k_cu_fff026ee25universal_to_block_kernelI6__halfLNS_11BlockLayoutE0EEEvPKPKT_PKPS3_mmmmmmmm_param_9];
	cvta.to.global.u64 	%rd1, %rd45;
	cvta.to.global.u64 	%rd2, %rd46;
	mov.u32 	%r1, %ctaid.x;
	mov.u32 	%r2, %ntid.x;
	mov.u32 	%r3, %tid.x;
	mad.lo.s32 	%r4, %r1, %r2, %r3;
	cvt.u64.u32 	%rd80, %r4;
	mov.u32 	%r5, %nctaid.x;
	mul.lo.s32 	%r6, %r2, %r5;
	cvt.u64.u32 	%rd4, %r6;
	mul.lo.s64 	%rd5, %rd47, %rd39;
	setp.le.u64 	%p1, %rd5, %rd80;
	@%p1 bra 	$L__BB10_17;
$L__BB10_1:
	or.b64  	%rd48, %rd80, %rd39;
	and.b64  	%rd49, %rd48, -4294967296;
	setp.ne.s64 	%p2, %rd49, 0;
	@%p2 bra 	$L__BB10_3;
	cvt.u32.u64 	%r7, %rd39;
	cvt.u32.u64 	%r8, %rd80;
	div.u32 	%r9, %r8, %r7;
	mul.lo.s32 	%r10, %r9, %r7;
	sub.s32 	%r11, %r8, %r10;
	cvt.u64.u32 	%rd81, %r9;
	cvt.u64.u32 	%rd82, %r11;
	bra.uni 	$L__BB10_4;
$L__BB10_3:
	div.u64 	%rd81, %rd80, %rd39;
	mul.lo.s64 	%rd50, %rd81, %rd39;
	sub.s64 	%rd82, %rd80, %rd50;
$L__BB10_4:
	or.b64  	%rd51, %rd82, %rd44;
	and.b64  	%rd52, %rd51, -4294967296;
	setp.ne.s64 	%p3, %rd52, 0;
	@%p3 bra 	$L__BB10_6;
	cvt.u32.u64 	%r12, %rd44;
	cvt.u32.u64 	%r13, %rd82;
	div.u32 	%r14, %r13, %r12;
	mul.lo.s32 	%r15, %r14, %r12;
	sub.s32 	%r16, %r13, %r15;
	cvt.u64.u32 	%rd83, %r14;
	cvt.u64.u32 	%rd84, %r16;
	bra.uni 	$L__BB10_7;
$L__BB10_6:
	div.u64 	%rd83, %rd82, %rd44;
	mul.lo.s64 	%rd53, %rd83, %rd44;
	sub.s64 	%rd84, %rd82, %rd53;
$L__BB10_7:
	or.b64  	%rd54, %rd83, %rd43;
	and.b64  	%rd55, %rd54, -4294967296;
	setp.ne.s64 	%p4, %rd55, 0;
	@%p4 bra 	$L__BB10_9;
	cvt.u32.u64 	%r17, %rd43;
	cvt.u32.u64 	%r18, %rd83;
	div.u32 	%r19, %r18, %r17;
	mul.lo.s32 	%r20, %r19, %r17;
	sub.s32 	%r21, %r18, %r20;
	cvt.u64.u32 	%rd85, %r19;
	cvt.u64.u32 	%rd86, %r21;
	bra.uni 	$L__BB10_10;
$L__BB10_9:
	div.u64 	%rd85, %rd83, %rd43;
	mul.lo.s64 	%rd56, %rd85, %rd43;
	sub.s64 	%rd86, %rd83, %rd56;
$L__BB10_10:
	or.b64  	%rd57, %rd85, %rd42;
	and.b64  	%rd58, %rd57, -4294967296;
	setp.ne.s64 	%p5, %rd58, 0;
	@%p5 bra 	$L__BB10_12;
	cvt.u32.u64 	%r22, %rd42;
	cvt.u32.u64 	%r23, %rd85;
	div.u32 	%r24, %r23, %r22;
	mul.lo.s32 	%r25, %r24, %r22;
	sub.s32 	%r26, %r23, %r25;
	cvt.u64.u32 	%rd87, %r24;
	cvt.u64.u32 	%rd88, %r26;
	bra.uni 	$L__BB10_13;
$L__BB10_12:
	div.u64 	%rd87, %rd85, %rd42;
	mul.lo.s64 	%rd59, %rd87, %rd42;
	sub.s64 	%rd88, %rd85, %rd59;
$L__BB10_13:
	or.b64  	%rd60, %rd87, %rd41;
	and.b64  	%rd61, %rd60, -4294967296;
	setp.ne.s64 	%p6, %rd61, 0;
	@%p6 bra 	$L__BB10_15;
	cvt.u32.u64 	%r27, %rd41;
	cvt.u32.u64 	%r28, %rd87;
	div.u32 	%r29, %r28, %r27;
	mul.lo.s32 	%r30, %r29, %r27;
	sub.s32 	%r31, %r28, %r30;
	cvt.u64.u32 	%rd89, %r29;
	cvt.u64.u32 	%rd90, %r31;
	bra.uni 	$L__BB10_16;
$L__BB10_15:
	div.u64 	%rd89, %rd87, %rd41;
	mul.lo.s64 	%rd62, %rd89, %rd41;
	sub.s64 	%rd90, %rd87, %rd62;
$L__BB10_16:
	ld.param.u64 	%rd79, [_ZN36_GLOBAL__N__30f09ad0_4_k_cu_fff026ee25universal_to_block_kernelI6__halfLNS_11BlockLayoutE0EEEvPKPKT_PKPS3_mmmmmmmm_param_2];
	mad.lo.s64 	%rd63, %rd81, %rd79, %rd88;
	mad.lo.s64 	%rd64, %rd90, %rd42, %rd63;
	shl.b64 	%rd65, %rd64, 3;
	add.s64 	%rd66, %rd2, %rd65;
	ld.global.u64 	%rd67, [%rd66];
	cvta.to.global.u64 	%rd68, %rd67;
	mad.lo.s64 	%rd69, %rd86, %rd40, %rd89;
	mad.lo.s64 	%rd70, %rd69, %rd44, %rd84;
	shl.b64 	%rd71, %rd81, 3;
	add.s64 	%rd72, %rd1, %rd71;
	ld.global.u64 	%rd73, [%rd72];
	cvta.to.global.u64 	%rd74, %rd73;
	shl.b64 	%rd75, %rd70, 1;
	add.s64 	%rd76, %rd68, %rd75;
	shl.b64 	%rd77, %rd82, 1;
	add.s64 	%rd78, %rd74, %rd77;
	ld.global.u16 	%rs1, [%rd78];
	st.global.u16 	[%rd76], %rs1;
	add.s64 	%rd80, %rd80, %rd4;
	setp.lt.u64 	%p7, %rd80, %rd5;
	@%p7 bra 	$L__BB10_1;
$L__BB10_17:
	ret;

}
.entry _ZN36_GLOBAL__N__30f09ad0_4_k_cu_fff026ee25universal_to_block_kernelI6__halfLNS_11BlockLayoutE1EEEvPKPKT_PKPS3_mmmmmmmm(
	.param .u64 .ptr .align 1 _ZN36_GLOBAL__N__30f09ad0_4_k_cu_fff026ee25universal_to_block_kernelI6__halfLNS_11BlockLayoutE1EEEvPKPKT_PKPS3_mmmmmmmm_param_0,
	.param .u64 .ptr .align 1 _ZN36_GLOBAL__N__30f09ad0_4_k_cu_fff026ee25universal_to_block_kernelI6__halfLNS_11BlockLayoutE1EEEvPKPKT_PKPS3_mmmmmmmm_param_1,
	.param .u64 _ZN36_GLOBAL__N__30f09ad0_4_k_cu_fff026ee25universal_to_block_kernelI6__halfLNS_11BlockLayoutE1EEEvPKPKT_PKPS3_mmmmmmmm_param_2,
	.param .u64 _ZN36_GLOBAL__N__30f09ad0_4_k_cu_fff026ee25universal_to_block_kernelI6__halfLNS_11BlockLayoutE1EEEvPKPKT_PKPS3_mmmmmmmm_param_3,
	.param .u64 _ZN36_GLOBAL__N__30f09ad0_4_k_cu_fff026ee25universal_to_block_kernelI6__halfLNS_11BlockLayoutE1EEEvPKPKT_PKPS3_mmmmmmmm_param_4,
	.param .u64 _ZN36_GLOBAL__N__30f09ad0_4_k_cu_fff026ee25universal_to_block_kernelI6__halfLNS_11BlockLayoutE1EEEvPKPKT_PKPS3_mmmmmmmm_param_5,
	.param .u64 _ZN36_GLOBAL__N__30f09ad0_4_k_cu_fff026ee25universal_to_block_kernelI6__halfLNS_11BlockLayoutE1EEEvPKPKT_PKPS3_mmmmmmmm_param_6,
	.param .u64 _ZN36_GLOBAL__N__30f09ad0_4_k_cu_fff026ee25universal_to_block_kernelI6__halfLNS_11BlockLayoutE1EEEvPKPKT_PKPS3_mmmmmmmm_param_7,
	.param .u64 _ZN36_GLOBAL__N__30f09ad0_4_k_cu_fff026ee25universal_to_block_kernelI6__halfLNS_11BlockLayoutE1EEEvPKPKT_PKPS3_mmmmmmmm_param_8,
	.param .u64 _ZN36_GLOBAL__N__30f09ad0_4_k_cu_fff026ee25universal_to_block_kernelI6__halfLNS_11BlockLayoutE1EEEvPKPKT_PKPS3_mmmmmmmm_param_9
)
{
	.reg .pred 	%p<8>;
	.reg .b16 	%rs<2>;
	.reg .b32 	%r<33>;
	.reg .b64 	%rd<92>;

	ld.param.u64 	%rd38, [_ZN36_GLOBAL__N__30f09ad0_4_k_cu_fff026ee25universal_to_block_kernelI6__halfLNS_11BlockLayoutE1EEEvPKPKT_PKPS3_mmmmmmmm_param_3];
	ld.param.u64 	%rd43, [_ZN36_GLOBAL__N__30f09ad0_4_k_cu_fff026ee25universal_to_block_kernelI6__halfLNS_11BlockLayoutE1EEEvPKPKT_PKPS3_mmmmmmmm_param_4];
	ld.param.u64 	%rd39, [_ZN36_GLOBAL__N__30f09ad0_4_k_cu_fff026ee25universal_to_block_kernelI6__halfLNS_11BlockLayoutE1EEEvPKPKT_PKPS3_mmmmmmmm_param_6];
	ld.param.u64 	%rd40, [_ZN36_GLOBAL__N__30f09ad0_4_k_cu_fff026ee25universal_to_block_kernelI6__halfLNS_11BlockLayoutE1EEEvPKPKT_PKPS3_mmmmmmmm_param_7];
	ld.param.u64 	%rd41, [_ZN36_GLOBAL__N__30f09ad0_4_k_cu_fff026ee25universal_to_block_kernelI6__halfLNS_11BlockLayoutE1EEEvPKPKT_PKPS3_mmmmmmmm_param_8];
	ld.param.u64 	%rd42, [_ZN36_GLOBAL__N__30f09ad0_4_k_cu_fff026ee25universal_to_block_kernelI6__halfLNS_11BlockLayoutE1EEEvPKPKT_PKPS3_mmmmmmmm_param_9];
	mov.u32 	%r1, %ctaid.x;
	mov.u32 	%r2, %ntid.x;
	mov.u32 	%r3, %tid.x;
	mad.lo.s32 	%r4, %r1, %r2, %r3;
	cvt.u64.u32 	%rd81, %r4;
	mul.lo.s64 	%rd2, %rd43, %rd38;
	setp.le.u64 	%p1, %rd2, %rd81;
	@%p1 bra 	$L__BB11_17;
$L__BB11_1:
	or.b64  	%rd44, %rd81, %rd38;
	and.b64  	%rd45, %rd44, -4294967296;
	setp.ne.s64 	%p2, %rd45, 0;
	@%p2 bra 	$L__BB11_3;
	cvt.u32.u64 	%r5, %rd38;
	cvt.u32.u64 	%r6, %rd81;
	div.u32 	%r7, %r6, %r5;
	mul.lo.s32 	%r8, %r7, %r5;
	sub.s32 	%r9, %r6, %r8;
	cvt.u64.u32 	%rd82, %r7;
	cvt.u64.u32 	%rd83, %r9;
	bra.uni 	$L__BB11_4;
$L__BB11_3:
	div.u64 	%rd82, %rd81, %rd38;
	mul.lo.s64 	%rd46, %rd82, %rd38;
	sub.s64 	%rd83, %rd81, %rd46;
$L__BB11_4:
	or.b64  	%rd47, %rd83, %rd42;
	and.b64  	%rd48, %rd47, -4294967296;
	setp.ne.s64 	%p3, %rd48, 0;
	@%p3 bra 	$L__BB11_6;
	cvt.u32.u64 	%r10, %rd42;
	cvt.u32.u64 	%r11, %rd83;
	div.u32 	%r12, %r11, %r10;
	mul.lo.s32 	%r13, %r12, %r10;
	sub.s32 	%r14, %r11, %r13;
	cvt.u64.u32 	%rd84, %r12;
	cvt.u64.u32 	%rd85, %r14;
	bra.uni 	$L__BB11_7;
$L__BB11_6:
	div.u64 	%rd84, %rd83, %rd42;
	mul.lo.s64 	%rd49, %rd84, %rd42;
	sub.s64 	%rd85, %rd83, %rd49;
$L__BB11_7:
	or.b64  	%rd50, %rd84, %rd41;
	and.b64  	%rd51, %rd50, -4294967296;
	setp.ne.s64 	%p4, %rd51, 0;
	@%p4 bra 	$L__BB11_9;
	cvt.u32.u64 	%r15, %rd41;
	cvt.u32.u64 	%r16, %rd84;
	div.u32 	%r17, %r16, %r15;
	mul.lo.s32 	%r18, %r17, %r15;
	sub.s32 	%r19, %r16, %r18;
	cvt.u64.u32 	%rd86, %r17;
	cvt.u64.u32 	%rd87, %r19;
	bra.uni 	$L__BB11_10;
$L__BB11_9:
	div.u64 	%rd86, %rd84, %rd41;
	mul.lo.s64 	%rd52, %rd86, %rd41;
	sub.s64 	%rd87, %rd84, %rd52;
$L__BB11_10:
	or.b64  	%rd53, %rd86, %rd40;
	and.b64  	%rd54, %rd53, -4294967296;
	setp.ne.s64 	%p5, %rd54, 0;
	@%p5 bra 	$L__BB11_12;
	cvt.u32.u64 	%r20, %rd40;
	cvt.u32.u64 	%r21, %rd86;
	div.u32 	%r22, %r21, %r20;
	mul.lo.s32 	%r23, %r22, %r20;
	sub.s32 	%r24, %r21, %r23;
	cvt.u64.u32 	%rd88, %r22;
	cvt.u64.u32 	%rd89, %r24;
	bra.uni 	$L__BB11_13;
$L__BB11_12:
	div.u64 	%rd88, %rd86, %rd40;
	mul.lo.s64 	%rd55, %rd88, %rd40;
	sub.s64 	%rd89, %rd86, %rd55;
$L__BB11_13:
	or.b64  	%rd56, %rd88, %rd39;
	and.b64  	%rd57, %rd56, -4294967296;
	setp.ne.s64 	%p6, %rd57, 0;
	@%p6 bra 	$L__BB11_15;
	cvt.u32.u64 	%r25, %rd39;
	cvt.u32.u64 	%r26, %rd88;
	div.u32 	%r27, %r26, %r25;
	mul.lo.s32 	%r28, %r27, %r25;
	sub.s32 	%r29, %r26, %r28;
	cvt.u64.u32 	%rd90, %r27;
	cvt.u64.u32 	%rd91, %r29;
	bra.uni 	$L__BB11_16;
$L__BB11_15:
	div.u64 	%rd90, %rd88, %rd39;
	mul.lo.s64 	%rd58, %rd90, %rd39;
	sub.s64 	%rd91, %rd88, %rd58;
$L__BB11_16:
	ld.param.u64 	%rd80, [_ZN36_GLOBAL__N__30f09ad0_4_k_cu_fff026ee25universal_to_block_kernelI6__halfLNS_11BlockLayoutE1EEEvPKPKT_PKPS3_mmmmmmmm_param_2];
	ld.param.u64 	%rd79, [_ZN36_GLOBAL__N__30f09ad0_4_k_cu_fff026ee25universal_to_block_kernelI6__halfLNS_11BlockLayoutE1EEEvPKPKT_PKPS3_mmmmmmmm_param_1];
	ld.param.u64 	%rd78, [_ZN36_GLOBAL__N__30f09ad0_4_k_cu_fff026ee25universal_to_block_kernelI6__halfLNS_11BlockLayoutE1EEEvPKPKT_PKPS3_mmmmmmmm_param_0];
	mad.lo.s64 	%rd59, %rd82, %rd80, %rd89;
	mad.lo.s64 	%rd60, %rd91, %rd40, %rd59;
	cvta.to.global.u64 	%rd61, %rd79;
	shl.b64 	%rd62, %rd60, 3;
	add.s64 	%rd63, %rd61, %rd62;
	ld.global.u64 	%rd64, [%rd63];
	cvta.to.global.u64 	%rd65, %rd64;
	mad.lo.s64 	%rd66, %rd90, %rd41, %rd87;
	mad.lo.s64 	%rd67, %rd66, %rd42, %rd85;
	cvta.to.global.u64 	%rd68, %rd78;
	shl.b64 	%rd69, %rd82, 3;
	add.s64 	%rd70, %rd68, %rd69;
	ld.global.u64 	%rd71, [%rd70];
	cvta.to.global.u64 	%rd72, %rd71;
	shl.b64 	%rd73, %rd67, 1;
	add.s64 	%rd74, %rd65, %rd73;
	shl.b64 	%rd75, %rd83, 1;
	add.s64 	%rd76, %rd72, %rd75;
	ld.global.u16 	%rs1, [%rd76];
	st.global.u16 	[%rd74], %rs1;
	mov.u32 	%r30, %ntid.x;
	mov.u32 	%r31, %nctaid.x;
	mul.lo.s32 	%r32, %r30, %r31;
	cvt.u64.u32 	%rd77, %r32;
	add.s64 	%rd81, %rd81, %rd77;
	setp.lt.u64 	%p7, %rd81, %rd2;
	@%p7 bra 	$L__BB11_1;
$L__BB11_17:
	ret;

}
.entry _ZN36_GLOBAL__N__30f09ad0_4_k_cu_fff026ee25universal_to_block_kernelI13__nv_bfloat16LNS_11BlockLayoutE0EEEvPKPKT_PKPS3_mmmmmmmm(
	.param .u64 .ptr .align 1 _ZN36_GLOBAL__N__30f09ad0_4_k_cu_fff026ee25universal_to_block_kernelI13__nv_bfloat16LNS_11BlockLayoutE0EEEvPKPKT_PKPS3_mmmmmmmm_param_0,
	.param .u64 .ptr .align 1 _ZN36_GLOBAL__N__30f09ad0_4_k_cu_fff026ee25universal_to_block_kernelI13__nv_bfloat16LNS_11BlockLayoutE0EEEvPKPKT_PKPS3_mmmmmmmm_param_1,
	.param .u64 _ZN36_GLOBAL__N__30f09ad0_4_k_cu_fff026ee25universal_to_block_kernelI13__nv_bfloat16LNS_11BlockLayoutE0EEEvPKPKT_PKPS3_mmmmmmmm_param_2,
	.param .u64 _ZN36_GLOBAL__N__30f09ad0_4_k_cu_fff026ee25universal_to_block_kernelI13__nv_bfloat16LNS_11BlockLayoutE0EEEvPKPKT_PKPS3_mmmmmmmm_param_3,
	.param .u64 _ZN36_GLOBAL__N__30f09ad0_4_k_cu_fff026ee25universal_to_block_kernelI13__nv_bfloat16LNS_11BlockLayoutE0EEEvPKPKT_PKPS3_mmmmmmmm_param_4,
	.param .u64 _ZN36_GLOBAL__N__30f09ad0_4_k_cu_fff026ee25universal_to_block_kernelI13__nv_bfloat16LNS_11BlockLayoutE0EEEvPKPKT_PKPS3_mmmmmmmm_param_5,
	.param .u64 _ZN36_GLOBAL__N__30f09ad0_4_k_cu_fff026ee25universal_to_block_kernelI13__nv_bfloat16LNS_11BlockLayoutE0EEEvPKPKT_PKPS3_mmmmmmmm_param_6,
	.param .u64 _ZN36_GLOBAL__N__30f09ad0_4_k_cu_fff026ee25universal_to_block_kernelI13__nv_bfloat16LNS_11BlockLayoutE0EEEvPKPKT_PKPS3_mmmmmmmm_param_7,
	.param .u64 _ZN36_GLOBAL__N__30f09ad0_4_k_cu_fff026ee25universal_to_block_kernelI13__nv_bfloat16LNS_11BlockLayoutE0EEEvPKPKT_PKPS3_mmmmmmmm_param_8,
	.param .u64 _ZN36_GLOBAL__N__30f09ad0_4_k_cu_fff026ee25universal_to_block_kernelI13__nv_bfloat16LNS_11BlockLayoutE0EEEvPKPKT_PKPS3_mmmmmmmm_param_9
)
{
	.reg .pred 	%p<8>;
	.reg .b16 	%rs<2>;
	.reg .b32 	%r<32>;
	.reg .b64 	%rd<91>;

	ld.param.u64 	%rd45, [_ZN36_GLOBAL__N__30f09ad0_4_k_cu_fff026ee25universal_to_block_kernelI13__nv_bfloat16LNS_11BlockLayoutE0EEEvPKPKT_PKPS3_mmmmmmmm_param_0];
	ld.param.u64 	%rd46, [_ZN36_GLOBAL__N__30f09ad0_4_k_cu_fff026ee25universal_to_block_kernelI13__nv_bfloat16LNS_11BlockLayoutE0EEEvPKPKT_PKPS3_mmmmmmmm_param_1];
	ld.param.u64 	%rd39, [_ZN36_GLOBAL__N__30f09ad0_4_k_cu_fff026ee25universal_to_block_kernelI13__nv_bfloat16LNS_11BlockLayoutE0EEEvPKPKT_PKPS3_mmmmmmmm_param_3];
	ld.param.u64 	%rd47, [_ZN36_GLOBAL__N__30f09ad0_4_k_cu_fff026ee25universal_to_block_kernelI13__nv_bfloat16LNS_11BlockLayoutE0EEEvPKPKT_PKPS3_mmmmmmmm_param_4];
	ld.param.u64 	%rd40, [_ZN36_GLOBAL__N__30f09ad0_4_k_cu_fff026ee25universal_to_block_kernelI13__nv_bfloat16LNS_11BlockLayoutE0EEEvPKPKT_PKPS3_mmmmmmmm_param_5];
	ld.param.u64 	%rd41, [_ZN36_GLOBAL__N__30f09ad0_4_k_cu_fff026ee25universal_to_block_kernelI13__nv_bfloat16LNS_11BlockLayoutE0EEEvPKPKT_PKPS3_mmmmmmmm_param_6];
	ld.param.u64 	%rd42, [_ZN36_GLOBAL__N__30f09ad0_4_k_cu_fff026ee25universal_to_block_kernelI13__nv_bfloat16LNS_11BlockLayoutE0EEEvPKPKT_PKPS3_mmmmmmmm_param_7];
	ld.param.u64 	%rd43, [_ZN36_GLOBAL__N__30f09ad0_4_k_cu_fff026ee25universal_to_block_kernelI13__nv_bfloat16LNS_11BlockLayoutE0EEEvPKPKT_PKPS3_mmmmmmmm_param_8];
	ld.param.u64 	%rd44, [_ZN36_GLOBAL__N__30f09ad0_4_k_cu_fff026ee25universal_to_block_kernelI13__nv_bfloat16LNS_11BlockLayoutE0EEEvPKPKT_PKPS3_mmmmmmmm_param_9];
	cvta.to.global.u64 	%rd1, %rd45;
	cvta.to.global.u64 	%rd2, %rd46;
	mov.u32 	%r1, %ctaid.x;
	mov.u32 	%r2, %ntid.x;
	mov.u32 	%r3, %tid.x;
	mad.lo.s32 	%r4, %r1, %r2, %r3;
	cvt.u64.u32 	%rd80, %r4;
	mov.u32 	%r5, %nctaid.x;
	mul.lo.s32 	%r6, %r2, %r5;
	cvt.u64.u32 	%rd4, %r6;
	mul.lo.s64 	%rd5, %rd47, %rd39;
	setp.le.u64 	%p1, %rd5, %rd80;
	@%p1 bra 	$L__BB12_17;
$L__BB12_1:
	or.b64  	%rd48, %rd80, %rd39;
	and.b64  	%rd49, %rd48, -4294967296;
	setp.ne.s64 	%p2, %rd49, 0;
	@%p2 bra 	$L__BB12_3;
	cvt.u32.u64 	%r7, %rd39;
	cvt.u32.u64 	%r8, %rd80;
	div.u32 	%r9, %r8, %r7;
	mul.lo.s32 	%r10, %r9, %r7;
	sub.s32 	%r11, %r8, %r10;
	cvt.u64.u32 	%rd81, %r9;
	cvt.u64.u32 	%rd82, %r11;
	bra.uni 	$L__BB12_4;
$L__BB12_3:
	div.u64 	%rd81, %rd80, %rd39;
	mul.lo.s64 	%rd50, %rd81, %rd39;
	sub.s64 	%rd82, %rd80, %rd50;
$L__BB12_4:
	or.b64  	%rd51, %rd82, %rd44;
	and.b64  	%rd52, %rd51, -4294967296;
	setp.ne.s64 	%p3, %rd52, 0;
	@%p3 bra 	$L__BB12_6;
	cvt.u32.u64 	%r12, %rd44;
	cvt.u32.u64 	%r13, %rd82;
	div.u32 	%r14, %r13, %r12;
	mul.lo.s32 	%r15, %r14, %r12;
	sub.s32 	%r16, %r13, %r15;
	cvt.u64.u32 	%rd83, %r14;
	cvt.u64.u32 	%rd84, %r16;
	bra.uni 	$L__BB12_7;
$L__BB12_6:
	div.u64 	%rd83, %rd82, %rd44;
	mul.lo.s64 	%rd53, %rd83, %rd44;
	sub.s64 	%rd84, %rd82, %rd53;
$L__BB12_7:
	or.b64  	%rd54, %rd83, %rd43;
	and.b64  	%rd55, %rd54, -4294967296;
	setp.ne.s64 	%p4, %rd55, 0;
	@%p4 bra 	$L__BB12_9;
	cvt.u32.u64 	%r17, %rd43;
	cvt.u32.u64 	%r18, %rd83;
	div.u32 	%r19, %r18, %r17;
	mul.lo.s32 	%r20, %r19, %r17;
	sub.s32 	%r21, %r18, %r20;
	cvt.u64.u32 	%rd85, %r19;
	cvt.u64.u32 	%rd86, %r21;
	bra.uni 	$L__BB12_10;
$L__BB12_9:
	div.u64 	%rd85, %rd83, %rd43;
	mul.lo.s64 	%rd56, %rd85, %rd43;
	sub.s64 	%rd86, %rd83, %rd56;
$L__BB12_10:
	or.b64  	%rd57, %rd85, %rd42;
	and.b64  	%rd58, %rd57, -4294967296;
	setp.ne.s64 	%p5, %rd58, 0;
	@%p5 bra 	$L__BB12_12;
	cvt.u32.u64 	%r22, %rd42;
	cvt.u32.u64 	%r23, %rd85;
	div.u32 	%r24, %r23, %r22;
	mul.lo.s32 	%r25, %r24, %r22;
	sub.s32 	%r26, %r23, %r25;
	cvt.u64.u32 	%rd87, %r24;
	cvt.u64.u32 	%rd88, %r26;
	bra.uni 	$L__BB12_13;
$L__BB12_12:
	div.u64 	%rd87, %rd85, %rd42;
	mul.lo.s64 	%rd59, %rd87, %rd42;
	sub.s64 	%rd88, %rd85, %rd59;
$L__BB12_13:
	or.b64  	%rd60, %rd87, %rd41;
	and.b64  	%rd61, %rd60, -4294967296;
	setp.ne.s64 	%p6, %rd61, 0;
	@%p6 bra 	$L__BB12_15;
	cvt.u32.u64 	%r27, %rd41;
	cvt.u32.u64 	%r28, %rd87;
	div.u32 	%r29, %r28, %r27;
	mul.lo.s32 	%r30, %r29, %r27;
	sub.s32 	%r31, %r28, %r30;
	cvt.u64.u32 	%rd89, %r29;
	cvt.u64.u32 	%rd90, %r31;
	bra.uni 	$L__BB12_16;
$L__BB12_15:
	div.u64 	%rd89, %rd87, %rd41;
	mul.lo.s64 	%rd62, %rd89, %rd41;
	sub.s64 	%rd90, %rd87, %rd62;
$L__BB12_16:
	ld.param.u64 	%rd79, [_ZN36_GLOBAL__N__30f09ad0_4_k_cu_fff026ee25universal_to_block_kernelI13__nv_bfloat16LNS_11BlockLayoutE0EEEvPKPKT_PKPS3_mmmmmmmm_param_2];
	mad.lo.s64 	%rd63, %rd81, %rd79, %rd88;
	mad.lo.s64 	%rd64, %rd90, %rd42, %rd63;
	shl.b64 	%rd65, %rd64, 3;
	add.s64 	%rd66, %rd2, %rd65;
	ld.global.u64 	%rd67, [%rd66];
	cvta.to.global.u64 	%rd68, %rd67;
	mad.lo.s64 	%rd69, %rd86, %rd40, %rd89;
	mad.lo.s64 	%rd70, %rd69, %rd44, %rd84;
	shl.b64 	%rd71, %rd81, 3;
	add.s64 	%rd72, %rd1, %rd71;
	ld.global.u64 	%rd73, [%rd72];
	cvta.to.global.u64 	%rd74, %rd73;
	shl.b64 	%rd75, %rd70, 1;
	add.s64 	%rd76, %rd68, %rd75;
	shl.b64 	%rd77, %rd82, 1;
	add.s64 	%rd78, %rd74, %rd77;
	ld.global.u16 	%rs1, [%rd78];
	st.global.u16 	[%rd76], %rs1;
	add.s64 	%rd80, %rd80, %rd4;
	setp.lt.u64 	%p7, %rd80, %rd5;
	@%p7 bra 	$L__BB12_1;
$L__BB12_17:
	ret;

}
.entry _ZN36_GLOBAL__N__30f09ad0_4_k_cu_fff026ee25universal_to_block_kernelI13__nv_bfloat16LNS_11BlockLayoutE1EEEvPKPKT_PKPS3_mmmmmmmm(
	.param .u64 .ptr .align 1 _ZN36_GLOBAL__N__30f09ad0_4_k_cu_fff026ee25universal_to_block_kernelI13__nv_bfloat16LNS_11BlockLayoutE1EEEvPKPKT_PKPS3_mmmmmmmm_param_0,
	.param .u64 .ptr .align 1 _ZN36_GLOBAL__N__30f09ad0_4_k_cu_fff026ee25universal_to_block_kernelI13__nv_bfloat16LNS_11BlockLayoutE1EEEvPKPKT_PKPS3_mmmmmmmm_param_1,
	.param .u64 _ZN36_GLOBAL__N__30f09ad0_4_k_cu_fff026ee25universal_to_block_kernelI13__nv_bfloat16LNS_11BlockLayoutE1EEEvPKPKT_PKPS3_mmmmmmmm_param_2,
	.param .u64 _ZN36_GLOBAL__N__30f09ad0_4_k_cu_fff026ee25universal_to_block_kernelI13__nv_bfloat16LNS_11BlockLayoutE1EEEvPKPKT_PKPS3_mmmmmmmm_param_3,
	.param .u64 _ZN36_GLOBAL__N__30f09ad0_4_k_cu_fff026ee25universal_to_block_kernelI13__nv_bfloat16LNS_11BlockLayoutE1EEEvPKPKT_PKPS3_mmmmmmmm_param_4,
	.param .u64 _ZN36_GLOBAL__N__30f09ad0_4_k_cu_fff026ee25universal_to_block_kernelI13__nv_bfloat16LNS_11BlockLayoutE1EEEvPKPKT_PKPS3_mmmmmmmm_param_5,
	.param .u64 _ZN36_GLOBAL__N__30f09ad0_4_k_cu_fff026ee25universal_to_block_kernelI13__nv_bfloat16LNS_11BlockLayoutE1EEEvPKPKT_PKPS3_mmmmmmmm_param_6,
	.param .u64 _ZN36_GLOBAL__N__30f09ad0_4_k_cu_fff026ee25universal_to_block_kernelI13__nv_bfloat16LNS_11BlockLayoutE1EEEvPKPKT_PKPS3_mmmmmmmm_param_7,
	.param .u64 _ZN36_GLOBAL__N__30f09ad0_4_k_cu_fff026ee25universal_to_block_kernelI13__nv_bfloat16LNS_11BlockLayoutE1EEEvPKPKT_PKPS3_mmmmmmmm_param_8,
	.param .u64 _ZN36_GLOBAL__N__30f09ad0_4_k_cu_fff026ee25universal_to_block_kernelI13__nv_bfloat16LNS_11BlockLayoutE1EEEvPKPKT_PKPS3_mmmmmmmm_param_9
)
{
	.reg .pred 	%p<8>;
	.reg .b16 	%rs<2>;
	.reg .b32 	%r<33>;
	.reg .b64 	%rd<92>;

	ld.param.u64 	%rd38, [_ZN36_GLOBAL__N__30f09ad0_4_k_cu_fff026ee25universal_to_block_kernelI13__nv_bfloat16LNS_11BlockLayoutE1EEEvPKPKT_PKPS3_mmmmmmmm_param_3];
	ld.param.u64 	%rd43, [_ZN36_GLOBAL__N__30f09ad0_4_k_cu_fff026ee25universal_to_block_kernelI13__nv_bfloat16LNS_11BlockLayoutE1EEEvPKPKT_PKPS3_mmmmmmmm_param_4];
	ld.param.u64 	%rd39, [_ZN36_GLOBAL__N__30f09ad0_4_k_cu_fff026ee25universal_to_block_kernelI13__nv_bfloat16LNS_11BlockLayoutE1EEEvPKPKT_PKPS3_mmmmmmmm_param_6];
	ld.param.u64 	%rd40, [_ZN36_GLOBAL__N__30f09ad0_4_k_cu_fff026ee25universal_to_block_kernelI13__nv_bfloat16LNS_11BlockLayoutE1EEEvPKPKT_PKPS3_mmmmmmmm_param_7];
	ld.param.u64 	%rd41, [_ZN36_GLOBAL__N__30f09ad0_4_k_cu_fff026ee25universal_to_block_kernelI13__nv_bfloat16LNS_11BlockLayoutE1EEEvPKPKT_PKPS3_mmmmmmmm_param_8];
	ld.param.u64 	%rd42, [_ZN36_GLOBAL__N__30f09ad0_4_k_cu_fff026ee25universal_to_block_kernelI13__nv_bfloat16LNS_11BlockLayoutE1EEEvPKPKT_PKPS3_mmmmmmmm_param_9];
	mov.u32 	%r1, %ctaid.x;
	mov.u32 	%r2, %ntid.x;
	mov.u32 	%r3, %tid.x;
	mad.lo.s32 	%r4, %r1, %r2, %r3;
	cvt.u64.u32 	%rd81, %r4;
	mul.lo.s64 	%rd2, %rd43, %rd38;
	setp.le.u64 	%p1, %rd2, %rd81;
	@%p1 bra 	$L__BB13_17;
$L__BB13_1:
	or.b64  	%rd44, %rd81, %rd38;
	and.b64  	%rd45, %rd44, -4294967296;
	setp.ne.s64 	%p2, %rd45, 0;
	@%p2 bra 	$L__BB13_3;
	cvt.u32.u64 	%r5, %rd38;
	cvt.u32.u64 	%r6, %rd81;
	div.u32 	%r7, %r6, %r5;
	mul.lo.s32 	%r8, %r7, %r5;
	sub.s32 	%r9, %r6, %r8;
	cvt.u64.u32 	%rd82, %r7;
	cvt.u64.u32 	%rd83, %r9;
	bra.uni 	$L__BB13_4;
$L__BB13_3:
	div.u64 	%rd82, %rd81, %rd38;
	mul.lo.s64 	%rd46, %rd82, %rd38;
	sub.s64 	%rd83, %rd81, %rd46;
$L__BB13_4:
	or.b64  	%rd47, %rd83, %rd42;
	and.b64  	%rd48, %rd47, -4294967296;
	setp.ne.s64 	%p3, %rd48, 0;
	@%p3 bra 	$L__BB13_6;
	cvt.u32.u64 	%r10, %rd42;
	cvt.u32.u64 	%r11, %rd83;
	div.u32 	%r12, %r11, %r10;
	mul.lo.s32 	%r13, %r12, %r10;
	sub.s32 	%r14, %r11, %r13;
	cvt.u64.u32 	%rd84, %r12;
	cvt.u64.u32 	%rd85, %r14;
	bra.uni 	$L__BB13_7;
$L__BB13_6:
	div.u64 	%rd84, %rd83, %rd42;
	mul.lo.s64 	%rd49, %rd84, %rd42;
	sub.s64 	%rd85, %rd83, %rd49;
$L__BB13_7:
	or.b64  	%rd50, %rd84, %rd41;
	and.b64  	%rd51, %rd50, -4294967296;
	setp.ne.s64 	%p4, %rd51, 0;
	@%p4 bra 	$L__BB13_9;
	cvt.u32.u64 	%r15, %rd41;
	cvt.u32.u64 	%r16, %rd84;
	div.u32 	%r17, %r16, %r15;
	mul.lo.s32 	%r18, %r17, %r15;
	sub.s32 	%r19, %r16, %r18;
	cvt.u64.u32 	%rd86, %r17;
	cvt.u64.u32 	%rd87, %r19;
	bra.uni 	$L__BB13_10;
$L__BB13_9:
	div.u64 	%rd86, %rd84, %rd41;
	mul.lo.s64 	%rd52, %rd86, %rd41;
	sub.s64 	%rd87, %rd84, %rd52;
$L__BB13_10:
	or.b64  	%rd53, %rd86, %rd40;
	and.b64  	%rd54, %rd53, -4294967296;
	setp.ne.s64 	%p5, %rd54, 0;
	@%p5 bra 	$L__BB13_12;
	cvt.u32.u64 	%r20, %rd40;
	cvt.u32.u64 	%r21, %rd86;
	div.u32 	%r22, %r21, %r20;
	mul.lo.s32 	%r23, %r22, %r20;
	sub.s32 	%r24, %r21, %r23;
	cvt.u64.u32 	%rd88, %r22;
	cvt.u64.u32 	%rd89, %r24;
	bra.uni 	$L__BB13_13;
$L__BB13_12:
	div.u64 	%rd88, %rd86, %rd40;
	mul.lo.s64 	%rd55, %rd88, %rd40;
	sub.s64 	%rd89, %rd86, %rd55;
$L__BB13_13:
	or.b64  	%rd56, %rd88, %rd39;
	and.b64  	%rd57, %rd56, -4294967296;
	setp.ne.s64 	%p6, %rd57, 0;
	@%p6 bra 	$L__BB13_15;
	cvt.u32.u64 	%r25, %rd39;
	cvt.u32.u64 	%r26, %rd88;
	div.u32 	%r27, %r26, %r25;
	mul.lo.s32 	%r28, %r27, %r25;
	sub.s32 	%r29, %r26, %r28;
	cvt.u64.u32 	%rd90, %r27;
	cvt.u64.u32 	%rd91, %r29;
	bra.uni 	$L__BB13_16;
$L__BB13_15:
	div.u64 	%rd90, %rd88, %rd39;
	mul.lo.s64 	%rd58, %rd90, %rd39;
	sub.s64 	%rd91, %rd88, %rd58;
$L__BB13_16:
	ld.param.u64 	%rd80, [_ZN36_GLOBAL__N__30f09ad0_4_k_cu_fff026ee25universal_to_block_kernelI13__nv_bfloat16LNS_11BlockLayoutE1EEEvPKPKT_PKPS3_mmmmmmmm_param_2];
	ld.param.u64 	%rd79, [_ZN36_GLOBAL__N__30f09ad0_4_k_cu_fff026ee25universal_to_block_kernelI13__nv_bfloat16LNS_11BlockLayoutE1EEEvPKPKT_PKPS3_mmmmmmmm_param_1];
	ld.param.u64 	%rd78, [_ZN36_GLOBAL__N__30f09ad0_4_k_cu_fff026ee25universal_to_block_kernelI13__nv_bfloat16LNS_11BlockLayoutE1EEEvPKPKT_PKPS3_mmmmmmmm_param_0];
	mad.lo.s64 	%rd59, %rd82, %rd80, %rd89;
	mad.lo.s64 	%rd60, %rd91, %rd40, %rd59;
	cvta.to.global.u64 	%rd61, %rd79;
	shl.b64 	%rd62, %rd60, 3;
	add.s64 	%rd63, %rd61, %rd62;
	ld.global.u64 	%rd64, [%rd63];
	cvta.to.global.u64 	%rd65, %rd64;
	mad.lo.s64 	%rd66, %rd90, %rd41, %rd87;
	mad.lo.s64 	%rd67, %rd66, %rd42, %rd85;
	cvta.to.global.u64 	%rd68, %rd78;
	shl.b64 	%rd69, %rd82, 3;
	add.s64 	%rd70, %rd68, %rd69;
	ld.global.u64 	%rd71, [%rd70];
	cvta.to.global.u64 	%rd72, %rd71;
	shl.b64 	%rd73, %rd67, 1;
	add.s64 	%rd74, %rd65, %rd73;
	shl.b64 	%rd75, %rd83, 1;
	add.s64 	%rd76, %rd72, %rd75;
	ld.global.u16 	%rs1, [%rd76];
	st.global.u16 	[%rd74], %rs1;
	mov.u32 	%r30, %ntid.x;
	mov.u32 	%r31, %nctaid.x;
	mul.lo.s32 	%r32, %r30, %r31;
	cvt.u64.u32 	%rd77, %r32;
	add.s64 	%rd81, %rd81, %rd77;
	setp.lt.u64 	%p7, %rd81, %rd2;
	@%p7 bra 	$L__BB13_1;
$L__BB13_17:
	ret;

}
.entry _ZN36_GLOBAL__N__30f09ad0_4_k_cu_fff026ee25universal_to_block_kernelIfLNS_11BlockLayoutE0EEEvPKPKT_PKPS2_mmmmmmmm(
	.param .u64 .ptr .align 1 _ZN36_GLOBAL__N__30f09ad0_4_k_cu_fff026ee25universal_to_block_kernelIfLNS_11BlockLayoutE0EEEvPKPKT_PKPS2_mmmmmmmm_param_0,
	.param .u64 .ptr .align 1 _ZN36_GLOBAL__N__30f09ad0_4_k_cu_fff026ee25universal_to_block_kernelIfLNS_11BlockLayoutE0EEEvPKPKT_PKPS2_mmmmmmmm_param_1,
	.param .u64 _ZN36_GLOBAL__N__30f09ad0_4_k_cu_fff026ee25universal_to_block_kernelIfLNS_11BlockLayoutE0EEEvPKPKT_PKPS2_mmmmmmmm_param_2,
	.param .u64 _ZN36_GLOBAL__N__30f09ad0_4_k_cu_fff026ee25universal_to_block_kernelIfLNS_11BlockLayoutE0EEEvPKPKT_PKPS2_mmmmmmmm_param_3,
	.param .u64 _ZN36_GLOBAL__N__30f09ad0_4_k_cu_fff026ee25universal_to_block_kernelIfLNS_11BlockLayoutE0EEEvPKPKT_PKPS2_mmmmmmmm_param_4,
	.param .u64 _ZN36_GLOBAL__N__30f09ad0_4_k_cu_fff026ee25universal_to_block_kernelIfLNS_11BlockLayoutE0EEEvPKPKT_PKPS2_mmmmmmmm_param_5,
	.param .u64 _ZN36_GLOBAL__N__30f09ad0_4_k_cu_fff026ee25universal_to_block_kernelIfLNS_11BlockLayoutE0EEEvPKPKT_PKPS2_mmmmmmmm_param_6,
	.param .u64 _ZN36_GLOBAL__N__30f09ad0_4_k_cu_fff026ee25universal_to_block_kernelIfLNS_11BlockLayoutE0EEEvPKPKT_PKPS2_mmmmmmmm_param_7,
	.param .u64 _ZN36_GLOBAL__N__30f09ad0_4_k_cu_fff026ee25universal_to_block_kernelIfLNS_11BlockLayoutE0EEEvPKPKT_PKPS2_mmmmmmmm_param_8,
	.param .u64 _ZN36_GLOBAL__N__30f09ad0_4_k_cu_fff026ee25universal_to_block_kernelIfLNS_11BlockLayoutE0EEEvPKPKT_PKPS2_mmmmmmmm_param_9
)
{
	.reg .pred 	%p<8>;
	.reg .b32 	%r<32>;
	.reg .b32 	%f<2>;
	.reg .b64 	%rd<91>;

	ld.param.u64 	%rd45, [_ZN36_GLOBAL__N__30f09ad0_4_k_cu_fff026ee25universal_to_block_kernelIfLNS_11BlockLayoutE0EEEvPKPKT_PKPS2_mmmmmmmm_param_0];
	ld.param.u64 	%rd46, [_ZN36_GLOBAL__N__30f09ad0_4_k_cu_fff026ee25universal_to_block_kernelIfLNS_11BlockLayoutE0EEEvPKPKT_PKPS2_mmmmmmmm_param_1];
	ld.param.u64 	%rd39, [_ZN36_GLOBAL__N__30f09ad0_4_k_cu_fff026ee25universal_to_block_kernelIfLNS_11BlockLayoutE0EEEvPKPKT_PKPS2_mmmmmmmm_param_3];
	ld.param.u64 	%rd47, [_ZN36_GLOBAL__N__30f09ad0_4_k_cu_fff026ee25universal_to_block_kernelIfLNS_11BlockLayoutE0EEEvPKPKT_PKPS2_mmmmmmmm_param_4];
	ld.param.u64 	%rd40, [_ZN36_GLOBAL__N__30f09ad0_4_k_cu_fff026ee25universal_to_block_kernelIfLNS_11BlockLayoutE0EEEvPKPKT_PKPS2_mmmmmmmm_param_5];
	ld.param.u64 	%rd41, [_ZN36_GLOBAL__N__30f09ad0_4_k_cu_fff026ee25universal_to_block_kernelIfLNS_11BlockLayoutE0EEEvPKPKT_PKPS2_mmmmmmmm_param_6];
	ld.param.u64 	%rd42, [_ZN36_GLOBAL__N__30f09ad0_4_k_cu_fff026ee25universal_to_block_kernelIfLNS_11BlockLayoutE0EEEvPKPKT_PKPS2_mmmmmmmm_param_7];
	ld.param.u64 	%rd43, [_ZN36_GLOBAL__N__30f09ad0_4_k_cu_fff026ee25universal_to_block_kernelIfLNS_11BlockLayoutE0EEEvPKPKT_PKPS2_mmmmmmmm_param_8];
	ld.param.u64 	%rd44, [_ZN36_GLOBAL__N__30f09ad0_4_k_cu_fff026ee25universal_to_block_kernelIfLNS_11BlockLayoutE0EEEvPKPKT_PKPS2_mmmmmmmm_param_9];
	cvta.to.global.u64 	%rd1, %rd45;
	cvta.to.global.u64 	%rd2, %rd46;
	mov.u32 	%r1, %ctaid.x;
	mov.u32 	%r2, %ntid.x;
	mov.u32 	%r3, %tid.x;
	mad.lo.s32 	%r4, %r1, %r2, %r3;
	cvt.u64.u32 	%rd80, %r4;
	mov.u32 	%r5, %nctaid.x;
	mul.lo.s32 	%r6, %r2, %r5;
	cvt.u64.u32 	%rd4, %r6;
	mul.lo.s64 	%rd5, %rd47, %rd39;
	setp.le.u64 	%p1, %rd5, %rd80;
	@%p1 bra 	$L__BB14_17;
$L__BB14_1:
	or.b64  	%rd48, %rd80, %rd39;
	and.b64  	%rd49, %rd48, -4294967296;
	setp.ne.s64 	%p2, %rd49, 0;
	@%p2 bra 	$L__BB14_3;
	cvt.u32.u64 	%r7, %rd39;
	cvt.u32.u64 	%r8, %rd80;
	div.u32 	%r9, %r8, %r7;
	mul.lo.s32 	%r10, %r9, %r7;
	sub.s32 	%r11, %r8, %r10;
	cvt.u64.u32 	%rd81, %r9;
	cvt.u64.u32 	%rd82, %r11;
	bra.uni 	$L__BB14_4;
$L__BB14_3:
	div.u64 	%rd81, %rd80, %rd39;
	mul.lo.s64 	%rd50, %rd81, %rd39;
	sub.s64 	%rd82, %rd80, %rd50;
$L__BB14_4:
	or.b64  	%rd51, %rd82, %rd44;
	and.b64  	%rd52, %rd51, -4294967296;
	setp.ne.s64 	%p3, %rd52, 0;
	@%p3 bra 	$L__BB14_6;
	cvt.u32.u64 	%r12, %rd44;
	cvt.u32.u64 	%r13, %rd82;
	div.u32 	%r14, %r13, %r12;
	mul.lo.s32 	%r15, %r14, %r12;
	sub.s32 	%r16, %r13, %r15;
	cvt.u64.u32 	%rd83, %r14;
	cvt.u64.u32 	%rd84, %r16;
	bra.uni 	$L__BB14_7;
$L__BB14_6:
	div.u64 	%rd83, %rd82, %rd44;
	mul.lo.s64 	%rd53, %rd83, %rd44;
	sub.s64 	%rd84, %rd82, %rd53;
$L__BB14_7:
	or.b64  	%rd54, %rd83, %rd43;
	and.b64  	%rd55, %rd54, -4294967296;
	setp.ne.s64 	%p4, %rd55, 0;
	@%p4 bra 	$L__BB14_9;
	cvt.u32.u64 	%r17, %rd43;
	cvt.u32.u64 	%r18, %rd83;
	div.u32 	%r19, %r18, %r17;
	mul.lo.s32 	%r20, %r19, %r17;
	sub.s32 	%r21, %r18, %r20;
	cvt.u64.u32 	%rd85, %r19;
	cvt.u64.u32 	%rd86, %r21;
	bra.uni 	$L__BB14_10;
$L__BB14_9:
	div.u64 	%rd85, %rd83, %rd43;
	mul.lo.s64 	%rd56, %rd85, %rd43;
	sub.s64 	%rd86, %rd83, %rd56;
$L__BB14_10:
	or.b64  	%rd57, %rd85, %rd42;
	and.b64  	%rd58, %rd57, -4294967296;
	setp.ne.s64 	%p5, %rd58, 0;
	@%p5 bra 	$L__BB14_12;
	cvt.u32.u64 	%r22, %rd42;
	cvt.u32.u64 	%r23, %rd85;
	div.u32 	%r24, %r23, %r22;
	mul.lo.s32 	%r25, %r24, %r22;
	sub.s32 	%r26, %r23, %r25;
	cvt.u64.u32 	%rd87, %r24;
	cvt.u64.u32 	%rd88, %r26;
	bra.uni 	$L__BB14_13;
$L__BB14_12:
	div.u64 	%rd87, %rd85, %rd42;
	mul.lo.s64 	%rd59, %rd87, %rd42;
	sub.s64 	%rd88, %rd85, %rd59;
$L__BB14_13:
	or.b64  	%rd60, %rd87, %rd41;
	and.b64  	%rd61, %rd60, -4294967296;
	setp.ne.s64 	%p6, %rd61, 0;
	@%p6 bra 	$L__BB14_15;
	cvt.u32.u64 	%r27, %rd41;
	cvt.u32.u64 	%r28, %rd87;
	div.u32 	%r29, %r28, %r27;
	mul.lo.s32 	%r30, %r29, %r27;
	sub.s32 	%r31, %r28, %r30;
	cvt.u64.u32 	%rd89, %r29;
	cvt.u64.u32 	%rd90, %r31;
	bra.uni 	$L__BB14_16;
$L__BB14_15:
	div.u64 	%rd89, %rd87, %rd41;
	mul.lo.s64 	%rd62, %rd89, %rd41;
	sub.s64 	%rd90, %rd87, %rd62;
$L__BB14_16:
	ld.param.u64 	%rd79, [_ZN36_GLOBAL__N__30f09ad0_4_k_cu_fff026ee25universal_to_block_kernelIfLNS_11BlockLayoutE0EEEvPKPKT_PKPS2_mmmmmmmm_param_2];
	mad.lo.s64 	%rd63, %rd81, %rd79, %rd88;
	mad.lo.s64 	%rd64, %rd90, %rd42, %rd63;
	shl.b64 	%rd65, %rd64, 3;
	add.s64 	%rd66, %rd2, %rd65;
	ld.global.u64 	%rd67, [%rd66];
	cvta.to.global.u64 	%rd68, %rd67;
	mad.lo.s64 	%rd69, %rd86, %rd40, %rd89;
	mad.lo.s64 	%rd70, %rd69, %rd44, %rd84;
	shl.b64 	%rd71, %rd81, 3;
	add.s64 	%rd72, %rd1, %rd71;
	ld.global.u64 	%rd73, [%rd72];
	cvta.to.global.u64 	%rd74, %rd73;
	shl.b64 	%rd75, %rd82, 2;
	add.s64 	%rd76, %rd74, %rd75;
	ld.global.f32 	%f1, [%rd76];
	shl.b64 	%rd77, %rd70, 2;
	add.s64 	%rd78, %rd68, %rd77;
	st.global.f32 	[%rd78], %f1;
	add.s64 	%rd80, %rd80, %rd4;
	setp.lt.u64 	%p7, %rd80, %rd5;
	@%p7 bra 	$L__BB14_1;
$L__BB14_17:
	ret;

}
.entry _ZN36_GLOBAL__N__30f09ad0_4_k_cu_fff026ee25universal_to_block_kernelIfLNS_11BlockLayoutE1EEEvPKPKT_PKPS2_mmmmmmmm(
	.param .u64 .ptr .align 1 _ZN36_GLOBAL__N__30f09ad0_4_k_cu_fff026ee25universal_to_block_kernelIfLNS_11BlockLayoutE1EEEvPKPKT_PKPS2_mmmmmmmm_param_0,
	.param .u64 .ptr .align 1 _ZN36_GLOBAL__N__30f09ad0_4_k_cu_fff026ee25universal_to_block_kernelIfLNS_11BlockLayoutE1EEEvPKPKT_PKPS2_mmmmmmmm_param_1,
	.param .u64 _ZN36_GLOBAL__N__30f09ad0_4_k_cu_fff026ee25universal_to_block_kernelIfLNS_11BlockLayoutE1EEEvPKPKT_PKPS2_mmmmmmmm_param_2,
	.param .u64 _ZN36_GLOBAL__N__30f09ad0_4_k_cu_fff026ee25universal_to_block_kernelIfLNS_11BlockLayoutE1EEEvPKPKT_PKPS2_mmmmmmmm_param_3,
	.param .u64 _ZN36_GLOBAL__N__30f09ad0_4_k_cu_fff026ee25universal_to_block_kernelIfLNS_11BlockLayoutE1EEEvPKPKT_PKPS2_mmmmmmmm_param_4,
	.param .u64 _ZN36_GLOBAL__N__30f09ad0_4_k_cu_fff026ee25universal_to_block_kernelIfLNS_11BlockLayoutE1EEEvPKPKT_PKPS2_mmmmmmmm_param_5,
	.param .u64 _ZN36_GLOBAL__N__30f09ad0_4_k_cu_fff026ee25universal_to_block_kernelIfLNS_11BlockLayoutE1EEEvPKPKT_PKPS2_mmmmmmmm_param_6,
	.param .u64 _ZN36_GLOBAL__N__30f09ad0_4_k_cu_fff026ee25universal_to_block_kernelIfLNS_11BlockLayoutE1EEEvPKPKT_PKPS2_mmmmmmmm_param_7,
	.param .u64 _ZN36_GLOBAL__N__30f09ad0_4_k_cu_fff026ee25universal_to_block_kernelIfLNS_11BlockLayoutE1EEEvPKPKT_PKPS2_mmmmmmmm_param_8,
	.param .u64 _ZN36_GLOBAL__N__30f09ad0_4_k_cu_fff026ee25universal_to_block_kernelIfLNS_11BlockLayoutE1EEEvPKPKT_PKPS2_mmmmmmmm_param_9
)
{
	.reg .pred 	%p<8>;
	.reg .b32 	%r<33>;
	.reg .b32 	%f<2>;
	.reg .b64 	%rd<92>;

	ld.param.u64 	%rd38, [_ZN36_GLOBAL__N__30f09ad0_4_k_cu_fff026ee25universal_to_block_kernelIfLNS_11BlockLayoutE1EEEvPKPKT_PKPS2_mmmmmmmm_param_3];
	ld.param.u64 	%rd43, [_ZN36_GLOBAL__N__30f09ad0_4_k_cu_fff026ee25universal_to_block_kernelIfLNS_11BlockLayoutE1EEEvPKPKT_PKPS2_mmmmmmmm_param_4];
	ld.param.u64 	%rd39, [_ZN36_GLOBAL__N__30f09ad0_4_k_cu_fff026ee25universal_to_block_kernelIfLNS_11BlockLayoutE1EEEvPKPKT_PKPS2_mmmmmmmm_param_6];
	ld.param.u64 	%rd40, [_ZN36_GLOBAL__N__30f09ad0_4_k_cu_fff026ee25universal_to_block_kernelIfLNS_11BlockLayoutE1EEEvPKPKT_PKPS2_mmmmmmmm_param_7];
	ld.param.u64 	%rd41, [_ZN36_GLOBAL__N__30f09ad0_4_k_cu_fff026ee25universal_to_block_kernelIfLNS_11BlockLayoutE1EEEvPKPKT_PKPS2_mmmmmmmm_param_8];
	ld.param.u64 	%rd42, [_ZN36_GLOBAL__N__30f09ad0_4_k_cu_fff026ee25universal_to_block_kernelIfLNS_11BlockLayoutE1EEEvPKPKT_PKPS2_mmmmmmmm_param_9];
	mov.u32 	%r1, %ctaid.x;
	mov.u32 	%r2, %ntid.x;
	mov.u32 	%r3, %tid.x;
	mad.lo.s32 	%r4, %r1, %r2, %r3;
	cvt.u64.u32 	%rd81, %r4;
	mul.lo.s64 	%rd2, %rd43, %rd38;
	setp.le.u64 	%p1, %rd2, %rd81;
	@%p1 bra 	$L__BB15_17;
$L__BB15_1:
	or.b64  	%rd44, %rd81, %rd38;
	and.b64  	%rd45, %rd44, -4294967296;
	setp.ne.s64 	%p2, %rd45, 0;
	@%p2 bra 	$L__BB15_3;
	cvt.u32.u64 	%r5, %rd38;
	cvt.u32.u64 	%r6, %rd81;
	div.u32 	%r7, %r6, %r5;
	mul.lo.s32 	%r8, %r7, %r5;
	sub.s32 	%r9, %r6, %r8;
	cvt.u64.u32 	%rd82, %r7;
	cvt.u64.u32 	%rd83, %r9;
	bra.uni 	$L__BB15_4;
$L__BB15_3:
	div.u64 	%rd82, %rd81, %rd38;
	mul.lo.s64 	%rd46, %rd82, %rd38;
	sub.s64 	%rd83, %rd81, %rd46;
$L__BB15_4:
	or.b64  	%rd47, %rd83, %rd42;
	and.b64  	%rd48, %rd47, -4294967296;
	setp.ne.s64 	%p3, %rd48, 0;
	@%p3 bra 	$L__BB15_6;
	cvt.u32.u64 	%r10, %rd42;
	cvt.u32.u64 	%r11, %rd83;
	div.u32 	%r12, %r11, %r10;
	mul.lo.s32 	%r13, %r12, %r10;
	sub.s32 	%r14, %r11, %r13;
	cvt.u64.u32 	%rd84, %r12;
	cvt.u64.u32 	%rd85, %r14;
	bra.uni 	$L__BB15_7;
$L__BB15_6:
	div.u64 	%rd84, %rd83, %rd42;
	mul.lo.s64 	%rd49, %rd84, %rd42;
	sub.s64 	%rd85, %rd83, %rd49;
$L__BB15_7:
	or.b64  	%rd50, %rd84, %rd41;
	and.b64  	%rd51, %rd50, -4294967296;
	setp.ne.s64 	%p4, %rd51, 0;
	@%p4 bra 	$L__BB15_9;
	cvt.u32.u64 	%r15, %rd41;
	cvt.u32.u64 	%r16, %rd84;
	div.u32 	%r17, %r16, %r15;
	mul.lo.s32 	%r18, %r17, %r15;
	sub.s32 	%r19, %r16, %r18;
	cvt.u64.u32 	%rd86, %r17;
	cvt.u64.u32 	%rd87, %r19;
	bra.uni 	$L__BB15_10;
$L__BB15_9:
	div.u64 	%rd86, %rd84, %rd41;
	mul.lo.s64 	%rd52, %rd86, %rd41;
	sub.s64 	%rd87, %rd84, %rd52;
$L__BB15_10:
	or.b64  	%rd53, %rd86, %rd40;
	and.b64  	%rd54, %rd53, -4294967296;
	setp.ne.s64 	%p5, %rd54, 0;
	@%p5 bra 	$L__BB15_12;
	cvt.u32.u64 	%r20, %rd40;
	cvt.u32.u64 	%r21, %rd86;
	div.u32 	%r22, %r21, %r20;
	mul.lo.s32 	%r23, %r22, %r20;
	sub.s32 	%r24, %r21, %r23;
	cvt.u64.u32 	%rd88, %r22;
	cvt.u64.u32 	%rd89, %r24;
	bra.uni 	$L__BB15_13;
$L__BB15_12:
	div.u64 	%rd88, %rd86, %rd40;
	mul.lo.s64 	%rd55, %rd88, %rd40;
	sub.s64 	%rd89, %rd86, %rd55;
$L__BB15_13:
	or.b64  	%rd56, %rd88, %rd39;
	and.b64  	%rd57, %rd56, -4294967296;
	setp.ne.s64 	%p6, %rd57, 0;
	@%p6 bra 	$L__BB15_15;
	cvt.u32.u64 	%r25, %rd39;
	cvt.u32.u64 	%r26, %rd88;
	div.u32 	%r27, %r26, %r25;
	mul.lo.s32 	%r28, %r27, %r25;
	sub.s32 	%r29, %r26, %r28;
	cvt.u64.u32 	%rd90, %r27;
	cvt.u64.u32 	%rd91, %r29;
	bra.uni 	$L__BB15_16;
$L__BB15_15:
	div.u64 	%rd90, %rd88, %rd39;
	mul.lo.s64 	%rd58, %rd90, %rd39;
	sub.s64 	%rd91, %rd88, %rd58;
$L__BB15_16:
	ld.param.u64 	%rd80, [_ZN36_GLOBAL__N__30f09ad0_4_k_cu_fff026ee25universal_to_block_kernelIfLNS_11BlockLayoutE1EEEvPKPKT_PKPS2_mmmmmmmm_param_2];
	ld.param.u64 	%rd79, [_ZN36_GLOBAL__N__30f09ad0_4_k_cu_fff026ee25universal_to_block_kernelIfLNS_11BlockLayoutE1EEEvPKPKT_PKPS2_mmmmmmmm_param_1];
	ld.param.u64 	%rd78, [_ZN36_GLOBAL__N__30f09ad0_4_k_cu_fff026ee25universal_to_block_kernelIfLNS_11BlockLayoutE1EEEvPKPKT_PKPS2_mmmmmmmm_param_0];
	mad.lo.s64 	%rd59, %rd82, %rd80, %rd89;
	mad.lo.s64 	%rd60, %rd91, %rd40, %rd59;
	cvta.to.global.u64 	%rd61, %rd79;
	shl.b64 	%rd62, %rd60, 3;
	add.s64 	%rd63, %rd61, %rd62;
	ld.global.u64 	%rd64, [%rd63];
	cvta.to.global.u64 	%rd65, %rd64;
	mad.lo.s64 	%rd66, %rd90, %rd41, %rd87;
	mad.lo.s64 	%rd67, %rd66, %rd42, %rd85;
	cvta.to.global.u64 	%rd68, %rd78;
	shl.b64 	%rd69, %rd82, 3;
	add.s64 	%rd70, %rd68, %rd69;
	ld.global.u64 	%rd71, [%rd70];
	cvta.to.global.u64 	%rd72, %rd71;
	shl.b64 	%rd73, %rd83, 2;
	add.s64 	%rd74, %rd72, %rd73;
	ld.global.f32 	%f1, [%rd74];
	shl.b64 	%rd75, %rd67, 2;
	add.s64 	%rd76, %rd65, %rd75;
	st.global.f32 	[%rd76], %f1;
	mov.u32 	%r30, %ntid.x;
	mov.u32 	%r31, %nctaid.x;
	mul.lo.s32 	%r32, %r30, %r31;
	cvt.u64.u32 	%rd77, %r32;
	add.s64 	%rd81, %rd81, %rd77;
	setp.lt.u64 	%p7, %rd81, %rd2;
	@%p7 bra 	$L__BB15_1;
$L__BB15_17:
	ret;

}
.entry _ZN36_GLOBAL__N__30f09ad0_4_k_cu_fff026ee25universal_to_block_kernelIdLNS_11BlockLayoutE0EEEvPKPKT_PKPS2_mmmmmmmm(
	.param .u64 .ptr .align 1 _ZN36_GLOBAL__N__30f09ad0_4_k_cu_fff026ee25universal_to_block_kernelIdLNS_11BlockLayoutE0EEEvPKPKT_PKPS2_mmmmmmmm_param_0,
	.param .u64 .ptr .align 1 _ZN36_GLOBAL__N__30f09ad0_4_k_cu_fff026ee25universal_to_block_kernelIdLNS_11BlockLayoutE0EEEvPKPKT_PKPS2_mmmmmmmm_param_1,
	.param .u64 _ZN36_GLOBAL__N__30f09ad0_4_k_cu_fff026ee25universal_to_block_kernelIdLNS_11BlockLayoutE0EEEvPKPKT_PKPS2_mmmmmmmm_param_2,
	.param .u64 _ZN36_GLOBAL__N__30f09ad0_4_k_cu_fff026ee25universal_to_block_kernelIdLNS_11BlockLayoutE0EEEvPKPKT_PKPS2_mmmmmmmm_param_3,
	.param .u64 _ZN36_GLOBAL__N__30f09ad0_4_k_cu_fff026ee25universal_to_block_kernelIdLNS_11BlockLayoutE0EEEvPKPKT_PKPS2_mmmmmmmm_param_4,
	.param .u64 _ZN36_GLOBAL__N__30f09ad0_4_k_cu_fff026ee25universal_to_block_kernelIdLNS_11BlockLayoutE0EEEvPKPKT_PKPS2_mmmmmmmm_param_5,
	.param .u64 _ZN36_GLOBAL__N__30f09ad0_4_k_cu_fff026ee25universal_to_block_kernelIdLNS_11BlockLayoutE0EEEvPKPKT_PKPS2_mmmmmmmm_param_6,
	.param .u64 _ZN36_GLOBAL__N__30f09ad0_4_k_cu_fff026ee25universal_to_block_kernelIdLNS_11BlockLayoutE0EEEvPKPKT_PKPS2_mmmmmmmm_param_7,
	.param .u64 _ZN36_GLOBAL__N__30f09ad0_4_k_cu_fff026ee25universal_to_block_kernelIdLNS_11BlockLayoutE0EEEvPKPKT_PKPS2_mmmmmmmm_param_8,
	.param .u64 _ZN36_GLOBAL__N__30f09ad0_4_k_cu_fff026ee25universal_to_block_kernelIdLNS_11BlockLayoutE0EEEvPKPKT_PKPS2_mmmmmmmm_param_9
)
{
	.reg .pred 	%p<8>;
	.reg .b32 	%r<32>;
	.reg .b64 	%rd<91>;
	.reg .b64 	%fd<2>;

	ld.param.u64 	%rd45, [_ZN36_GLOBAL__N__30f09ad0_4_k_cu_fff026ee25universal_to_block_kernelIdLNS_11BlockLayoutE0EEEvPKPKT_PKPS2_mmmmmmmm_param_0];
	ld.param.u64 	%rd46, [_ZN36_GLOBAL__N__30f09ad0_4_k_cu_fff026ee25universal_to_block_kernelIdLNS_11BlockLayoutE0EEEvPKPKT_PKPS2_mmmmmmmm_param_1];
	ld.param.u64 	%rd39, [_ZN36_GLOBAL__N__30f09ad0_4_k_cu_fff026ee25universal_to_block_kernelIdLNS_11BlockLayoutE0EEEvPKPKT_PKPS2_mmmmmmmm_param_3];
	ld.param.u64 	%rd47, [_ZN36_GLOBAL__N__30f09ad0_4_k_cu_fff026ee25universal_to_block_kernelIdLNS_11BlockLayoutE0EEEvPKPKT_PKPS2_mmmmmmmm_param_4];
	ld.param.u64 	%rd40, [_ZN36_GLOBAL__N__30f09ad0_4_k_cu_fff026ee25universal_to_block_kernelIdLNS_11BlockLayoutE0EEEvPKPKT_PKPS2_mmmmmmmm_param_5];
	ld.param.u64 	%rd41, [_ZN36_GLOBAL__N__30f09ad0_4_k_cu_fff026ee25universal_to_block_kernelIdLNS_11BlockLayoutE0EEEvPKPKT_PKPS2_mmmmmmmm_param_6];
	ld.param.u64 	%rd42, [_ZN36_GLOBAL__N__30f09ad0_4_k_cu_fff026ee25universal_to_block_kernelIdLNS_11BlockLayoutE0EEEvPKPKT_PKPS2_mmmmmmmm_param_7];
	ld.param.u64 	%rd43, [_ZN36_GLOBAL__N__30f09ad0_4_k_cu_fff026ee25universal_to_block_kernelIdLNS_11BlockLayoutE0EEEvPKPKT_PKPS2_mmmmmmmm_param_8];
	ld.param.u64 	%rd44, [_ZN36_GLOBAL__N__30f09ad0_4_k_cu_fff026ee25universal_to_block_kernelIdLNS_11BlockLayoutE0EEEvPKPKT_PKPS2_mmmmmmmm_param_9];
	cvta.to.global.u64 	%rd1, %rd45;
	cvta.to.global.u64 	%rd2, %rd46;
	mov.u32 	%r1, %ctaid.x;
	mov.u32 	%r2, %ntid.x;
	mov.u32 	%r3, %tid.x;
	mad.lo.s32 	%r4, %r1, %r2, %r3;
	cvt.u64.u32 	%rd80, %r4;
	mov.u32 	%r5, %nctaid.x;
	mul.lo.s32 	%r6, %r2, %r5;
	cvt.u64.u32 	%rd4, %r6;
	mul.lo.s64 	%rd5, %rd47, %rd39;
	setp.le.u64 	%p1, %rd5, %rd80;
	@%p1 bra 	$L__BB16_17;
$L__BB16_1:
	or.b64  	%rd48, %rd80, %rd39;
	and.b64  	%rd49, %rd48, -4294967296;
	setp.ne.s64 	%p2, %rd49, 0;
	@%p2 bra 	$L__BB16_3;
	cvt.u32.u64 	%r7, %rd39;
	cvt.u32.u64 	%r8, %rd80;
	div.u32 	%r9, %r8, %r7;
	mul.lo.s32 	%r10, %r9, %r7;
	sub.s32 	%r11, %r8, %r10;
	cvt.u64.u32 	%rd81, %r9;
	cvt.u64.u32 	%rd82, %r11;
	bra.uni 	$L__BB16_4;
$L__BB16_3:
	div.u64 	%rd81, %rd80, %rd39;
	mul.lo.s64 	%rd50, %rd81, %rd39;
	sub.s64 	%rd82, %rd80, %rd50;
$L__BB16_4:
	or.b64  	%rd51, %rd82, %rd44;
	and.b64  	%rd52, %rd51, -4294967296;
	setp.ne.s64 	%p3, %rd52, 0;
	@%p3 bra 	$L__BB16_6;
	cvt.u32.u64 	%r12, %rd44;
	cvt.u32.u64 	%r13, %rd82;
	div.u32 	%r14, %r13, %r12;
	mul.lo.s32 	%r15, %r14, %r12;
	sub.s32 	%r16, %r13, %r15;
	cvt.u64.u32 	%rd83, %r14;
	cvt.u64.u32 	%rd84, %r16;
	bra.uni 	$L__BB16_7;
$L__BB16_6:
	div.u64 	%rd83, %rd82, %rd44;
	mul.lo.s64 	%rd53, %rd83, %rd44;
	sub.s64 	%rd84, %rd82, %rd53;
$L__BB16_7:
	or.b64  	%rd54, %rd83, %rd43;
	and.b64  	%rd55, %rd54, -4294967296;
	setp.ne.s64 	%p4, %rd55, 0;
	@%p4 bra 	$L__BB16_9;
	cvt.u32.u64 	%r17, %rd43;
	cvt.u32.u64 	%r18, %rd83;
	div.u32 	%r19, %r18, %r17;
	mul.lo.s32 	%r20, %r19, %r17;
	sub.s32 	%r21, %r18, %r20;
	cvt.u64.u32 	%rd85, %r19;
	cvt.u64.u32 	%rd86, %r21;
	bra.uni 	$L__BB16_10;
$L__BB16_9:
	div.u64 	%rd85, %rd83, %rd43;
	mul.lo.s64 	%rd56, %rd85, %rd43;
	sub.s64 	%rd86, %rd83, %rd56;
$L__BB16_10:
	or.b64  	%rd57, %rd85, %rd42;
	and.b64  	%rd58, %rd57, -4294967296;
	setp.ne.s64 	%p5, %rd58, 0;
	@%p5 bra 	$L__BB16_12;
	cvt.u32.u64 	%r22, %rd42;
	cvt.u32.u64 	%r23, %rd85;
	div.u32 	%r24, %r23, %r22;
	mul.lo.s32 	%r25, %r24, %r22;
	sub.s32 	%r26, %r23, %r25;
	cvt.u64.u32 	%rd87, %r24;
	cvt.u64.u32 	%rd88, %r26;
	bra.uni 	$L__BB16_13;
$L__BB16_12:
	div.u64 	%rd87, %rd85, %rd42;
	mul.lo.s64 	%rd59, %rd87, %rd42;
	sub.s64 	%rd88, %rd85, %rd59;
$L__BB16_13:
	or.b64  	%rd60, %rd87, %rd41;
	and.b64  	%rd61, %rd60, -4294967296;
	setp.ne.s64 	%p6, %rd61, 0;
	@%p6 bra 	$L__BB16_15;
	cvt.u32.u64 	%r27, %rd41;
	cvt.u32.u64 	%r28, %rd87;
	div.u32 	%r29, %r28, %r27;
	mul.lo.s32 	%r30, %r29, %r27;
	sub.s32 	%r31, %r28, %r30;
	cvt.u64.u32 	%rd89, %r29;
	cvt.u64.u32 	%rd90, %r31;
	bra.uni 	$L__BB16_16;
$L__BB16_15:
	div.u64 	%rd89, %rd87, %rd41;
	mul.lo.s64 	%rd62, %rd89, %rd41;
	sub.s64 	%rd90, %rd87, %rd62;
$L__BB16_16:
	ld.param.u64 	%rd79, [_ZN36_GLOBAL__N__30f09ad0_4_k_cu_fff026ee25universal_to_block_kernelIdLNS_11BlockLayoutE0EEEvPKPKT_PKPS2_mmmmmmmm_param_2];
	mad.lo.s64 	%rd63, %rd81, %rd79, %rd88;
	mad.lo.s64 	%rd64, %rd90, %rd42, %rd63;
	shl.b64 	%rd65, %rd64, 3;
	add.s64 	%rd66, %rd2, %rd65;
	ld.global.u64 	%rd67, [%rd66];
	cvta.to.global.u64 	%rd68, %rd67;
	mad.lo.s64 	%rd69, %rd86, %rd40, %rd89;
	mad.lo.s64 	%rd70, %rd69, %rd44, %rd84;
	shl.b64 	%rd71, %rd81, 3;
	add.s64 	%rd72, %rd1, %rd71;
	ld.global.u64 	%rd73, [%rd72];
	cvta.to.global.u64 	%rd74, %rd73;
	shl.b64 	%rd75, %rd82, 3;
	add.s64 	%rd76, %rd74, %rd75;
	ld.global.f64 	%fd1, [%rd76];
	shl.b64 	%rd77, %rd70, 3;
	add.s64 	%rd78, %rd68, %rd77;
	st.global.f64 	[%rd78], %fd1;
	add.s64 	%rd80, %rd80, %rd4;
	setp.lt.u64 	%p7, %rd80, %rd5;
	@%p7 bra 	$L__BB16_1;
$L__BB16_17:
	ret;

}
.entry _ZN36_GLOBAL__N__30f09ad0_4_k_cu_fff026ee25universal_to_block_kernelIdLNS_11BlockLayoutE1EEEvPKPKT_PKPS2_mmmmmmmm(
	.param .u64 .ptr .align 1 _ZN36_GLOBAL__N__30f09ad0_4_k_cu_fff026ee25universal_to_block_kernelIdLNS_11BlockLayoutE1EEEvPKPKT_PKPS2_mmmmmmmm_param_0,
	.param .u64 .ptr .align 1 _ZN36_GLOBAL__N__30f09ad0_4_k_cu_fff026ee25universal_to_block_kernelIdLNS_11BlockLayoutE1EEEvPKPKT_PKPS2_mmmmmmmm_param_1,
	.param .u64 _ZN36_GLOBAL__N__30f09ad0_4_k_cu_fff026ee25universal_to_block_kernelIdLNS_11BlockLayoutE1EEEvPKPKT_PKPS2_mmmmmmmm_param_2,
	.param .u64 _ZN36_GLOBAL__N__30f09ad0_4_k_cu_fff026ee25universal_to_block_kernelIdLNS_11BlockLayoutE1EEEvPKPKT_PKPS2_mmmmmmmm_param_3,
	.param .u64 _ZN36_GLOBAL__N__30f09ad0_4_k_cu_fff026ee25universal_to_block_kernelIdLNS_11BlockLayoutE1EEEvPKPKT_PKPS2_mmmmmmmm_param_4,
	.param .u64 _ZN36_GLOBAL__N__30f09ad0_4_k_cu_fff026ee25universal_to_block_kernelIdLNS_11BlockLayoutE1EEEvPKPKT_PKPS2_mmmmmmmm_param_5,
	.param .u64 _ZN36_GLOBAL__N__30f09ad0_4_k_cu_fff026ee25universal_to_block_kernelIdLNS_11BlockLayoutE1EEEvPKPKT_PKPS2_mmmmmmmm_param_6,
	.param .u64 _ZN36_GLOBAL__N__30f09ad0_4_k_cu_fff026ee25universal_to_block_kernelIdLNS_11BlockLayoutE1EEEvPKPKT_PKPS2_mmmmmmmm_param_7,
	.param .u64 _ZN36_GLOBAL__N__30f09ad0_4_k_cu_fff026ee25universal_to_block_kernelIdLNS_11BlockLayoutE1EEEvPKPKT_PKPS2_mmmmmmmm_param_8,
	.param .u64 _ZN36_GLOBAL__N__30f09ad0_4_k_cu_fff026ee25universal_to_block_kernelIdLNS_11BlockLayoutE1EEEvPKPKT_PKPS2_mmmmmmmm_param_9
)
{
	.reg .pred 	%p<8>;
	.reg .b32 	%r<33>;
	.reg .b64 	%rd<92>;
	.reg .b64 	%fd<2>;

	ld.param.u64 	%rd38, [_ZN36_GLOBAL__N__30f09ad0_4_k_cu_fff026ee25universal_to_block_kernelIdLNS_11BlockLayoutE1EEEvPKPKT_PKPS2_mmmmmmmm_param_3];
	ld.param.u64 	%rd43, [_ZN36_GLOBAL__N__30f09ad0_4_k_cu_fff026ee25universal_to_block_kernelIdLNS_11BlockLayoutE1EEEvPKPKT_PKPS2_mmmmmmmm_param_4];
	ld.param.u64 	%rd39, [_ZN36_GLOBAL__N__30f09ad0_4_k_cu_fff026ee25universal_to_block_kernelIdLNS_11BlockLayoutE1EEEvPKPKT_PKPS2_mmmmmmmm_param_6];
	ld.param.u64 	%rd40, [_ZN36_GLOBAL__N__30f09ad0_4_k_cu_fff026ee25universal_to_block_kernelIdLNS_11BlockLayoutE1EEEvPKPKT_PKPS2_mmmmmmmm_param_7];
	ld.param.u64 	%rd41, [_ZN36_GLOBAL__N__30f09ad0_4_k_cu_fff026ee25universal_to_block_kernelIdLNS_11BlockLayoutE1EEEvPKPKT_PKPS2_mmmmmmmm_param_8];
	ld.param.u64 	%rd42, [_ZN36_GLOBAL__N__30f09ad0_4_k_cu_fff026ee25universal_to_block_kernelIdLNS_11BlockLayoutE1EEEvPKPKT_PKPS2_mmmmmmmm_param_9];
	mov.u32 	%r1, %ctaid.x;
	mov.u32 	%r2, %ntid.x;
	mov.u32 	%r3, %tid.x;
	mad.lo.s32 	%r4, %r1, %r2, %r3;
	cvt.u64.u32 	%rd81, %r4;
	mul.lo.s64 	%rd2, %rd43, %rd38;
	setp.le.u64 	%p1, %rd2, %rd81;
	@%p1 bra 	$L__BB17_17;
$L__BB17_1:
	or.b64  	%rd44, %rd81, %rd38;
	and.b64  	%rd45, %rd44, -4294967296;
	setp.ne.s64 	%p2, %rd45, 0;
	@%p2 bra 	$L__BB17_3;
	cvt.u32.u64 	%r5, %rd38;
	cvt.u32.u64 	%r6, %rd81;
	div.u32 	%r7, %r6, %r5;
	mul.lo.s32 	%r8, %r7, %r5;
	sub.s32 	%r9, %r6, %r8;
	cvt.u64.u32 	%rd82, %r7;
	cvt.u64.u32 	%rd83, %r9;
	bra.uni 	$L__BB17_4;
$L__BB17_3:
	div.u64 	%rd82, %rd81, %rd38;
	mul.lo.s64 	%rd46, %rd82, %rd38;
	sub.s64 	%rd83, %rd81, %rd46;
$L__BB17_4:
	or.b64  	%rd47, %rd83, %rd42;
	and.b64  	%rd48, %rd47, -4294967296;
	setp.ne.s64 	%p3, %rd48, 0;
	@%p3 bra 	$L__BB17_6;
	cvt.u32.u64 	%r10, %rd42;
	cvt.u32.u64 	%r11, %rd83;
	div.u32 	%r12, %r11, %r10;
	mul.lo.s32 	%r13, %r12, %r10;
	sub.s32 	%r14, %r11, %r13;
	cvt.u64.u32 	%rd84, %r12;
	cvt.u64.u32 	%rd85, %r14;
	bra.uni 	$L__BB17_7;
$L__BB17_6:
	div.u64 	%rd84, %rd83, %rd42;
	mul.lo.s64 	%rd49, %rd84, %rd42;
	sub.s64 	%rd85, %rd83, %rd49;
$L__BB17_7:
	or.b64  	%rd50, %rd84, %rd41;
	and.b64  	%rd51, %rd50, -4294967296;
	setp.ne.s64 	%p4, %rd51, 0;
	@%p4 bra 	$L__BB17_9;
	cvt.u32.u64 	%r15, %rd41;
	cvt.u32.u64 	%r16, %rd84;
	div.u32 	%r17, %r16, %r15;
	mul.lo.s32 	%r18, %r17, %r15;
	sub.s32 	%r19, %r16, %r18;
	cvt.u64.u32 	%rd86, %r17;
	cvt.u64.u32 	%rd87, %r19;
	bra.uni 	$L__BB17_10;
$L__BB17_9:
	div.u64 	%rd86, %rd84, %rd41;
	mul.lo.s64 	%rd52, %rd86, %rd41;
	sub.s64 	%rd87, %rd84, %rd52;
$L__BB17_10:
	or.b64  	%rd53, %rd86, %rd40;
	and.b64  	%rd54, %rd53, -4294967296;
	setp.ne.s64 	%p5, %rd54, 0;
	@%p5 bra 	$L__BB17_12;
	cvt.u32.u64 	%r20, %rd40;
	cvt.u32.u64 	%r21, %rd86;
	div.u32 	%r22, %r21, %r20;
	mul.lo.s32 	%r23, %r22, %r20;
	sub.s32 	%r24, %r21, %r23;
	cvt.u64.u32 	%rd88, %r22;
	cvt.u64.u32 	%rd89, %r24;
	bra.uni 	$L__BB17_13;
$L__BB17_12:
	div.u64 	%rd88, %rd86, %rd40;
	mul.lo.s64 	%rd55, %rd88, %rd40;
	sub.s64 	%rd89, %rd86, %rd55;
$L__BB17_13:
	or.b64  	%rd56, %rd88, %rd39;
	and.b64  	%rd57, %rd56, -4294967296;
	setp.ne.s64 	%p6, %rd57, 0;
	@%p6 bra 	$L__BB17_15;
	cvt.u32.u64 	%r25, %rd39;
	cvt.u32.u64 	%r26, %rd88;
	div.u32 	%r27, %r26, %r25;
	mul.lo.s32 	%r28, %r27, %r25;
	sub.s32 	%r29, %r26, %r28;
	cvt.u64.u32 	%rd90, %r27;
	cvt.u64.u32 	%rd91, %r29;
	bra.uni 	$L__BB17_16;
$L__BB17_15:
	div.u64 	%rd90, %rd88, %rd39;
	mul.lo.s64 	%rd58, %rd90, %rd39;
	sub.s64 	%rd91, %rd88, %rd58;
$L__BB17_16:
	ld.param.u64 	%rd80, [_ZN36_GLOBAL__N__30f09ad0_4_k_cu_fff026ee25universal_to_block_kernelIdLNS_11BlockLayoutE1EEEvPKPKT_PKPS2_mmmmmmmm_param_2];
	ld.param.u64 	%rd79, [_ZN36_GLOBAL__N__30f09ad0_4_k_cu_fff026ee25universal_to_block_kernelIdLNS_11BlockLayoutE1EEEvPKPKT_PKPS2_mmmmmmmm_param_1];
	ld.param.u64 	%rd78, [_ZN36_GLOBAL__N__30f09ad0_4_k_cu_fff026ee25universal_to_block_kernelIdLNS_11BlockLayoutE1EEEvPKPKT_PKPS2_mmmmmmmm_param_0];
	mad.lo.s64 	%rd59, %rd82, %rd80, %rd89;
	mad.lo.s64 	%rd60, %rd91, %rd40, %rd59;
	cvta.to.global.u64 	%rd61, %rd79;
	shl.b64 	%rd62, %rd60, 3;
	add.s64 	%rd63, %rd61, %rd62;
	ld.global.u64 	%rd64, [%rd63];
	cvta.to.global.u64 	%rd65, %rd64;
	mad.lo.s64 	%rd66, %rd90, %rd41, %rd87;
	mad.lo.s64 	%rd67, %rd66, %rd42, %rd85;
	cvta.to.global.u64 	%rd68, %rd78;
	shl.b64 	%rd69, %rd82, 3;
	add.s64 	%rd70, %rd68, %rd69;
	ld.global.u64 	%rd71, [%rd70];
	cvta.to.global.u64 	%rd72, %rd71;
	shl.b64 	%rd73, %rd83, 3;
	add.s64 	%rd74, %rd72, %rd73;
	ld.global.f64 	%fd1, [%rd74];
	shl.b64 	%rd75, %rd67, 3;
	add.s64 	%rd76, %rd65, %rd75;
	st.global.f64 	[%rd76], %fd1;
	mov.u32 	%r30, %ntid.x;
	mov.u32 	%r31, %nctaid.x;
	mul.lo.s32 	%r32, %r30, %r31;
	cvt.u64.u32 	%rd77, %r32;
	add.s64 	%rd81, %rd81, %rd77;
	setp.lt.u64 	%p7, %rd81, %rd2;
	@%p7 bra 	$L__BB17_1;
$L__BB17_17:
	ret;

}
.entry _ZN36_GLOBAL__N__30f09ad0_4_k_cu_fff026ee23operational_pack_kernelI6__halfEEvPKPKT_PKPS2_mmmm(
	.param .u64 .ptr .align 1 _ZN36_GLOBAL__N__30f09ad0_4_k_cu_fff026ee23operational_pack_kernelI6__halfEEvPKPKT_PKPS2_mmmm_param_0,
	.param .u64 .ptr .align 1 _ZN36_GLOBAL__N__30f09ad0_4_k_cu_fff026ee23operational_pack_kernelI6__halfEEvPKPKT_PKPS2_mmmm_param_1,
	.param .u64 _ZN36_GLOBAL__N__30f09ad0_4_k_cu_fff026ee23operational_pack_kernelI6__halfEEvPKPKT_PKPS2_mmmm_param_2,
	.param .u64 _ZN36_GLOBAL__N__30f09ad0_4_k_cu_fff026ee23operational_pack_kernelI6__halfEEvPKPKT_PKPS2_mmmm_param_3,
	.param .u64 _ZN36_GLOBAL__N__30f09ad0_4_k_cu_fff026ee23operational_pack_kernelI6__halfEEvPKPKT_PKPS2_mmmm_param_4,
	.param .u64 _ZN36_GLOBAL__N__30f09ad0_4_k_cu_fff026ee23operational_pack_kernelI6__halfEEvPKPKT_PKPS2_mmmm_param_5
)
{
	.reg .pred 	%p<5>;
	.reg .b16 	%rs<2>;
	.reg .b32 	%r<17>;
	.reg .b64 	%rd<50>;

	ld.param.u64 	%rd23, [_ZN36_GLOBAL__N__30f09ad0_4_k_cu_fff026ee23operational_pack_kernelI6__halfEEvPKPKT_PKPS2_mmmm_param_0];
	ld.param.u64 	%rd24, [_ZN36_GLOBAL__N__30f09ad0_4_k_cu_fff026ee23operational_pack_kernelI6__halfEEvPKPKT_PKPS2_mmmm_param_1];
	ld.param.u64 	%rd20, [_ZN36_GLOBAL__N__30f09ad0_4_k_cu_fff026ee23operational_pack_kernelI6__halfEEvPKPKT_PKPS2_mmmm_param_2];
	ld.param.u64 	%rd21, [_ZN36_GLOBAL__N__30f09ad0_4_k_cu_fff026ee23operational_pack_kernelI6__halfEEvPKPKT_PKPS2_mmmm_param_3];
	ld.param.u64 	%rd22, [_ZN36_GLOBAL__N__30f09ad0_4_k_cu_fff026ee23operational_pack_kernelI6__halfEEvPKPKT_PKPS2_mmmm_param_4];
	ld.param.u64 	%rd25, [_ZN36_GLOBAL__N__30f09ad0_4_k_cu_fff026ee23operational_pack_kernelI6__halfEEvPKPKT_PKPS2_mmmm_param_5];
	cvta.to.global.u64 	%rd1, %rd24;
	cvta.to.global.u64 	%rd2, %rd23;
	mov.u32 	%r1, %ctaid.x;
	mov.u32 	%r2, %ntid.x;
	mov.u32 	%r3, %tid.x;
	mad.lo.s32 	%r4, %r1, %r2, %r3;
	cvt.u64.u32 	%rd45, %r4;
	mov.u32 	%r5, %nctaid.x;
	mul.lo.s32 	%r6, %r2, %r5;
	cvt.u64.u32 	%rd4, %r6;
	mul.lo.s64 	%rd5, %rd25, %rd22;
	setp.le.u64 	%p1, %rd5, %rd45;
	@%p1 bra 	$L__BB18_8;
$L__BB18_1:
	or.b64  	%rd26, %rd45, %rd22;
	and.b64  	%rd27, %rd26, -4294967296;
	setp.ne.s64 	%p2, %rd27, 0;
	@%p2 bra 	$L__BB18_3;
	cvt.u32.u64 	%r7, %rd22;
	cvt.u32.u64 	%r8, %rd45;
	div.u32 	%r9, %r8, %r7;
	mul.lo.s32 	%r10, %r9, %r7;
	sub.s32 	%r11, %r8, %r10;
	cvt.u64.u32 	%rd46, %r9;
	cvt.u64.u32 	%rd47, %r11;
	bra.uni 	$L__BB18_4;
$L__BB18_3:
	div.u64 	%rd46, %rd45, %rd22;
	mul.lo.s64 	%rd28, %rd46, %rd22;
	sub.s64 	%rd47, %rd45, %rd28;
$L__BB18_4:
	or.b64  	%rd29, %rd47, %rd21;
	and.b64  	%rd30, %rd29, -4294967296;
	setp.ne.s64 	%p3, %rd30, 0;
	@%p3 bra 	$L__BB18_6;
	cvt.u32.u64 	%r12, %rd21;
	cvt.u32.u64 	%r13, %rd47;
	div.u32 	%r14, %r13, %r12;
	mul.lo.s32 	%r15, %r14, %r12;
	sub.s32 	%r16, %r13, %r15;
	cvt.u64.u32 	%rd48, %r14;
	cvt.u64.u32 	%rd49, %r16;
	bra.uni 	$L__BB18_7;
$L__BB18_6:
	div.u64 	%rd48, %rd47, %rd21;
	mul.lo.s64 	%rd31, %rd48, %rd21;
	sub.s64 	%rd49, %rd47, %rd31;
$L__BB18_7:
	mad.lo.s64 	%rd32, %rd46, %rd20, %rd48;
	shl.b64 	%rd33, %rd32, 3;
	add.s64 	%rd34, %rd2, %rd33;
	ld.global.u64 	%rd35, [%rd34];
	cvta.to.global.u64 	%rd36, %rd35;
	shl.b64 	%rd37, %rd46, 3;
	add.s64 	%rd38, %rd1, %rd37;
	ld.global.u64 	%rd39, [%rd38];
	cvta.to.global.u64 	%rd40, %rd39;
	shl.b64 	%rd41, %rd47, 1;
	add.s64 	%rd42, %rd40, %rd41;
	shl.b64 	%rd43, %rd49, 1;
	add.s64 	%rd44, %rd36, %rd43;
	ld.global.u16 	%rs1, [%rd44];
	st.global.u16 	[%rd42], %rs1;
	add.s64 	%rd45, %rd45, %rd4;
	setp.lt.u64 	%p4, %rd45, %rd5;
	@%p4 bra 	$L__BB18_1;
$L__BB18_8:
	ret;

}
.entry _ZN36_GLOBAL__N__30f09ad0_4_k_cu_fff026ee25operational_unpack_kernelI6__halfEEvPKPKT_PKPS2_mmmm(
	.param .u64 .ptr .align 1 _ZN36_GLOBAL__N__30f09ad0_4_k_cu_fff026ee25operational_unpack_kernelI6__halfEEvPKPKT_PKPS2_mmmm_param_0,
	.param .u64 .ptr .align 1 _ZN36_GLOBAL__N__30f09ad0_4_k_cu_fff026ee25operational_unpack_kernelI6__halfEEvPKPKT_PKPS2_mmmm_param_1,
	.param .u64 _ZN36_GLOBAL__N__30f09ad0_4_k_cu_fff026ee25operational_unpack_kernelI6__halfEEvPKPKT_PKPS2_mmmm_param_2,
	.param .u64 _ZN36_GLOBAL__N__30f09ad0_4_k_cu_fff026ee25operational_unpack_kernelI6__halfEEvPKPKT_PKPS2_mmmm_param_3,
	.param .u64 _ZN36_GLOBAL__N__30f09ad0_4_k_cu_fff026ee25operational_unpack_kernelI6__halfEEvPKPKT_PKPS2_mmmm_param_4,
	.param .u64 _ZN36_GLOBAL__N__30f09ad0_4_k_cu_fff026ee25operational_unpack_kernelI6__halfEEvPKPKT_PKPS2_mmmm_param_5
)
{
	.reg .pred 	%p<5>;
	.reg .b16 	%rs<2>;
	.reg .b32 	%r<17>;
	.reg .b64 	%rd<50>;

	ld.param.u64 	%rd23, [_ZN36_GLOBAL__N__30f09ad0_4_k_cu_fff026ee25operational_unpack_kernelI6__halfEEvPKPKT_PKPS2_mmmm_param_0];
	ld.param.u64 	%rd24, [_ZN36_GLOBAL__N__30f09ad0_4_k_cu_fff026ee25operational_unpack_kernelI6__halfEEvPKPKT_PKPS2_mmmm_param_1];
	ld.param.u64 	%rd20, [_ZN36_GLOBAL__N__30f09ad0_4_k_cu_fff026ee25operational_unpack_kernelI6__halfEEvPKPKT_PKPS2_mmmm_param_2];
	ld.param.u64 	%rd21, [_ZN36_GLOBAL__N__30f09ad0_4_k_cu_fff026ee25operational_unpack_kernelI6__halfEEvPKPKT_PKPS2_mmmm_param_3];
	ld.param.u64 	%rd22, [_ZN36_GLOBAL__N__30f09ad0_4_k_cu_fff026ee25operational_unpack_kernelI6__halfEEvPKPKT_PKPS2_mmmm_param_4];
	ld.param.u64 	%rd25, [_ZN36_GLOBAL__N__30f09ad0_4_k_cu_fff026ee25operational_unpack_kernelI6__halfEEvPKPKT_PKPS2_mmmm_param_5];
	cvta.to.global.u64 	%rd1, %rd23;
	cvta.to.global.u64 	%rd2, %rd24;
	mov.u32 	%r1, %ctaid.x;
	mov.u32 	%r2, %ntid.x;
	mov.u32 	%r3, %tid.x;
	mad.lo.s32 	%r4, %r1, %r2, %r3;
	cvt.u64.u32 	%rd45, %r4;
	mov.u32 	%r5, %nctaid.x;
	mul.lo.s32 	%r6, %r2, %r5;
	cvt.u64.u32 	%rd4, %r6;
	mul.lo.s64 	%rd5, %rd25, %rd22;
	setp.le.u64 	%p1, %rd5, %rd45;
	@%p1 bra 	$L__BB19_8;
$L__BB19_1:
	or.b64  	%rd26, %rd45, %rd22;
	and.b64  	%rd27, %rd26, -4294967296;
	setp.ne.s64 	%p2, %rd27, 0;
	@%p2 bra 	$L__BB19_3;
	cvt.u32.u64 	%r7, %rd22;
	cvt.u32.u64 	%r8, %rd45;
	div.u32 	%r9, %r8, %r7;
	mul.lo.s32 	%r10, %r9, %r7;
	sub.s32 	%r11, %r8, %r10;
	cvt.u64.u32 	%rd46, %r9;
	cvt.u64.u32 	%rd47, %r11;
	bra.uni 	$L__BB19_4;
$L__BB19_3:
	div.u64 	%rd46, %rd45, %rd22;
	mul.lo.s64 	%rd28, %rd46, %rd22;
	sub.s64 	%rd47, %rd45, %rd28;
$L__BB19_4:
	or.b64  	%rd29, %rd47, %rd21;
	and.b64  	%rd30, %rd29, -4294967296;
	setp.ne.s64 	%p3, %rd30, 0;
	@%p3 bra 	$L__BB19_6;
	cvt.u32.u64 	%r12, %rd21;
	cvt.u32.u64 	%r13, %rd47;
	div.u32 	%r14, %r13, %r12;
	mul.lo.s32 	%r15, %r14, %r12;
	sub.s32 	%r16, %r13, %r15;
	cvt.u64.u32 	%rd48, %r14;
	cvt.u64.u32 	%rd49, %r16;
	bra.uni 	$L__BB19_7;
$L__BB19_6:
	div.u64 	%rd48, %rd47, %rd21;
	mul.lo.s64 	%rd31, %rd48, %rd21;
	sub.s64 	%rd49, %rd47, %rd31;
$L__BB19_7:
	mad.lo.s64 	%rd32, %rd46, %rd20, %rd48;
	shl.b64 	%rd33, %rd32, 3;
	add.s64 	%rd34, %rd2, %rd33;
	ld.global.u64 	%rd35, [%rd34];
	cvta.to.global.u64 	%rd36, %rd35;
	shl.b64 	%rd37, %rd46, 3;
	add.s64 	%rd38, %rd1, %rd37;
	ld.global.u64 	%rd39, [%rd38];
	cvta.to.global.u64 	%rd40, %rd39;
	shl.b64 	%rd41, %rd49, 1;
	add.s64 	%rd42, %rd36, %rd41;
	shl.b64 	%rd43, %rd47, 1;
	add.s64 	%rd44, %rd40, %rd43;
	ld.global.u16 	%rs1, [%rd44];
	st.global.u16 	[%rd42], %rs1;
	add.s64 	%rd45, %rd45, %rd4;
	setp.lt.u64 	%p4, %rd45, %rd5;
	@%p4 bra 	$L__BB19_1;
$L__BB19_8:
	ret;

}
.entry _ZN36_GLOBAL__N__30f09ad0_4_k_cu_fff026ee23operational_pack_kernelI13__nv_bfloat16EEvPKPKT_PKPS2_mmmm(
	.param .u64 .ptr .align 1 _ZN36_GLOBAL__N__30f09ad0_4_k_cu_fff026ee23operational_pack_kernelI13__nv_bfloat16EEvPKPKT_PKPS2_mmmm_param_0,
	.param .u64 .ptr .align 1 _ZN36_GLOBAL__N__30f09ad0_4_k_cu_fff026ee23operational_pack_kernelI13__nv_bfloat16EEvPKPKT_PKPS2_mmmm_param_1,
	.param .u64 _ZN36_GLOBAL__N__30f09ad0_4_k_cu_fff026ee23operational_pack_kernelI13__nv_bfloat16EEvPKPKT_PKPS2_mmmm_param_2,
	.param .u64 _ZN36_GLOBAL__N__30f09ad0_4_k_cu_fff026ee23operational_pack_kernelI13__nv_bfloat16EEvPKPKT_PKPS2_mmmm_param_3,
	.param .u64 _ZN36_GLOBAL__N__30f09ad0_4_k_cu_fff026ee23operational_pack_kernelI13__nv_bfloat16EEvPKPKT_PKPS2_mmmm_param_4,
	.param .u64 _ZN36_GLOBAL__N__30f09ad0_4_k_cu_fff026ee23operational_pack_kernelI13__nv_bfloat16EEvPKPKT_PKPS2_mmmm_param_5
)
{
	.reg .pred 	%p<5>;
	.reg .b16 	%rs<2>;
	.reg .b32 	%r<17>;
	.reg .b64 	%rd<50>;

	ld.param.u64 	%rd23, [_ZN36_GLOBAL__N__30f09ad0_4_k_cu_fff026ee23operational_pack_kernelI13__nv_bfloat16EEvPKPKT_PKPS2_mmmm_param_0];
	ld.param.u64 	%rd24, [_ZN36_GLOBAL__N__30f09ad0_4_k_cu_fff026ee23operational_pack_kernelI13__nv_bfloat16EEvPKPKT_PKPS2_mmmm_param_1];
	ld.param.u64 	%rd20, [_ZN36_GLOBAL__N__30f09ad0_4_k_cu_fff026ee23operational_pack_kernelI13__nv_bfloat16EEvPKPKT_PKPS2_mmmm_param_2];
	ld.param.u64 	%rd21, [_ZN36_GLOBAL__N__30f09ad0_4_k_cu_fff026ee23operational_pack_kernelI13__nv_bfloat16EEvPKPKT_PKPS2_mmmm_param_3];
	ld.param.u64 	%rd22, [_ZN36_GLOBAL__N__30f09ad0_4_k_cu_fff026ee23operational_pack_kernelI13__nv_bfloat16EEvPKPKT_PKPS2_mmmm_param_4];
	ld.param.u64 	%rd25, [_ZN36_GLOBAL__N__30f09ad0_4_k_cu_fff026ee23operational_pack_kernelI13__nv_bfloat16EEvPKPKT_PKPS2_mmmm_param_5];
	cvta.to.global.u64 	%rd1, %rd24;
	cvta.to.global.u64 	%rd2, %rd23;
	mov.u32 	%r1, %ctaid.x;
	mov.u32 	%r2, %ntid.x;
	mov.u32 	%r3, %tid.x;
	mad.lo.s32 	%r4, %r1, %r2, %r3;
	cvt.u64.u32 	%rd45, %r4;
	mov.u32 	%r5, %nctaid.x;
	mul.lo.s32 	%r6, %r2, %r5;
	cvt.u64.u32 	%rd4, %r6;
	mul.lo.s64 	%rd5, %rd25, %rd22;
	setp.le.u64 	%p1, %rd5, %rd45;
	@%p1 bra 	$L__BB20_8;
$L__BB20_1:
	or.b64  	%rd26, %rd45, %rd22;
	and.b64  	%rd27, %rd26, -4294967296;
	setp.ne.s64 	%p2, %rd27, 0;
	@%p2 bra 	$L__BB20_3;
	cvt.u32.u64 	%r7, %rd22;
	cvt.u32.u64 	%r8, %rd45;
	div.u32 	%r9, %r8, %r7;
	mul.lo.s32 	%r10, %r9, %r7;
	sub.s32 	%r11, %r8, %r10;
	cvt.u64.u32 	%rd46, %r9;
	cvt.u64.u32 	%rd47, %r11;
	bra.uni 	$L__BB20_4;
$L__BB20_3:
	div.u64 	%rd46, %rd45, %rd22;
	mul.lo.s64 	%rd28, %rd46, %rd22;
	sub.s64 	%rd47, %rd45, %rd28;
$L__BB20_4:
	or.b64  	%rd29, %rd47, %rd21;
	and.b64  	%rd30, %rd29, -4294967296;
	setp.ne.s64 	%p3, %rd30, 0;
	@%p3 bra 	$L__BB20_6;
	cvt.u32.u64 	%r12, %rd21;
	cvt.u32.u64 	%r13, %rd47;
	div.u32 	%r14, %r13, %r12;
	mul.lo.s32 	%r15, %r14, %r12;
	sub.s32 	%r16, %r13, %r15;
	cvt.u64.u32 	%rd48, %r14;
	cvt.u64.u32 	%rd49, %r16;
	bra.uni 	$L__BB20_7;
$L__BB20_6:
	div.u64 	%rd48, %rd47, %rd21;
	mul.lo.s64 	%rd31, %rd48, %rd21;
	sub.s64 	%rd49, %rd47, %rd31;
$L__BB20_7:
	mad.lo.s64 	%rd32, %rd46, %rd20, %rd48;
	shl.b64 	%rd33, %rd32, 3;
	add.s64 	%rd34, %rd2, %rd33;
	ld.global.u64 	%rd35, [%rd34];
	cvta.to.global.u64 	%rd36, %rd35;
	shl.b64 	%rd37, %rd46, 3;
	add.s64 	%rd38, %rd1, %rd37;
	ld.global.u64 	%rd39, [%rd38];
	cvta.to.global.u64 	%rd40, %rd39;
	shl.b64 	%rd41, %rd47, 1;
	add.s64 	%rd42, %rd40, %rd41;
	shl.b64 	%rd43, %rd49, 1;
	add.s64 	%rd44, %rd36, %rd43;
	ld.global.u16 	%rs1, [%rd44];
	st.global.u16 	[%rd42], %rs1;
	add.s64 	%rd45, %rd45, %rd4;
	setp.lt.u64 	%p4, %rd45, %rd5;
	@%p4 bra 	$L__BB20_1;
$L__BB20_8:
	ret;

}
.entry _ZN36_GLOBAL__N__30f09ad0_4_k_cu_fff026ee25operational_unpack_kernelI13__nv_bfloat16EEvPKPKT_PKPS2_mmmm(
	.param .u64 .ptr .align 1 _ZN36_GLOBAL__N__30f09ad0_4_k_cu_fff026ee25operational_unpack_kernelI13__nv_bfloat16EEvPKPKT_PKPS2_mmmm_param_0,
	.param .u64 .ptr .align 1 _ZN36_GLOBAL__N__30f09ad0_4_k_cu_fff026ee25operational_unpack_kernelI13__nv_bfloat16EEvPKPKT_PKPS2_mmmm_param_1,
	.param .u64 _ZN36_GLOBAL__N__30f09ad0_4_k_cu_fff026ee25operational_unpack_kernelI13__nv_bfloat16EEvPKPKT_PKPS2_mmmm_param_2,
	.param .u64 _ZN36_GLOBAL__N__30f09ad0_4_k_cu_fff026ee25operational_unpack_kernelI13__nv_bfloat16EEvPKPKT_PKPS2_mmmm_param_3,
	.param .u64 _ZN36_GLOBAL__N__30f09ad0_4_k_cu_fff026ee25operational_unpack_kernelI13__nv_bfloat16EEvPKPKT_PKPS2_mmmm_param_4,
	.param .u64 _ZN36_GLOBAL__N__30f09ad0_4_k_cu_fff026ee25operational_unpack_kernelI13__nv_bfloat16EEvPKPKT_PKPS2_mmmm_param_5
)
{
	.reg .pred 	%p<5>;
	.reg .b16 	%rs<2>;
	.reg .b32 	%r<17>;
	.reg .b64 	%rd<50>;

	ld.param.u64 	%rd23, [_ZN36_GLOBAL__N__30f09ad0_4_k_cu_fff026ee25operational_unpack_kernelI13__nv_bfloat16EEvPKPKT_PKPS2_mmmm_param_0];
	ld.param.u64 	%rd24, [_ZN36_GLOBAL__N__30f09ad0_4_k_cu_fff026ee25operational_unpack_kernelI13__nv_bfloat16EEvPKPKT_PKPS2_mmmm_param_1];
	ld.param.u64 	%rd20, [_ZN36_GLOBAL__N__30f09ad0_4_k_cu_fff026ee25operational_unpack_kernelI13__nv_bfloat16EEvPKPKT_PKPS2_mmmm_param_2];
	ld.param.u64 	%rd21, [_ZN36_GLOBAL__N__30f09ad0_4_k_cu_fff026ee25operational_unpack_kernelI13__nv_bfloat16EEvPKPKT_PKPS2_mmmm_param_3];
	ld.param.u64 	%rd22, [_ZN36_GLOBAL__N__30f09ad0_4_k_cu_fff026ee25operational_unpack_kernelI13__nv_bfloat16EEvPKPKT_PKPS2_mmmm_param_4];
	ld.param.u64 	%rd25, [_ZN36_GLOBAL__N__30f09ad0_4_k_cu_fff026ee25operational_unpack_kernelI13__nv_bfloat16EEvPKPKT_PKPS2_mmmm_param_5];
	cvta.to.global.u64 	%rd1, %rd23;
	cvta.to.global.u64 	%rd2, %rd24;
	mov.u32 	%r1, %ctaid.x;
	mov.u32 	%r2, %ntid.x;
	mov.u32 	%r3, %tid.x;
	mad.lo.s32 	%r4, %r1, %r2, %r3;
	cvt.u64.u32 	%rd45, %r4;
	mov.u32 	%r5, %nctaid.x;
	mul.lo.s32 	%r6, %r2, %r5;
	cvt.u64.u32 	%rd4, %r6;
	mul.lo.s64 	%rd5, %rd25, %rd22;
	setp.le.u64 	%p1, %rd5, %rd45;
	@%p1 bra 	$L__BB21_8;
$L__BB21_1:
	or.b64  	%rd26, %rd45, %rd22;
	and.b64  	%rd27, %rd26, -4294967296;
	setp.ne.s64 	%p2, %rd27, 0;
	@%p2 bra 	$L__BB21_3;
	cvt.u32.u64 	%r7, %rd22;
	cvt.u32.u64 	%r8, %rd45;
	div.u32 	%r9, %r8, %r7;
	mul.lo.s32 	%r10, %r9, %r7;
	sub.s32 	%r11, %r8, %r10;
	cvt.u64.u32 	%rd46, %r9;
	cvt.u64.u32 	%rd47, %r11;
	bra.uni 	$L__BB21_4;
$L__BB21_3:
	div.u64 	%rd46, %rd45, %rd22;
	mul.lo.s64 	%rd28, %rd46, %rd22;
	sub.s64 	%rd47, %rd45, %rd28;
$L__BB21_4:
	or.b64  	%rd29, %rd47, %rd21;
	and.b64  	%rd30, %rd29, -4294967296;
	setp.ne.s64 	%p3, %rd30, 0;
	@%p3 bra 	$L__BB21_6;
	cvt.u32.u64 	%r12, %rd21;
	cvt.u32.u64 	%r13, %rd47;
	div.u32 	%r14, %r13, %r12;
	mul.lo.s32 	%r15, %r14, %r12;
	sub.s32 	%r16, %r13, %r15;
	cvt.u64.u32 	%rd48, %r14;
	cvt.u64.u32 	%rd49, %r16;
	bra.uni 	$L__BB21_7;
$L__BB21_6:
	div.u64 	%rd48, %rd47, %rd21;
	mul.lo.s64 	%rd31, %rd48, %rd21;
	sub.s64 	%rd49, %rd47, %rd31;
$L__BB21_7:
	mad.lo.s64 	%rd32, %rd46, %rd20, %rd48;
	shl.b64 	%rd33, %rd32, 3;
	add.s64 	%rd34, %rd2, %rd33;
	ld.global.u64 	%rd35, [%rd34];
	cvta.to.global.u64 	%rd36, %rd35;
	shl.b64 	%rd37, %rd46, 3;
	add.s64 	%rd38, %rd1, %rd37;
	ld.global.u64 	%rd39, [%rd38];
	cvta.to.global.u64 	%rd40, %rd39;
	shl.b64 	%rd41, %rd49, 1;
	add.s64 	%rd42, %rd36, %rd41;
	shl.b64 	%rd43, %rd47, 1;
	add.s64 	%rd44, %rd40, %rd43;
	ld.global.u16 	%rs1, [%rd44];
	st.global.u16 	[%rd42], %rs1;
	add.s64 	%rd45, %rd45, %rd4;
	setp.lt.u64 	%p4, %rd45, %rd5;
	@%p4 bra 	$L__BB21_1;
$L__BB21_8:
	ret;

}
.entry _ZN36_GLOBAL__N__30f09ad0_4_k_cu_fff026ee23operational_pack_kernelIfEEvPKPKT_PKPS1_mmmm(
	.param .u64 .ptr .align 1 _ZN36_GLOBAL__N__30f09ad0_4_k_cu_fff026ee23operational_pack_kernelIfEEvPKPKT_PKPS1_mmmm_param_0,
	.param .u64 .ptr .align 1 _ZN36_GLOBAL__N__30f09ad0_4_k_cu_fff026ee23operational_pack_kernelIfEEvPKPKT_PKPS1_mmmm_param_1,
	.param .u64 _ZN36_GLOBAL__N__30f09ad0_4_k_cu_fff026ee23operational_pack_kernelIfEEvPKPKT_PKPS1_mmmm_param_2,
	.param .u64 _ZN36_GLOBAL__N__30f09ad0_4_k_cu_fff026ee23operational_pack_kernelIfEEvPKPKT_PKPS1_mmmm_param_3,
	.param .u64 _ZN36_GLOBAL__N__30f09ad0_4_k_cu_fff026ee23operational_pack_kernelIfEEvPKPKT_PKPS1_mmmm_param_4,
	.param .u64 _ZN36_GLOBAL__N__30f09ad0_4_k_cu_fff026ee23operational_pack_kernelIfEEvPKPKT_PKPS1_mmmm_param_5
)
{
	.reg .pred 	%p<5>;
	.reg .b32 	%r<17>;
	.reg .b32 	%f<2>;
	.reg .b64 	%rd<50>;

	ld.param.u64 	%rd23, [_ZN36_GLOBAL__N__30f09ad0_4_k_cu_fff026ee23operational_pack_kernelIfEEvPKPKT_PKPS1_mmmm_param_0];
	ld.param.u64 	%rd24, [_ZN36_GLOBAL__N__30f09ad0_4_k_cu_fff026ee23operational_pack_kernelIfEEvPKPKT_PKPS1_mmmm_param_1];
	ld.param.u64 	%rd20, [_ZN36_GLOBAL__N__30f09ad0_4_k_cu_fff026ee23operational_pack_kernelIfEEvPKPKT_PKPS1_mmmm_param_2];
	ld.param.u64 	%rd21, [_ZN36_GLOBAL__N__30f09ad0_4_k_cu_fff026ee23operational_pack_kernelIfEEvPKPKT_PKPS1_mmmm_param_3];
	ld.param.u64 	%rd22, [_ZN36_GLOBAL__N__30f09ad0_4_k_cu_fff026ee23operational_pack_kernelIfEEvPKPKT_PKPS1_mmmm_param_4];
	ld.param.u64 	%rd25, [_ZN36_GLOBAL__N__30f09ad0_4_k_cu_fff026ee23operational_pack_kernelIfEEvPKPKT_PKPS1_mmmm_param_5];
	cvta.to.global.u64 	%rd1, %rd24;
	cvta.to.global.u64 	%rd2, %rd23;
	mov.u32 	%r1, %ctaid.x;
	mov.u32 	%r2, %ntid.x;
	mov.u32 	%r3, %tid.x;
	mad.lo.s32 	%r4, %r1, %r2, %r3;
	cvt.u64.u32 	%rd45, %r4;
	mov.u32 	%r5, %nctaid.x;
	mul.lo.s32 	%r6, %r2, %r5;
	cvt.u64.u32 	%rd4, %r6;
	mul.lo.s64 	%rd5, %rd25, %rd22;
	setp.le.u64 	%p1, %rd5, %rd45;
	@%p1 bra 	$L__BB22_8;
$L__BB22_1:
	or.b64  	%rd26, %rd45, %rd22;
	and.b64  	%rd27, %rd26, -4294967296;
	setp.ne.s64 	%p2, %rd27, 0;
	@%p2 bra 	$L__BB22_3;
	cvt.u32.u64 	%r7, %rd22;
	cvt.u32.u64 	%r8, %rd45;
	div.u32 	%r9, %r8, %r7;
	mul.lo.s32 	%r10, %r9, %r7;
	sub.s32 	%r11, %r8, %r10;
	cvt.u64.u32 	%rd46, %r9;
	cvt.u64.u32 	%rd47, %r11;
	bra.uni 	$L__BB22_4;
$L__BB22_3:
	div.u64 	%rd46, %rd45, %rd22;
	mul.lo.s64 	%rd28, %rd46, %rd22;
	sub.s64 	%rd47, %rd45, %rd28;
$L__BB22_4:
	or.b64  	%rd29, %rd47, %rd21;
	and.b64  	%rd30, %rd29, -4294967296;
	setp.ne.s64 	%p3, %rd30, 0;
	@%p3 bra 	$L__BB22_6;
	cvt.u32.u64 	%r12, %rd21;
	cvt.u32.u64 	%r13, %rd47;
	div.u32 	%r14, %r13, %r12;
	mul.lo.s32 	%r15, %r14, %r12;
	sub.s32 	%r16, %r13, %r15;
	cvt.u64.u32 	%rd48, %r14;
	cvt.u64.u32 	%rd49, %r16;
	bra.uni 	$L__BB22_7;
$L__BB22_6:
	div.u64 	%rd48, %rd47, %rd21;
	mul.lo.s64 	%rd31, %rd48, %rd21;
	sub.s64 	%rd49, %rd47, %rd31;
$L__BB22_7:
	mad.lo.s64 	%rd32, %rd46, %rd20, %rd48;
	shl.b64 	%rd33, %rd32, 3;
	add.s64 	%rd34, %rd2, %rd33;
	ld.global.u64 	%rd35, [%rd34];
	cvta.to.global.u64 	%rd36, %rd35;
	shl.b64 	%rd37, %rd46, 3;
	add.s64 	%rd38, %rd1, %rd37;
	ld.global.u64 	%rd39, [%rd38];
	cvta.to.global.u64 	%rd40, %rd39;
	shl.b64 	%rd41, %rd49, 2;
	add.s64 	%rd42, %rd36, %rd41;
	ld.global.f32 	%f1, [%rd42];
	shl.b64 	%rd43, %rd47, 2;
	add.s64 	%rd44, %rd40, %rd43;
	st.global.f32 	[%rd44], %f1;
	add.s64 	%rd45, %rd45, %rd4;
	setp.lt.u64 	%p4, %rd45, %rd5;
	@%p4 bra 	$L__BB22_1;
$L__BB22_8:
	ret;

}
.entry _ZN36_GLOBAL__N__30f09ad0_4_k_cu_fff026ee25operational_unpack_kernelIfEEvPKPKT_PKPS1_mmmm(
	.param .u64 .ptr .align 1 _ZN36_GLOBAL__N__30f09ad0_4_k_cu_fff026ee25operational_unpack_kernelIfEEvPKPKT_PKPS1_mmmm_param_0,
	.param .u64 .ptr .align 1 _ZN36_GLOBAL__N__30f09ad0_4_k_cu_fff026ee25operational_unpack_kernelIfEEvPKPKT_PKPS1_mmmm_param_1,
	.param .u64 _ZN36_GLOBAL__N__30f09ad0_4_k_cu_fff026ee25operational_unpack_kernelIfEEvPKPKT_PKPS1_mmmm_param_2,
	.param .u64 _ZN36_GLOBAL__N__30f09ad0_4_k_cu_fff026ee25operational_unpack_kernelIfEEvPKPKT_PKPS1_mmmm_param_3,
	.param .u64 _ZN36_GLOBAL__N__30f09ad0_4_k_cu_fff026ee25operational_unpack_kernelIfEEvPKPKT_PKPS1_mmmm_param_4,
	.param .u64 _ZN36_GLOBAL__N__30f09ad0_4_k_cu_fff026ee25operational_unpack_kernelIfEEvPKPKT_PKPS1_mmmm_param_5
)
{
	.reg .pred 	%p<5>;
	.reg .b32 	%r<17>;
	.reg .b32 	%f<2>;
	.reg .b64 	%rd<50>;

	ld.param.u64 	%rd23, [_ZN36_GLOBAL__N__30f09ad0_4_k_cu_fff026ee25operational_unpack_kernelIfEEvPKPKT_PKPS1_mmmm_param_0];
	ld.param.u64 	%rd24, [_ZN36_GLOBAL__N__30f09ad0_4_k_cu_fff026ee25operational_unpack_kernelIfEEvPKPKT_PKPS1_mmmm_param_1];
	ld.param.u64 	%rd20, [_ZN36_GLOBAL__N__30f09ad0_4_k_cu_fff026ee25operational_unpack_kernelIfEEvPKPKT_PKPS1_mmmm_param_2];
	ld.param.u64 	%rd21, [_ZN36_GLOBAL__N__30f09ad0_4_k_cu_fff026ee25operational_unpack_kernelIfEEvPKPKT_PKPS1_mmmm_param_3];
	ld.param.u64 	%rd22, [_ZN36_GLOBAL__N__30f09ad0_4_k_cu_fff026ee25operational_unpack_kernelIfEEvPKPKT_PKPS1_mmmm_param_4];
	ld.param.u64 	%rd25, [_ZN36_GLOBAL__N__30f09ad0_4_k_cu_fff026ee25operational_unpack_kernelIfEEvPKPKT_PKPS1_mmmm_param_5];
	cvta.to.global.u64 	%rd1, %rd23;
	cvta.to.global.u64 	%rd2, %rd24;
	mov.u32 	%r1, %ctaid.x;
	mov.u32 	%r2, %ntid.x;
	mov.u32 	%r3, %tid.x;
	mad.lo.s32 	%r4, %r1, %r2, %r3;
	cvt.u64.u32 	%rd45, %r4;
	mov.u32 	%r5, %nctaid.x;
	mul.lo.s32 	%r6, %r2, %r5;
	cvt.u64.u32 	%rd4, %r6;
	mul.lo.s64 	%rd5, %rd25, %rd22;
	setp.le.u64 	%p1, %rd5, %rd45;
	@%p1 bra 	$L__BB23_8;
$L__BB23_1:
	or.b64  	%rd26, %rd45, %rd22;
	and.b64  	%rd27, %rd26, -4294967296;
	setp.ne.s64 	%p2, %rd27, 0;
	@%p2 bra 	$L__BB23_3;
	cvt.u32.u64 	%r7, %rd22;
	cvt.u32.u64 	%r8, %rd45;
	div.u32 	%r9, %r8, %r7;
	mul.lo.s32 	%r10, %r9, %r7;
	sub.s32 	%r11, %r8, %r10;
	cvt.u64.u32 	%rd46, %r9;
	cvt.u64.u32 	%rd47, %r11;
	bra.uni 	$L__BB23_4;
$L__BB23_3:
	div.u64 	%rd46, %rd45, %rd22;
	mul.lo.s64 	%rd28, %rd46, %rd22;
	sub.s64 	%rd47, %rd45, %rd28;
$L__BB23_4:
	or.b64  	%rd29, %rd47, %rd21;
	and.b64  	%rd30, %rd29, -4294967296;
	setp.ne.s64 	%p3, %rd30, 0;
	@%p3 bra 	$L__BB23_6;
	cvt.u32.u64 	%r12, %rd21;
	cvt.u32.u64 	%r13, %rd47;
	div.u32 	%r14, %r13, %r12;
	mul.lo.s32 	%r15, %r14, %r12;
	sub.s32 	%r16, %r13, %r15;
	cvt.u64.u32 	%rd48, %r14;
	cvt.u64.u32 	%rd49, %r16;
	bra.uni 	$L__BB23_7;
$L__BB23_6:
	div.u64 	%rd48, %rd47, %rd21;
	mul.lo.s64 	%rd31, %rd48, %rd21;
	sub.s64 	%rd49, %rd47, %rd31;
$L__BB23_7:
	mad.lo.s64 	%rd32, %rd46, %rd20, %rd48;
	shl.b64 	%rd33, %rd32, 3;
	add.s64 	%rd34, %rd2, %rd33;
	ld.global.u64 	%rd35, [%rd34];
	cvta.to.global.u64 	%rd36, %rd35;
	shl.b64 	%rd37, %rd46, 3;
	add.s64 	%rd38, %rd1, %rd37;
	ld.global.u64 	%rd39, [%rd38];
	cvta.to.global.u64 	%rd40, %rd39;
	shl.b64 	%rd41, %rd47, 2;
	add.s64 	%rd42, %rd40, %rd41;
	ld.global.f32 	%f1, [%rd42];
	shl.b64 	%rd43, %rd49, 2;
	add.s64 	%rd44, %rd36, %rd43;
	st.global.f32 	[%rd44], %f1;
	add.s64 	%rd45, %rd45, %rd4;
	setp.lt.u64 	%p4, %rd45, %rd5;
	@%p4 bra 	$L__BB23_1;
$L__BB23_8:
	ret;

}
.entry _ZN36_GLOBAL__N__30f09ad0_4_k_cu_fff026ee23operational_pack_kernelIdEEvPKPKT_PKPS1_mmmm(
	.param .u64 .ptr .align 1 _ZN36_GLOBAL__N__30f09ad0_4_k_cu_fff026ee23operational_pack_kernelIdEEvPKPKT_PKPS1_mmmm_param_0,
	.param .u64 .ptr .align 1 _ZN36_GLOBAL__N__30f09ad0_4_k_cu_fff026ee23operational_pack_kernelIdEEvPKPKT_PKPS1_mmmm_param_1,
	.param .u64 _ZN36_GLOBAL__N__30f09ad0_4_k_cu_fff026ee23operational_pack_kernelIdEEvPKPKT_PKPS1_mmmm_param_2,
	.param .u64 _ZN36_GLOBAL__N__30f09ad0_4_k_cu_fff026ee23operational_pack_kernelIdEEvPKPKT_PKPS1_mmmm_param_3,
	.param .u64 _ZN36_GLOBAL__N__30f09ad0_4_k_cu_fff026ee23operational_pack_kernelIdEEvPKPKT_PKPS1_mmmm_param_4,
	.param .u64 _ZN36_GLOBAL__N__30f09ad0_4_k_cu_fff026ee23operational_pack_kernelIdEEvPKPKT_PKPS1_mmmm_param_5
)
{
	.reg .pred 	%p<5>;
	.reg .b32 	%r<17>;
	.reg .b64 	%rd<50>;
	.reg .b64 	%fd<2>;

	ld.param.u64 	%rd23, [_ZN36_GLOBAL__N__30f09ad0_4_k_cu_fff026ee23operational_pack_kernelIdEEvPKPKT_PKPS1_mmmm_param_0];
	ld.param.u64 	%rd24, [_ZN36_GLOBAL__N__30f09ad0_4_k_cu_fff026ee23operational_pack_kernelIdEEvPKPKT_PKPS1_mmmm_param_1];
	ld.param.u64 	%rd20, [_ZN36_GLOBAL__N__30f09ad0_4_k_cu_fff026ee23operational_pack_kernelIdEEvPKPKT_PKPS1_mmmm_param_2];
	ld.param.u64 	%rd21, [_ZN36_GLOBAL__N__30f09ad0_4_k_cu_fff026ee23operational_pack_kernelIdEEvPKPKT_PKPS1_mmmm_param_3];
	ld.param.u64 	%rd22, [_ZN36_GLOBAL__N__30f09ad0_4_k_cu_fff026ee23operational_pack_kernelIdEEvPKPKT_PKPS1_mmmm_param_4];
	ld.param.u64 	%rd25, [_ZN36_GLOBAL__N__30f09ad0_4_k_cu_fff026ee23operational_pack_kernelIdEEvPKPKT_PKPS1_mmmm_param_5];
	cvta.to.global.u64 	%rd1, %rd24;
	cvta.to.global.u64 	%rd2, %rd23;
	mov.u32 	%r1, %ctaid.x;
	mov.u32 	%r2, %ntid.x;
	mov.u32 	%r3, %tid.x;
	mad.lo.s32 	%r4, %r1, %r2, %r3;
	cvt.u64.u32 	%rd45, %r4;
	mov.u32 	%r5, %nctaid.x;
	mul.lo.s32 	%r6, %r2, %r5;
	cvt.u64.u32 	%rd4, %r6;
	mul.lo.s64 	%rd5, %rd25, %rd22;
	setp.le.u64 	%p1, %rd5, %rd45;
	@%p1 bra 	$L__BB24_8;
$L__BB24_1:
	or.b64  	%rd26, %rd45, %rd22;
	and.b64  	%rd27, %rd26, -4294967296;
	setp.ne.s64 	%p2, %rd27, 0;
	@%p2 bra 	$L__BB24_3;
	cvt.u32.u64 	%r7, %rd22;
	cvt.u32.u64 	%r8, %rd45;
	div.u32 	%r9, %r8, %r7;
	mul.lo.s32 	%r10, %r9, %r7;
	sub.s32 	%r11, %r8, %r10;
	cvt.u64.u32 	%rd46, %r9;
	cvt.u64.u32 	%rd47, %r11;
	bra.uni 	$L__BB24_4;
$L__BB24_3:
	div.u64 	%rd46, %rd45, %rd22;
	mul.lo.s64 	%rd28, %rd46, %rd22;
	sub.s64 	%rd47, %rd45, %rd28;
$L__BB24_4:
	or.b64  	%rd29, %rd47, %rd21;
	and.b64  	%rd30, %rd29, -4294967296;
	setp.ne.s64 	%p3, %rd30, 0;
	@%p3 bra 	$L__BB24_6;
	cvt.u32.u64 	%r12, %rd21;
	cvt.u32.u64 	%r13, %rd47;
	div.u32 	%r14, %r13, %r12;
	mul.lo.s32 	%r15, %r14, %r12;
	sub.s32 	%r16, %r13, %r15;
	cvt.u64.u32 	%rd48, %r14;
	cvt.u64.u32 	%rd49, %r16;
	bra.uni 	$L__BB24_7;
$L__BB24_6:
	div.u64 	%rd48, %rd47, %rd21;
	mul.lo.s64 	%rd31, %rd48, %rd21;
	sub.s64 	%rd49, %rd47, %rd31;
$L__BB24_7:
	mad.lo.s64 	%rd32, %rd46, %rd20, %rd48;
	shl.b64 	%rd33, %rd32, 3;
	add.s64 	%rd34, %rd2, %rd33;
	ld.global.u64 	%rd35, [%rd34];
	cvta.to.global.u64 	%rd36, %rd35;
	shl.b64 	%rd37, %rd46, 3;
	add.s64 	%rd38, %rd1, %rd37;
	ld.global.u64 	%rd39, [%rd38];
	cvta.to.global.u64 	%rd40, %rd39;
	shl.b64 	%rd41, %rd49, 3;
	add.s64 	%rd42, %rd36, %rd41;
	ld.global.f64 	%fd1, [%rd42];
	shl.b64 	%rd43, %rd47, 3;
	add.s64 	%rd44, %rd40, %rd43;
	st.global.f64 	[%rd44], %fd1;
	add.s64 	%rd45, %rd45, %rd4;
	setp.lt.u64 	%p4, %rd45, %rd5;
	@%p4 bra 	$L__BB24_1;
$L__BB24_8:
	ret;

}
.entry _ZN36_GLOBAL__N__30f09ad0_4_k_cu_fff026ee25operational_unpack_kernelIdEEvPKPKT_PKPS1_mmmm(
	.param .u64 .ptr .align 1 _ZN36_GLOBAL__N__30f09ad0_4_k_cu_fff026ee25operational_unpack_kernelIdEEvPKPKT_PKPS1_mmmm_param_0,
	.param .u64 .ptr .align 1 _ZN36_GLOBAL__N__30f09ad0_4_k_cu_fff026ee25operational_unpack_kernelIdEEvPKPKT_PKPS1_mmmm_param_1,
	.param .u64 _ZN36_GLOBAL__N__30f09ad0_4_k_cu_fff026ee25operational_unpack_kernelIdEEvPKPKT_PKPS1_mmmm_param_2,
	.param .u64 _ZN36_GLOBAL__N__30f09ad0_4_k_cu_fff026ee25operational_unpack_kernelIdEEvPKPKT_PKPS1_mmmm_param_3,
	.param .u64 _ZN36_GLOBAL__N__30f09ad0_4_k_cu_fff026ee25operational_unpack_kernelIdEEvPKPKT_PKPS1_mmmm_param_4,
	.param .u64 _ZN36_GLOBAL__N__30f09ad0_4_k_cu_fff026ee25operational_unpack_kernelIdEEvPKPKT_PKPS1_mmmm_param_5
)
{
	.reg .pred 	%p<5>;
	.reg .b32 	%r<17>;
	.reg .b64 	%rd<50>;
	.reg .b64 	%fd<2>;

	ld.param.u64 	%rd23, [_ZN36_GLOBAL__N__30f09ad0_4_k_cu_fff026ee25operational_unpack_kernelIdEEvPKPKT_PKPS1_mmmm_param_0];
	ld.param.u64 	%rd24, [_ZN36_GLOBAL__N__30f09ad0_4_k_cu_fff026ee25operational_unpack_kernelIdEEvPKPKT_PKPS1_mmmm_param_1];
	ld.param.u64 	%rd20, [_ZN36_GLOBAL__N__30f09ad0_4_k_cu_fff026ee25operational_unpack_kernelIdEEvPKPKT_PKPS1_mmmm_param_2];
	ld.param.u64 	%rd21, [_ZN36_GLOBAL__N__30f09ad0_4_k_cu_fff026ee25operational_unpack_kernelIdEEvPKPKT_PKPS1_mmmm_param_3];
	ld.param.u64 	%rd22, [_ZN36_GLOBAL__N__30f09ad0_4_k_cu_fff026ee25operational_unpack_kernelIdEEvPKPKT_PKPS1_mmmm_param_4];
	ld.param.u64 	%rd25, [_ZN36_GLOBAL__N__30f09ad0_4_k_cu_fff026ee25operational_unpack_kernelIdEEvPKPKT_PKPS1_mmmm_param_5];
	cvta.to.global.u64 	%rd1, %rd23;
	cvta.to.global.u64 	%rd2, %rd24;
	mov.u32 	%r1, %ctaid.x;
	mov.u32 	%r2, %ntid.x;
	mov.u32 	%r3, %tid.x;
	mad.lo.s32 	%r4, %r1, %r2, %r3;
	cvt.u64.u32 	%rd45, %r4;
	mov.u32 	%r5, %nctaid.x;
	mul.lo.s32 	%r6, %r2, %r5;
	cvt.u64.u32 	%rd4, %r6;
	mul.lo.s64 	%rd5, %rd25, %rd22;
	setp.le.u64 	%p1, %rd5, %rd45;
	@%p1 bra 	$L__BB25_8;
$L__BB25_1:
	or.b64  	%rd26, %rd45, %rd22;
	and.b64  	%rd27, %rd26, -4294967296;
	setp.ne.s64 	%p2, %rd27, 0;
	@%p2 bra 	$L__BB25_3;
	cvt.u32.u64 	%r7, %rd22;
	cvt.u32.u64 	%r8, %rd45;
	div.u32 	%r9, %r8, %r7;
	mul.lo.s32 	%r10, %r9, %r7;
	sub.s32 	%r11, %r8, %r10;
	cvt.u64.u32 	%rd46, %r9;
	cvt.u64.u32 	%rd47, %r11;
	bra.uni 	$L__BB25_4;
$L__BB25_3:
	div.u64 	%rd46, %rd45, %rd22;
	mul.lo.s64 	%rd28, %rd46, %rd22;
	sub.s64 	%rd47, %rd45, %rd28;
$L__BB25_4:
	or.b64  	%rd29, %rd47, %rd21;
	and.b64  	%rd30, %rd29, -4294967296;
	setp.ne.s64 	%p3, %rd30, 0;
	@%p3 bra 	$L__BB25_6;
	cvt.u32.u64 	%r12, %rd21;
	cvt.u32.u64 	%r13, %rd47;
	div.u32 	%r14, %r13, %r12;
	mul.lo.s32 	%r15, %r14, %r12;
	sub.s32 	%r16, %r13, %r15;
	cvt.u64.u32 	%rd48, %r14;
	cvt.u64.u32 	%rd49, %r16;
	bra.uni 	$L__BB25_7;
$L__BB25_6:
	div.u64 	%rd48, %rd47, %rd21;
	mul.lo.s64 	%rd31, %rd48, %rd21;
	sub.s64 	%rd49, %rd47, %rd31;
$L__BB25_7:
	mad.lo.s64 	%rd32, %rd46, %rd20, %rd48;
	shl.b64 	%rd33, %rd32, 3;
	add.s64 	%rd34, %rd2, %rd33;
	ld.global.u64 	%rd35, [%rd34];
	cvta.to.global.u64 	%rd36, %rd35;
	shl.b64 	%rd37, %rd46, 3;
	add.s64 	%rd38, %rd1, %rd37;
	ld.global.u64 	%rd39, [%rd38];
	cvta.to.global.u64 	%rd40, %rd39;
	shl.b64 	%rd41, %rd47, 3;
	add.s64 	%rd42, %rd40, %rd41;
	ld.global.f64 	%fd1, [%rd42];
	shl.b64 	%rd43, %rd49, 3;
	add.s64 	%rd44, %rd36, %rd43;
	st.global.f64 	[%rd44], %fd1;
	add.s64 	%rd45, %rd45, %rd4;
	setp.lt.u64 	%p4, %rd45, %rd5;
	@%p4 bra 	$L__BB25_1;
$L__BB25_8:
	ret;

}


// ===== COMPILED SASS (sm_100) =====

	.target	sm_100

	.elftype	@"ET_EXEC"


//--------------------- .note.nv.tkinfo           --------------------------
	.section	.note.nv.tkinfo,"",@"SHT_NOTE"
	.sectionflags	@"SHF_NOTE_NV_TKINFO"
	.tkinfo
        /*0018*/ 	.word	0x00000002
        /*0030*/ 	.string	""
        /*0030*/ 	.string	"ptxas"
        /*0030*/ 	.string	"Cuda compilation tools, release 13.0, V13.0.88"
        /*0030*/ 	.string	"Build cuda_13.0.r13.0/compiler.36424714_0"
        /*0030*/ 	.string	"-arch sm_100 -m 64 "



//--------------------- .note.nv.cuinfo           --------------------------
	.section	.note.nv.cuinfo,"",@"SHT_NOTE"
	.sectionflags	@"SHF_NOTE_NV_CUINFO"
        /*0018*/ 	.short	0x0002
        /*001a*/ 	.short	0x0064
        /*001c*/ 	.short	0x0082
	.zero		2


//--------------------- .nv.info                  --------------------------
	.section	.nv.info,"",@"SHT_CUDA_INFO"
	.align	4


	//----- nvinfo : EIATTR_REGCOUNT
	.align		4
        /*0000*/ 	.byte	0x04, 0x2f
        /*0002*/ 	.short	(.L_1 - .L_0)
	.align		4
.L_0:
        /*0004*/ 	.word	index@(_Z15vectorised_copyPPvS0_mi)
        /*0008*/ 	.word	0x00000020


	//----- nvinfo : EIATTR_FRAME_SIZE
	.align		4
.L_1:
        /*000c*/ 	.byte	0x04, 0x11
        /*000e*/ 	.short	(.L_3 - .L_2)
	.align		4
.L_2:
        /*0010*/ 	.word	index@($__internal_25_$__cuda_sm20_div_u64)
        /*0014*/ 	.word	0x00000000


	//----- nvinfo : EIATTR_FRAME_SIZE
	.align		4
.L_3:
        /*0018*/ 	.byte	0x04, 0x11
        /*001a*/ 	.short	(.L_5 - .L_4)
	.align		4
.L_4:
        /*001c*/ 	.word	index@(_Z15vectorised_copyPPvS0_mi)
        /*0020*/ 	.word	0x00000000


	//----- nvinfo : EIATTR_REGCOUNT
	.align		4
.L_5:
        /*0024*/ 	.byte	0x04, 0x2f
        /*0026*/ 	.short	(.L_7 - .L_6)
	.align		4
.L_6:
        /*0028*/ 	.word	index@(_ZN36_GLOBAL__N__30f09ad0_4_k_cu_fff026ee34operational_copy_vectorized_kernelEPKPKlPKPlmmmmb)
        /*002c*/ 	.word	0x00000018


	//----- nvinfo : EIATTR_FRAME_SIZE
	.align		4
.L_7:
        /*0030*/ 	.byte	0x04, 0x11
        /*0032*/ 	.short	(.L_9 - .L_8)
	.align		4
.L_8:
        /*0034*/ 	.word	index@($__internal_24_$__cuda_sm20_div_u64)
        /*0038*/ 	.word	0x00000000


	//----- nvinfo : EIATTR_FRAME_SIZE
	.align		4
.L_9:
        /*003c*/ 	.byte	0x04, 0x11
        /*003e*/ 	.short	(.L_11 - .L_10)
	.align		4
.L_10:
        /*0040*/ 	.word	index@(_ZN36_GLOBAL__N__30f09ad0_4_k_cu_fff026ee34operational_copy_vectorized_kernelEPKPKlPKPlmmmmb)
        /*0044*/ 	.word	0x00000000


	//----- nvinfo : EIATTR_REGCOUNT
	.align		4
.L_11:
        /*0048*/ 	.byte	0x04, 0x2f
        /*004a*/ 	.short	(.L_13 - .L_12)
	.align		4
.L_12:
        /*004c*/ 	.word	index@(_ZN36_GLOBAL__N__30f09ad0_4_k_cu_fff026ee25block_to_universal_kernelI6__halfLNS_11BlockLayoutE0EEEvPKPKT_PKPS3_mmmmmmmm)
        /*0050*/ 	.word	0x00000022


	//----- nvinfo : EIATTR_FRAME_SIZE
	.align		4
.L_13:
        /*0054*/ 	.byte	0x04, 0x11
        /*0056*/ 	.short	(.L_15 - .L_14)
	.align		4
.L_14:
        /*0058*/ 	.word	index@($__internal_23_$__cuda_sm20_div_u64)
        /*005c*/ 	.word	0x00000000


	//----- nvinfo : EIATTR_FRAME_SIZE
	.align		4
.L_15:
        /*0060*/ 	.byte	0x04, 0x11
        /*0062*/ 	.short	(.L_17 - .L_16)
	.align		4
.L_16:
        /*0064*/ 	.word	index@(_ZN36_GLOBAL__N__30f09ad0_4_k_cu_fff026ee25block_to_universal_kernelI6__halfLNS_11BlockLayoutE0EEEvPKPKT_PKPS3_mmmmmmmm)
        /*0068*/ 	.word	0x00000000


	//----- nvinfo : EIATTR_REGCOUNT
	.align		4
.L_17:
        /*006c*/ 	.byte	0x04, 0x2f
        /*006e*/ 	.short	(.L_19 - .L_18)
	.align		4
.L_18:
        /*0070*/ 	.word	index@(_ZN36_GLOBAL__N__30f09ad0_4_k_cu_fff026ee25block_to_universal_kernelI6__halfLNS_11BlockLayoutE1EEEvPKPKT_PKPS3_mmmmmmmm)
        /*0074*/ 	.word	0x00000020


	//----- nvinfo : EIATTR_FRAME_SIZE
	.align		4
.L_19:
        /*0078*/ 	.byte	0x04, 0x11
        /*007a*/ 	.short	(.L_21 - .L_20)
	.align		4
.L_20:
        /*007c*/ 	.word	index@($__internal_22_$__cuda_sm20_div_u64)
        /*0080*/ 	.word	0x00000000


	//----- nvinfo : EIATTR_FRAME_SIZE
	.align		4
.L_21:
        /*0084*/ 	.byte	0x04, 0x11
        /*0086*/ 	.short	(.L_23 - .L_22)
	.align		4
.L_22:
        /*0088*/ 	.word	index@(_ZN36_GLOBAL__N__30f09ad0_4_k_cu_fff026ee25block_to_universal_kernelI6__halfLNS_11BlockLayoutE1EEEvPKPKT_PKPS3_mmmmmmmm)
        /*008c*/ 	.word	0x00000000


	//----- nvinfo : EIATTR_REGCOUNT
	.align		4
.L_23:
        /*0090*/ 	.byte	0x04, 0x2f
        /*0092*/ 	.short	(.L_25 - .L_24)
	.align		4
.L_24:
        /*0094*/ 	.word	index@(_ZN36_GLOBAL__N__30f09ad0_4_k_cu_fff026ee25block_to_universal_kernelI13__nv_bfloat16LNS_11BlockLayoutE0EEEvPKPKT_PKPS3_mmmmmmmm)
        /*0098*/ 	.word	0x00000022


	//----- nvinfo : EIATTR_FRAME_SIZE
	.align		4
.L_25:
        /*009c*/ 	.byte	0x04, 0x11
        /*009e*/ 	.short	(.L_27 - .L_26)
	.align		4
.L_26:
        /*00a0*/ 	.word	index@($__internal_21_$__cuda_sm20_div_u64)
        /*00a4*/ 	.word	0x00000000


	//----- nvinfo : EIATTR_FRAME_SIZE
	.align		4
.L_27:
        /*00a8*/ 	.byte	0x04, 0x11
        /*00aa*/ 	.short	(.L_29 - .L_28)
	.align		4
.L_28:
        /*00ac*/ 	.word	index@(_ZN36_GLOBAL__N__30f09ad0_4_k_cu_fff026ee25block_to_universal_kernelI13__nv_bfloat16LNS_11BlockLayoutE0EEEvPKPKT_PKPS3_mmmmmmmm)
        /*00b0*/ 	.word	0x00000000


	//----- nvinfo : EIATTR_REGCOUNT
	.align		4
.L_29:
        /*00b4*/ 	.byte	0x04, 0x2f
        /*00b6*/ 	.short	(.L_31 - .L_30)
	.align		4
.L_30:
        /*00b8*/ 	.word	index@(_ZN36_GLOBAL__N__30f09ad0_4_k_cu_fff026ee25block_to_universal_kernelI13__nv_bfloat16LNS_11BlockLayoutE1EEEvPKPKT_PKPS3_mmmmmmmm)
        /*00bc*/ 	.word	0x00000020


	//----- nvinfo : EIATTR_FRAME_SIZE
	.align		4
.L_31:
        /*00c0*/ 	.byte	0x04, 0x11
        /*00c2*/ 	.short	(.L_33 - .L_32)
	.align		4
.L_32:
        /*00c4*/ 	.word	index@($__internal_20_$__cuda_sm20_div_u64)
        /*00c8*/ 	.word	0x00000000


	//----- nvinfo : EIATTR_FRAME_SIZE
	.align		4
.L_33:
        /*00cc*/ 	.byte	0x04, 0x11
        /*00ce*/ 	.short	(.L_35 - .L_34)
	.align		4
.L_34:
        /*00d0*/ 	.word	index@(_ZN36_GLOBAL__N__30f09ad0_4_k_cu_fff026ee25block_to_universal_kernelI13__nv_bfloat16LNS_11BlockLayoutE1EEEvPKPKT_PKPS3_mmmmmmmm)
        /*00d4*/ 	.word	0x00000000


	//----- nvinfo : EIATTR_REGCOUNT
	.align		4
.L_35:
        /*00d8*/ 	.byte	0x04, 0x2f
        /*00da*/ 	.short	(.L_37 - .L_36)
	.align		4
.L_36:
        /*00dc*/ 	.word	index@(_ZN36_GLOBAL__N__30f09ad0_4_k_cu_fff026ee25block_to_universal_kernelIfLNS_11BlockLayoutE0EEEvPKPKT_PKPS2_mmmmmmmm)
        /*00e0*/ 	.word	0x00000022


	//----- nvinfo : EIATTR_FRAME_SIZE
	.align		4
.L_37:
        /*00e4*/ 	.byte	0x04, 0x11
        /*00e6*/ 	.short	(.L_39 - .L_38)
	.align		4
.L_38:
        /*00e8*/ 	.word	index@($__internal_19_$__cuda_sm20_div_u64)
        /*00ec*/ 	.word	0x00000000


	//----- nvinfo : EIATTR_FRAME_SIZE
	.align		4
.L_39:
        /*00f0*/ 	.byte	0x04, 0x11
        /*00f2*/ 	.short	(.L_41 - .L_40)
	.align		4
.L_40:
        /*00f4*/ 	.word	index@(_ZN36_GLOBAL__N__30f09ad0_4_k_cu_fff026ee25block_to_universal_kernelIfLNS_11BlockLayoutE0EEEvPKPKT_PKPS2_mmmmmmmm)
        /*00f8*/ 	.word	0x00000000


	//----- nvinfo : EIATTR_REGCOUNT
	.align		4
.L_41:
        /*00fc*/ 	.byte	0x04, 0x2f
        /*00fe*/ 	.short	(.L_43 - .L_42)
	.align		4
.L_42:
        /*0100*/ 	.word	index@(_ZN36_GLOBAL__N__30f09ad0_4_k_cu_fff026ee25block_to_universal_kernelIfLNS_11BlockLayoutE1EEEvPKPKT_PKPS2_mmmmmmmm)
        /*0104*/ 	.word	0x00000020


	//----- nvinfo : EIATTR_FRAME_SIZE
	.align		4
.L_43:
        /*0108*/ 	.byte	0x04, 0x11
        /*010a*/ 	.short	(.L_45 - .L_44)
	.align		4
.L_44:
        /*010c*/ 	.word	index@($__internal_18_$__cuda_sm20_div_u64)
        /*0110*/ 	.word	0x00000000


	//----- nvinfo : EIATTR_FRAME_SIZE
	.align		4
.L_45:
        /*0114*/ 	.byte	0x04, 0x11
        /*0116*/ 	.short	(.L_47 - .L_46)
	.align		4
.L_46:
        /*0118*/ 	.word	index@(_ZN36_GLOBAL__N__30f09ad0_4_k_cu_fff026ee25block_to_universal_kernelIfLNS_11BlockLayoutE1EEEvPKPKT_PKPS2_mmmmmmmm)
        /*011c*/ 	.word	0x00000000


	//----- nvinfo : EIATTR_REGCOUNT
	.align		4
.L_47:
        /*0120*/ 	.byte	0x04, 0x2f
        /*0122*/ 	.short	(.L_49 - .L_48)
	.align		4
.L_48:
        /*0124*/ 	.word	index@(_ZN36_GLOBAL__N__30f09ad0_4_k_cu_fff026ee25block_to_universal_kernelIdLNS_11BlockLayoutE0EEEvPKPKT_PKPS2_mmmmmmmm)
        /*0128*/ 	.word	0x00000022


	//----- nvinfo : EIATTR_FRAME_SIZE
	.align		4
.L_49:
        /*012c*/ 	.byte	0x04, 0x11
        /*012e*/ 	.short	(.L_51 - .L_50)
	.align		4
.L_50:
        /*0130*/ 	.word	index@($__internal_17_$__cuda_sm20_div_u64)
        /*0134*/ 	.word	0x00000000


	//----- nvinfo : EIATTR_FRAME_SIZE
	.align		4
.L_51:
        /*0138*/ 	.byte	0x04, 0x11
        /*013a*/ 	.short	(.L_53 - .L_52)
	.align		4
.L_52:
        /*013c*/ 	.word	index@(_ZN36_GLOBAL__N__30f09ad0_4_k_cu_fff026ee25block_to_universal_kernelIdLNS_11BlockLayoutE0EEEvPKPKT_PKPS2_mmmmmmmm)
        /*0140*/ 	.word	0x00000000


	//----- nvinfo : EIATTR_REGCOUNT
	.align		4
.L_53:
        /*0144*/ 	.byte	0x04, 0x2f
        /*0146*/ 	.short	(.L_55 - .L_54)
	.align		4
.L_54:
        /*0148*/ 	.word	index@(_ZN36_GLOBAL__N__30f09ad0_4_k_cu_fff026ee25block_to_universal_kernelIdLNS_11BlockLayoutE1EEEvPKPKT_PKPS2_mmmmmmmm)
        /*014c*/ 	.word	0x00000020


	//----- nvinfo : EIATTR_FRAME_SIZE
	.align		4
.L_55:
        /*0150*/ 	.byte	0x04, 0x11
        /*0152*/ 	.short	(.L_57 - .L_56)
	.align		4
.L_56:
        /*0154*/ 	.word	index@($__internal_16_$__cuda_sm20_div_u64)
        /*0158*/ 	.word	0x00000000


	//----- nvinfo : EIATTR_FRAME_SIZE
	.align		4
.L_57:
        /*015c*/ 	.byte	0x04, 0x11
        /*015e*/ 	.short	(.L_59 - .L_58)
	.align		4
.L_58:
        /*0160*/ 	.word	index@(_ZN36_GLOBAL__N__30f09ad0_4_k_cu_fff026ee25block_to_universal_kernelIdLNS_11BlockLayoutE1EEEvPKPKT_PKPS2_mmmmmmmm)
        /*0164*/ 	.word	0x00000000


	//----- nvinfo : EIATTR_REGCOUNT
	.align		4
.L_59:
        /*0168*/ 	.byte	0x04, 0x2f
        /*016a*/ 	.short	(.L_61 - .L_60)
	.align		4
.L_60:
        /*016c*/ 	.word	index@(_ZN36_GLOBAL__N__30f09ad0_4_k_cu_fff026ee25universal_to_block_kernelI6__halfLNS_11BlockLayoutE0EEEvPKPKT_PKPS3_mmmmmmmm)
        /*0170*/ 	.word	0x00000022


	//----- nvinfo : EIATTR_FRAME_SIZE
	.align		4
.L_61:
        /*0174*/ 	.byte	0x04, 0x11
        /*0176*/ 	.short	(.L_63 - .L_62)
	.align		4
.L_62:
        /*0178*/ 	.word	index@($__internal_15_$__cuda_sm20_div_u64)
        /*017c*/ 	.word	0x00000000


	//----- nvinfo : EIATTR_FRAME_SIZE
	.align		4
.L_63:
        /*0180*/ 	.byte	0x04, 0x11
        /*0182*/ 	.short	(.L_65 - .L_64)
	.align		4
.L_64:
        /*0184*/ 	.word	index@(_ZN36_GLOBAL__N__30f09ad0_4_k_cu_fff026ee25universal_to_block_kernelI6__halfLNS_11BlockLayoutE0EEEvPKPKT_PKPS3_mmmmmmmm)
        /*0188*/ 	.word	0x00000000


	//----- nvinfo : EIATTR_REGCOUNT
	.align		4
.L_65:
        /*018c*/ 	.byte	0x04, 0x2f
        /*018e*/ 	.short	(.L_67 - .L_66)
	.align		4
.L_66:
        /*0190*/ 	.word	index@(_ZN36_GLOBAL__N__30f09ad0_4_k_cu_fff026ee25universal_to_block_kernelI6__halfLNS_11BlockLayoutE1EEEvPKPKT_PKPS3_mmmmmmmm)
        /*0194*/ 	.word	0x00000020


	//----- nvinfo : EIATTR_FRAME_SIZE
	.align		4
.L_67:
        /*0198*/ 	.byte	0x04, 0x11
        /*019a*/ 	.short	(.L_69 - .L_68)
	.align		4
.L_68:
        /*019c*/ 	.word	index@($__internal_14_$__cuda_sm20_div_u64)
        /*01a0*/ 	.word	0x00000000


	//----- nvinfo : EIATTR_FRAME_SIZE
	.align		4
.L_69:
        /*01a4*/ 	.byte	0x04, 0x11
        /*01a6*/ 	.short	(.L_71 - .L_70)
	.align		4
.L_70:
        /*01a8*/ 	.word	index@(_ZN36_GLOBAL__N__30f09ad0_4_k_cu_fff026ee25universal_to_block_kernelI6__halfLNS_11BlockLayoutE1EEEvPKPKT_PKPS3_mmmmmmmm)
        /*01ac*/ 	.word	0x00000000


	//----- nvinfo : EIATTR_REGCOUNT
	.align		4
.L_71:
        /*01b0*/ 	.byte	0x04, 0x2f
        /*01b2*/ 	.short	(.L_73 - .L_72)
	.align		4
.L_72:
        /*01b4*/ 	.word	index@(_ZN36_GLOBAL__N__30f09ad0_4_k_cu_fff026ee25universal_to_block_kernelI13__nv_bfloat16LNS_11BlockLayoutE0EEEvPKPKT_PKPS3_mmmmmmmm)
        /*01b8*/ 	.word	0x00000022


	//----- nvinfo : EIATTR_FRAME_SIZE
	.align		4
.L_73:
        /*01bc*/ 	.byte	0x04, 0x11
        /*01be*/ 	.short	(.L_75 - .L_74)
	.align		4
.L_74:
        /*01c0*/ 	.word	index@($__internal_13_$__cuda_sm20_div_u64)
        /*01c4*/ 	.word	0x00000000


	//----- nvinfo : EIATTR_FRAME_SIZE
	.align		4
.L_75:
        /*01c8*/ 	.byte	0x04, 0x11
        /*01ca*/ 	.short	(.L_77 - .L_76)
	.align		4
.L_76:
        /*01cc*/ 	.word	index@(_ZN36_GLOBAL__N__30f09ad0_4_k_cu_fff026ee25universal_to_block_kernelI13__nv_bfloat16LNS_11BlockLayoutE0EEEvPKPKT_PKPS3_mmmmmmmm)
        /*01d0*/ 	.word	0x00000000


	//----- nvinfo : EIATTR_REGCOUNT
	.align		4
.L_77:
        /*01d4*/ 	.byte	0x04, 0x2f
        /*01d6*/ 	.short	(.L_79 - .L_78)
	.align		4
.L_78:
        /*01d8*/ 	.word	index@(_ZN36_GLOBAL__N__30f09ad0_4_k_cu_fff026ee25universal_to_block_kernelI13__nv_bfloat16LNS_11BlockLayoutE1EEEvPKPKT_PKPS3_mmmmmmmm)
        /*01dc*/ 	.word	0x00000020


	//----- nvinfo : EIATTR_FRAME_SIZE
	.align		4
.L_79:
        /*01e0*/ 	.byte	0x04, 0x11
        /*01e2*/ 	.short	(.L_81 - .L_80)
	.align		4
.L_80:
        /*01e4*/ 	.word	index@($__internal_12_$__cuda_sm20_div_u64)
        /*01e8*/ 	.word	0x00000000


	//----- nvinfo : EIATTR_FRAME_SIZE
	.align		4
.L_81:
        /*01ec*/ 	.byte	0x04, 0x11
        /*01ee*/ 	.short	(.L_83 - .L_82)
	.align		4
.L_82:
        /*01f0*/ 	.word	index@(_ZN36_GLOBAL__N__30f09ad0_4_k_cu_fff026ee25universal_to_block_kernelI13__nv_bfloat16LNS_11BlockLayoutE1EEEvPKPKT_PKPS3_mmmmmmmm)
        /*01f4*/ 	.word	0x00000000


	//----- nvinfo : EIATTR_REGCOUNT
	.align		4
.L_83:
        /*01f8*/ 	.byte	0x04, 0x2f
        /*01fa*/ 	.short	(.L_85 - .L_84)
	.align		4
.L_84:
        /*01fc*/ 	.word	index@(_ZN36_GLOBAL__N__30f09ad0_4_k_cu_fff026ee25universal_to_block_kernelIfLNS_11BlockLayoutE0EEEvPKPKT_PKPS2_mmmmmmmm)
        /*0200*/ 	.word	0x00000022


	//----- nvinfo : EIATTR_FRAME_SIZE
	.align		4
.L_85:
        /*0204*/ 	.byte	0x04, 0x11
        /*0206*/ 	.short	(.L_87 - .L_86)
	.align		4
.L_86:
        /*0208*/ 	.word	index@($__internal_11_$__cuda_sm20_div_u64)
        /*020c*/ 	.word	0x00000000


	//----- nvinfo : EIATTR_FRAME_SIZE
	.align		4
.L_87:
        /*0210*/ 	.byte	0x04, 0x11
        /*0212*/ 	.short	(.L_89 - .L_88)
	.align		4
.L_88:
        /*0214*/ 	.word	index@(_ZN36_GLOBAL__N__30f09ad0_4_k_cu_fff026ee25universal_to_block_kernelIfLNS_11BlockLayoutE0EEEvPKPKT_PKPS2_mmmmmmmm)
        /*0218*/ 	.word	0x00000000


	//----- nvinfo : EIATTR_REGCOUNT
	.align		4
.L_89:
        /*021c*/ 	.byte	0x04, 0x2f
        /*021e*/ 	.short	(.L_91 - .L_90)
	.align		4
.L_90:
        /*0220*/ 	.word	index@(_ZN36_GLOBAL__N__30f09ad0_4_k_cu_fff026ee25universal_to_block_kernelIfLNS_11BlockLayoutE1EEEvPKPKT_PKPS2_mmmmmmmm)
        /*0224*/ 	.word	0x00000020


	//----- nvinfo : EIATTR_FRAME_SIZE
	.align		4
.L_91:
        /*0228*/ 	.byte	0x04, 0x11
        /*022a*/ 	.short	(.L_93 - .L_92)
	.align		4
.L_92:
        /*022c*/ 	.word	index@($__internal_10_$__cuda_sm20_div_u64)
        /*0230*/ 	.word	0x00000000


	//----- nvinfo : EIATTR_FRAME_SIZE
	.align		4
.L_93:
        /*0234*/ 	.byte	0x04, 0x11
        /*0236*/ 	.short	(.L_95 - .L_94)
	.align		4
.L_94:
        /*0238*/ 	.word	index@(_ZN36_GLOBAL__N__30f09ad0_4_k_cu_fff026ee25universal_to_block_kernelIfLNS_11BlockLayoutE1EEEvPKPKT_PKPS2_mmmmmmmm)
        /*023c*/ 	.word	0x00000000


	//----- nvinfo : EIATTR_REGCOUNT
	.align		4
.L_95:
        /*0240*/ 	.byte	0x04, 0x2f
        /*0242*/ 	.short	(.L_97 - .L_96)
	.align		4
.L_96:
        /*0244*/ 	.word	index@(_ZN36_GLOBAL__N__30f09ad0_4_k_cu_fff026ee25universal_to_block_kernelIdLNS_11BlockLayoutE0EEEvPKPKT_PKPS2_mmmmmmmm)
        /*0248*/ 	.word	0x00000022


	//----- nvinfo : EIATTR_FRAME_SIZE
	.align		4
.L_97:
        /*024c*/ 	.byte	0x04, 0x11
        /*024e*/ 	.short	(.L_99 - .L_98)
	.align		4
.L_98:
        /*0250*/ 	.word	index@($__internal_9_$__cuda_sm20_div_u64)
        /*0254*/ 	.word	0x00000000


	//----- nvinfo : EIATTR_FRAME_SIZE
	.align		4
.L_99:
        /*0258*/ 	.byte	0x04, 0x11
        /*025a*/ 	.short	(.L_101 - .L_100)
	.align		4
.L_100:
        /*025c*/ 	.word	index@(_ZN36_GLOBAL__N__30f09ad0_4_k_cu_fff026ee25universal_to_block_kernelIdLNS_11BlockLayoutE0EEEvPKPKT_PKPS2_mmmmmmmm)
        /*0260*/ 	.word	0x00000000


	//----- nvinfo : EIATTR_REGCOUNT
	.align		4
.L_101:
        /*0264*/ 	.byte	0x04, 0x2f
        /*0266*/ 	.short	(.L_103 - .L_102)
	.align		4
.L_102:
        /*0268*/ 	.word	index@(_ZN36_GLOBAL__N__30f09ad0_4_k_cu_fff026ee25universal_to_block_kernelIdLNS_11BlockLayoutE1EEEvPKPKT_PKPS2_mmmmmmmm)
        /*026c*/ 	.word	0x00000020


	//----- nvinfo : EIATTR_FRAME_SIZE
	.align		4
.L_103:
        /*0270*/ 	.byte	0x04, 0x11
        /*0272*/ 	.short	(.L_105 - .L_104)
	.align		4
.L_104:
        /*0274*/ 	.word	index@($__internal_8_$__cuda_sm20_div_u64)
        /*0278*/ 	.word	0x00000000


	//----- nvinfo : EIATTR_FRAME_SIZE
	.align		4
.L_105:
        /*027c*/ 	.byte	0x04, 0x11
        /*027e*/ 	.short	(.L_107 - .L_106)
	.align		4
.L_106:
        /*0280*/ 	.word	index@(_ZN36_GLOBAL__N__30f09ad0_4_k_cu_fff026ee25universal_to_block_kernelIdLNS_11BlockLayoutE1EEEvPKPKT_PKPS2_mmmmmmmm)
        /*0284*/ 	.word	0x00000000


	//----- nvinfo : EIATTR_REGCOUNT
	.align		4
.L_107:
        /*0288*/ 	.byte	0x04, 0x2f
        /*028a*/ 	.short	(.L_109 - .L_108)
	.align		4
.L_108:
        /*028c*/ 	.word	index@(_ZN36_GLOBAL__N__30f09ad0_4_k_cu_fff026ee23operational_pack_kernelI6__halfEEvPKPKT_PKPS2_mmmm)
        /*0290*/ 	.word	0x0000001a


	//----- nvinfo : EIATTR_FRAME_SIZE
	.align		4
.L_109:
        /*0294*/ 	.byte	0x04, 0x11
        /*0296*/ 	.short	(.L_111 - .L_110)
	.align		4
.L_110:
        /*0298*/ 	.word	index@($__internal_7_$__cuda_sm20_div_u64)
        /*029c*/ 	.word	0x00000000


	//----- nvinfo : EIATTR_FRAME_SIZE
	.align		4
.L_111:
        /*02a0*/ 	.byte	0x04, 0x11
        /*02a2*/ 	.short	(.L_113 - .L_112)
	.align		4
.L_112:
        /*02a4*/ 	.word	index@(_ZN36_GLOBAL__N__30f09ad0_4_k_cu_fff026ee23operational_pack_kernelI6__halfEEvPKPKT_PKPS2_mmmm)
        /*02a8*/ 	.word	0x00000000


	//----- nvinfo : EIATTR_REGCOUNT
	.align		4
.L_113:
        /*02ac*/ 	.byte	0x04, 0x2f
        /*02ae*/ 	.short	(.L_115 - .L_114)
	.align		4
.L_114:
        /*02b0*/ 	.word	index@(_ZN36_GLOBAL__N__30f09ad0_4_k_cu_fff026ee25operational_unpack_kernelI6__halfEEvPKPKT_PKPS2_mmmm)
        /*02b4*/ 	.word	0x0000001a


	//----- nvinfo : EIATTR_FRAME_SIZE
	.align		4
.L_115:
        /*02b8*/ 	.byte	0x04, 0x11
        /*02ba*/ 	.short	(.L_117 - .L_116)
	.align		4
.L_116:
        /*02bc*/ 	.word	index@($__internal_6_$__cuda_sm20_div_u64)
        /*02c0*/ 	.word	0x00000000


	//----- nvinfo : EIATTR_FRAME_SIZE
	.align		4
.L_117:
        /*02c4*/ 	.byte	0x04, 0x11
        /*02c6*/ 	.short	(.L_119 - .L_118)
	.align		4
.L_118:
        /*02c8*/ 	.word	index@(_ZN36_GLOBAL__N__30f09ad0_4_k_cu_fff026ee25operational_unpack_kernelI6__halfEEvPKPKT_PKPS2_mmmm)
        /*02cc*/ 	.word	0x00000000


	//----- nvinfo : EIATTR_REGCOUNT
	.align		4
.L_119:
        /*02d0*/ 	.byte	0x04, 0x2f
        /*02d2*/ 	.short	(.L_121 - .L_120)
	.align		4
.L_120:
        /*02d4*/ 	.word	index@(_ZN36_GLOBAL__N__30f09ad0_4_k_cu_fff026ee23operational_pack_kernelI13__nv_bfloat16EEvPKPKT_PKPS2_mmmm)
        /*02d8*/ 	.word	0x0000001a


	//----- nvinfo : EIATTR_FRAME_SIZE
	.align		4
.L_121:
        /*02dc*/ 	.byte	0x04, 0x11
        /*02de*/ 	.short	(.L_123 - .L_122)
	.align		4
.L_122:
        /*02e0*/ 	.word	index@($__internal_5_$__cuda_sm20_div_u64)
        /*02e4*/ 	.word	0x00000000


	//----- nvinfo : EIATTR_FRAME_SIZE
	.align		4
.L_123:
        /*02e8*/ 	.byte	0x04, 0x11
        /*02ea*/ 	.short	(.L_125 - .L_124)
	.align		4
.L_124:
        /*02ec*/ 	.word	index@(_ZN36_GLOBAL__N__30f09ad0_4_k_cu_fff026ee23operational_pack_kernelI13__nv_bfloat16EEvPKPKT_PKPS2_mmmm)
        /*02f0*/ 	.word	0x00000000


	//----- nvinfo : EIATTR_REGCOUNT
	.align		4
.L_125:
        /*02f4*/ 	.byte	0x04, 0x2f
        /*02f6*/ 	.short	(.L_127 - .L_126)
	.align		4
.L_126:
        /*02f8*/ 	.word	index@(_ZN36_GLOBAL__N__30f09ad0_4_k_cu_fff026ee25operational_unpack_kernelI13__nv_bfloat16EEvPKPKT_PKPS2_mmmm)
        /*02fc*/ 	.word	0x0000001a


	//----- nvinfo : EIATTR_FRAME_SIZE
	.align		4
.L_127:
        /*0300*/ 	.byte	0x04, 0x11
        /*0302*/ 	.short	(.L_129 - .L_128)
	.align		4
.L_128:
        /*0304*/ 	.word	index@($__internal_4_$__cuda_sm20_div_u64)
        /*0308*/ 	.word	0x00000000


	//----- nvinfo : EIATTR_FRAME_SIZE
	.align		4
.L_129:
        /*030c*/ 	.byte	0x04, 0x11
        /*030e*/ 	.short	(.L_131 - .L_130)
	.align		4
.L_130:
        /*0310*/ 	.word	index@(_ZN36_GLOBAL__N__30f09ad0_4_k_cu_fff026ee25operational_unpack_kernelI13__nv_bfloat16EEvPKPKT_PKPS2_mmmm)
        /*0314*/ 	.word	0x00000000


	//----- nvinfo : EIATTR_REGCOUNT
	.align		4
.L_131:
        /*0318*/ 	.byte	0x04, 0x2f
        /*031a*/ 	.short	(.L_133 - .L_132)
	.align		4
.L_132:
        /*031c*/ 	.word	index@(_ZN36_GLOBAL__N__30f09ad0_4_k_cu_fff026ee23operational_pack_kernelIfEEvPKPKT_PKPS1_mmmm)
        /*0320*/ 	.word	0x0000001a


	//----- nvinfo : EIATTR_FRAME_SIZE
	.align		4
.L_133:
        /*0324*/ 	.byte	0x04, 0x11
        /*0326*/ 	.short	(.L_135 - .L_134)
	.align		4
.L_134:
        /*0328*/ 	.word	index@($__internal_3_$__cuda_sm20_div_u64)
        /*032c*/ 	.word	0x00000000


	//----- nvinfo : EIATTR_FRAME_SIZE
	.align		4
.L_135:
        /*0330*/ 	.byte	0x04, 0x11
        /*0332*/ 	.short	(.L_137 - .L_136)
	.align		4
.L_136:
        /*0334*/ 	.word	index@(_ZN36_GLOBAL__N__30f09ad0_4_k_cu_fff026ee23operational_pack_kernelIfEEvPKPKT_PKPS1_mmmm)
        /*0338*/ 	.word	0x00000000


	//----- nvinfo : EIATTR_REGCOUNT
	.align		4
.L_137:
        /*033c*/ 	.byte	0x04, 0x2f
        /*033e*/ 	.short	(.L_139 - .L_138)
	.align		4
.L_138:
        /*0340*/ 	.word	index@(_ZN36_GLOBAL__N__30f09ad0_4_k_cu_fff026ee25operational_unpack_kernelIfEEvPKPKT_PKPS1_mmmm)
        /*0344*/ 	.word	0x0000001a


	//----- nvinfo : EIATTR_FRAME_SIZE
	.align		4
.L_139:
        /*0348*/ 	.byte	0x04, 0x11
        /*034a*/ 	.short	(.L_141 - .L_140)
	.align		4
.L_140:
        /*034c*/ 	.word	index@($__internal_2_$__cuda_sm20_div_u64)
        /*0350*/ 	.word	0x00000000


	//----- nvinfo : EIATTR_FRAME_SIZE
	.align		4
.L_141:
        /*0354*/ 	.byte	0x04, 0x11
        /*0356*/ 	.short	(.L_143 - .L_142)
	.align		4
.L_142:
        /*0358*/ 	.word	index@(_ZN36_GLOBAL__N__30f09ad0_4_k_cu_fff026ee25operational_unpack_kernelIfEEvPKPKT_PKPS1_mmmm)
        /*035c*/ 	.word	0x00000000


	//----- nvinfo : EIATTR_REGCOUNT
	.align		4
.L_143:
        /*0360*/ 	.byte	0x04, 0x2f
        /*0362*/ 	.short	(.L_145 - .L_144)
	.align		4
.L_144:
        /*0364*/ 	.word	index@(_ZN36_GLOBAL__N__30f09ad0_4_k_cu_fff026ee23operational_pack_kernelIdEEvPKPKT_PKPS1_mmmm)
        /*0368*/ 	.word	0x0000001a


	//----- nvinfo : EIATTR_FRAME_SIZE
	.align		4
.L_145:
        /*036c*/ 	.byte	0x04, 0x11
        /*036e*/ 	.short	(.L_147 - .L_146)
	.align		4
.L_146:
        /*0370*/ 	.word	index@($__internal_1_$__cuda_sm20_div_u64)
        /*0374*/ 	.word	0x00000000


	//----- nvinfo : EIATTR_FRAME_SIZE
	.align		4
.L_147:
        /*0378*/ 	.byte	0x04, 0x11
        /*037a*/ 	.short	(.L_149 - .L_148)
	.align		4
.L_148:
        /*037c*/ 	.word	index@(_ZN36_GLOBAL__N__30f09ad0_4_k_cu_fff026ee23operational_pack_kernelIdEEvPKPKT_PKPS1_mmmm)
        /*0380*/ 	.word	0x00000000


	//----- nvinfo : EIATTR_REGCOUNT
	.align		4
.L_149:
        /*0384*/ 	.byte	0x04, 0x2f
        /*0386*/ 	.short	(.L_151 - .L_150)
	.align		4
.L_150:
        /*0388*/ 	.word	index@(_ZN36_GLOBAL__N__30f09ad0_4_k_cu_fff026ee25operational_unpack_kernelIdEEvPKPKT_PKPS1_mmmm)
        /*038c*/ 	.word	0x0000001a


	//----- nvinfo : EIATTR_FRAME_SIZE
	.align		4
.L_151:
        /*0390*/ 	.byte	0x04, 0x11
        /*0392*/ 	.short	(.L_153 - .L_152)
	.align		4
.L_152:
        /*0394*/ 	.word	index@($__internal_0_$__cuda_sm20_div_u64)
        /*0398*/ 	.word	0x00000000


	//----- nvinfo : EIATTR_FRAME_SIZE
	.align		4
.L_153:
        /*039c*/ 	.byte	0x04, 0x11
        /*039e*/ 	.short	(.L_155 - .L_154)
	.align		4
.L_154:
        /*03a0*/ 	.word	index@(_ZN36_GLOBAL__N__30f09ad0_4_k_cu_fff026ee25operational_unpack_kernelIdEEvPKPKT_PKPS1_mmmm)
        /*03a4*/ 	.word	0x00000000


	//----- nvinfo : EIATTR_MIN_STACK_SIZE
	.align		4
.L_155:
        /*03a8*/ 	.byte	0x04, 0x12
        /*03aa*/ 	.short	(.L_157 - .L_156)
	.align		4
.L_156:
        /*03ac*/ 	.word	index@(_ZN36_GLOBAL__N__30f09ad0_4_k_cu_fff026ee25operational_unpack_kernelIdEEvPKPKT_PKPS1_mmmm)
        /*03b0*/ 	.word	0x00000000


	//----- nvinfo : EIATTR_MIN_STACK_SIZE
	.align		4
.L_157:
        /*03b4*/ 	.byte	0x04, 0x12
        /*03b6*/ 	.short	(.L_159 - .L_158)
	.align		4
.L_158:
        /*03b8*/ 	.word	index@(_ZN36_GLOBAL__N__30f09ad0_4_k_cu_fff026ee23operational_pack_kernelIdEEvPKPKT_PKPS1_mmmm)
        /*03bc*/ 	.word	0x00000000


	//----- nvinfo : EIATTR_MIN_STACK_SIZE
	.align		4
.L_159:
        /*03c0*/ 	.byte	0x04, 0x12
        /*03c2*/ 	.short	(.L_161 - .L_160)
	.align		4
.L_160:
        /*03c4*/ 	.word	index@(_ZN36_GLOBAL__N__30f09ad0_4_k_cu_fff026ee25operational_unpack_kernelIfEEvPKPKT_PKPS1_mmmm)
        /*03c8*/ 	.word	0x00000000


	//----- nvinfo : EIATTR_MIN_STACK_SIZE
	.align		4
.L_161:
        /*03cc*/ 	.byte	0x04, 0x12
        /*03ce*/ 	.short	(.L_163 - .L_162)
	.align		4
.L_162:
        /*03d0*/ 	.word	index@(_ZN36_GLOBAL__N__30f09ad0_4_k_cu_fff026ee23operational_pack_kernelIfEEvPKPKT_PKPS1_mmmm)
        /*03d4*/ 	.word	0x00000000


	//----- nvinfo : EIATTR_MIN_STACK_SIZE
	.align		4
.L_163:
        /*03d8*/ 	.byte	0x04, 0x12
        /*03da*/ 	.short	(.L_165 - .L_164)
	.align		4
.L_164:
        /*03dc*/ 	.word	index@(_ZN36_GLOBAL__N__30f09ad0_4_k_cu_fff026ee25operational_unpack_kernelI13__nv_bfloat16EEvPKPKT_PKPS2_mmmm)
        /*03e0*/ 	.word	0x00000000


	//----- nvinfo : EIATTR_MIN_STACK_SIZE
	.align		4
.L_165:
        /*03e4*/ 	.byte	0x04, 0x12
        /*03e6*/ 	.short	(.L_167 - .L_166)
	.align		4
.L_166:
        /*03e8*/ 	.word	index@(_ZN36_GLOBAL__N__30f09ad0_4_k_cu_fff026ee23operational_pack_kernelI13__nv_bfloat16EEvPKPKT_PKPS2_mmmm)
        /*03ec*/ 	.word	0x00000000


	//----- nvinfo : EIATTR_MIN_STACK_SIZE
	.align		4
.L_167:
        /*03f0*/ 	.byte	0x04, 0x12
        /*03f2*/ 	.short	(.L_169 - .L_168)
	.align		4
.L_168:
        /*03f4*/ 	.word	index@(_ZN36_GLOBAL__N__30f09ad0_4_k_cu_fff026ee25operational_unpack_kernelI6__halfEEvPKPKT_PKPS2_mmmm)
        /*03f8*/ 	.word	0x00000000


	//----- nvinfo : EIATTR_MIN_STACK_SIZE
	.align		4
.L_169:
        /*03fc*/ 	.byte	0x04, 0x12
        /*03fe*/ 	.short	(.L_171 - .L_170)
	.align		4
.L_170:
        /*0400*/ 	.word	index@(_ZN36_GLOBAL__N__30f09ad0_4_k_cu_fff026ee23operational_pack_kernelI6__halfEEvPKPKT_PKPS2_mmmm)
        /*0404*/ 	.word	0x00000000


	//----- nvinfo : EIATTR_MIN_STACK_SIZE
	.align		4
.L_171:
        /*0408*/ 	.byte	0x04, 0x12
        /*040a*/ 	.short	(.L_173 - .L_172)
	.align		4
.L_172:
        /*040c*/ 	.word	index@(_ZN36_GLOBAL__N__30f09ad0_4_k_cu_fff026ee25universal_to_block_kernelIdLNS_11BlockLayoutE1EEEvPKPKT_PKPS2_mmmmmmmm)
        /*0410*/ 	.word	0x00000000


	//----- nvinfo : EIATTR_MIN_STACK_SIZE
	.align		4
.L_173:
        /*0414*/ 	.byte	0x04, 0x12
        /*0416*/ 	.short	(.L_175 - .L_174)
	.align		4
.L_174:
        /*0418*/ 	.word	index@(_ZN36_GLOBAL__N__30f09ad0_4_k_cu_fff026ee25universal_to_block_kernelIdLNS_11BlockLayoutE0EEEvPKPKT_PKPS2_mmmmmmmm)
        /*041c*/ 	.word	0x00000000


	//----- nvinfo : EIATTR_MIN_STACK_SIZE
	.align		4
.L_175:
        /*0420*/ 	.byte	0x04, 0x12
        /*0422*/ 	.short	(.L_177 - .L_176)
	.align		4
.L_176:
        /*0424*/ 	.word	index@(_ZN36_GLOBAL__N__30f09ad0_4_k_cu_fff026ee25universal_to_block_kernelIfLNS_11BlockLayoutE1EEEvPKPKT_PKPS2_mmmmmmmm)
        /*0428*/ 	.word	0x00000000


	//----- nvinfo : EIATTR_MIN_STACK_SIZE
	.align		4
.L_177:
        /*042c*/ 	.byte	0x04, 0x12
        /*042e*/ 	.short	(.L_179 - .L_178)
	.align		4
.L_178:
        /*0430*/ 	.word	index@(_ZN36_GLOBAL__N__30f09ad0_4_k_cu_fff026ee25universal_to_block_kernelIfLNS_11BlockLayoutE0EEEvPKPKT_PKPS2_mmmmmmmm)
        /*0434*/ 	.word	0x00000000


	//----- nvinfo : EIATTR_MIN_STACK_SIZE
	.align		4
.L_179:
        /*0438*/ 	.byte	0x04, 0x12
        /*043a*/ 	.short	(.L_181 - .L_180)
	.align		4
.L_180:
        /*043c*/ 	.word	index@(_ZN36_GLOBAL__N__30f09ad0_4_k_cu_fff026ee25universal_to_block_kernelI13__nv_bfloat16LNS_11BlockLayoutE1EEEvPKPKT_PKPS3_mmmmmmmm)
        /*0440*/ 	.word	0x00000000


	//----- nvinfo : EIATTR_MIN_STACK_SIZE
	.align		4
.L_181:
        /*0444*/ 	.byte	0x04, 0x12
        /*0446*/ 	.short	(.L_183 - .L_182)
	.align		4
.L_182:
        /*0448*/ 	.word	index@(_ZN36_GLOBAL__N__30f09ad0_4_k_cu_fff026ee25universal_to_block_kernelI13__nv_bfloat16LNS_11BlockLayoutE0EEEvPKPKT_PKPS3_mmmmmmmm)
        /*044c*/ 	.word	0x00000000


	//----- nvinfo : EIATTR_MIN_STACK_SIZE
	.align		4
.L_183:
        /*0450*/ 	.byte	0x04, 0x12
        /*0452*/ 	.short	(.L_185 - .L_184)
	.align		4
.L_184:
        /*0454*/ 	.word	index@(_ZN36_GLOBAL__N__30f09ad0_4_k_cu_fff026ee25universal_to_block_kernelI6__halfLNS_11BlockLayoutE1EEEvPKPKT_PKPS3_mmmmmmmm)
        /*0458*/ 	.word	0x00000000


	//----- nvinfo : EIATTR_MIN_STACK_SIZE
	.align		4
.L_185:
        /*045c*/ 	.byte	0x04, 0x12
        /*045e*/ 	.short	(.L_187 - .L_186)
	.align		4
.L_186:
        /*0460*/ 	.word	index@(_ZN36_GLOBAL__N__30f09ad0_4_k_cu_fff026ee25universal_to_block_kernelI6__halfLNS_11BlockLayoutE0EEEvPKPKT_PKPS3_mmmmmmmm)
        /*0464*/ 	.word	0x00000000


	//----- nvinfo : EIATTR_MIN_STACK_SIZE
	.align		4
.L_187:
        /*0468*/ 	.byte	0x04, 0x12
        /*046a*/ 	.short	(.L_189 - .L_188)
	.align		4
.L_188:
        /*046c*/ 	.word	index@(_ZN36_GLOBAL__N__30f09ad0_4_k_cu_fff026ee25block_to_universal_kernelIdLNS_11BlockLayoutE1EEEvPKPKT_PKPS2_mmmmmmmm)
        /*0470*/ 	.word	0x00000000


	//----- nvinfo : EIATTR_MIN_STACK_SIZE
	.align		4
.L_189:
        /*0474*/ 	.byte	0x04, 0x12
        /*0476*/ 	.short	(.L_191 - .L_190)
	.align		4
.L_190:
        /*0478*/ 	.word	index@(_ZN36_GLOBAL__N__30f09ad0_4_k_cu_fff026ee25block_to_universal_kernelIdLNS_11BlockLayoutE0EEEvPKPKT_PKPS2_mmmmmmmm)
        /*047c*/ 	.word	0x00000000


	//----- nvinfo : EIATTR_MIN_STACK_SIZE
	.align		4
.L_191:
        /*0480*/ 	.byte	0x04, 0x12
        /*0482*/ 	.short	(.L_193 - .L_192)
	.align		4
.L_192:
        /*0484*/ 	.word	index@(_ZN36_GLOBAL__N__30f09ad0_4_k_cu_fff026ee25block_to_universal_kernelIfLNS_11BlockLayoutE1EEEvPKPKT_PKPS2_mmmmmmmm)
        /*0488*/ 	.word	0x00000000


	//----- nvinfo : EIATTR_MIN_STACK_SIZE
	.align		4
.L_193:
        /*048c*/ 	.byte	0x04, 0x12
        /*048e*/ 	.short	(.L_195 - .L_194)
	.align		4
.L_194:
        /*0490*/ 	.word	index@(_ZN36_GLOBAL__N__30f09ad0_4_k_cu_fff026ee25block_to_universal_kernelIfLNS_11BlockLayoutE0EEEvPKPKT_PKPS2_mmmmmmmm)
        /*0494*/ 	.word	0x00000000


	//----- nvinfo : EIATTR_MIN_STACK_SIZE
	.align		4
.L_195:
        /*0498*/ 	.byte	0x04, 0x12
        /*049a*/ 	.short	(.L_197 - .L_196)
	.align		4
.L_196:
        /*049c*/ 	.word	index@(_ZN36_GLOBAL__N__30f09ad0_4_k_cu_fff026ee25block_to_universal_kernelI13__nv_bfloat16LNS_11BlockLayoutE1EEEvPKPKT_PKPS3_mmmmmmmm)
        /*04a0*/ 	.word	0x00000000


	//----- nvinfo : EIATTR_MIN_STACK_SIZE
	.align		4
.L_197:
        /*04a4*/ 	.byte	0x04, 0x12
        /*04a6*/ 	.short	(.L_199 - .L_198)
	.align		4
.L_198:
        /*04a8*/ 	.word	index@(_ZN36_GLOBAL__N__30f09ad0_4_k_cu_fff026ee25block_to_universal_kernelI13__nv_bfloat16LNS_11BlockLayoutE0EEEvPKPKT_PKPS3_mmmmmmmm)
        /*04ac*/ 	.word	0x00000000


	//----- nvinfo : EIATTR_MIN_STACK_SIZE
	.align		4
.L_199:
        /*04b0*/ 	.byte	0x04, 0x12
        /*04b2*/ 	.short	(.L_201 - .L_200)
	.align		4
.L_200:
        /*04b4*/ 	.word	index@(_ZN36_GLOBAL__N__30f09ad0_4_k_cu_fff026ee25block_to_universal_kernelI6__halfLNS_11BlockLayoutE1EEEvPKPKT_PKPS3_mmmmmmmm)
        /*04b8*/ 	.word	0x00000000


	//----- nvinfo : EIATTR_MIN_STACK_SIZE
	.align		4
.L_201:
        /*04bc*/ 	.byte	0x04, 0x12
        /*04be*/ 	.short	(.L_203 - .L_202)
	.align		4
.L_202:
        /*04c0*/ 	.word	index@(_ZN36_GLOBAL__N__30f09ad0_4_k_cu_fff026ee25block_to_universal_kernelI6__halfLNS_11BlockLayoutE0EEEvPKPKT_PKPS3_mmmmmmmm)
        /*04c4*/ 	.word	0x00000000


	//----- nvinfo : EIATTR_MIN_STACK_SIZE
	.align		4
.L_203:
        /*04c8*/ 	.byte	0x04, 0x12
        /*04ca*/ 	.short	(.L_205 - .L_204)
	.align		4
.L_204:
        /*04cc*/ 	.word	index@(_ZN36_GLOBAL__N__30f09ad0_4_k_cu_fff026ee34operational_copy_vectorized_kernelEPKPKlPKPlmmmmb)
        /*04d0*/ 	.word	0x00000000


	//----- nvinfo : EIATTR_MIN_STACK_SIZE
	.align		4
.L_205:
        /*04d4*/ 	.byte	0x04, 0x12
        /*04d6*/ 	.short	(.L_207 - .L_206)
	.align		4
.L_206:
        /*04d8*/ 	.word	index@(_Z15vectorised_copyPPvS0_mi)
        /*04dc*/ 	.word	0x00000000
.L_207:


//--------------------- .nv.compat                --------------------------
	.section	.nv.compat,"",@"SHT_CUDA_COMPAT_INFO"
	.align	4
        /*0000*/ 	.byte	0x02, 0x09, 0x00, 0x00, 0x02, 0x02, 0x01, 0x00, 0x02, 0x05, 0x05, 0x00, 0x03, 0x07, 0x01, 0x01
        /*0010*/ 	.byte	0x02, 0x03, 0x00, 0x00, 0x02, 0x06, 0x01, 0x00, 0x04, 0x0b, 0x08, 0x00, 0x09, 0x00, 0x00, 0x00
        /*0020*/ 	.byte	0x00, 0x00, 0x00, 0x00


//--------------------- .nv.info._ZN36_GLOBAL__N__30f09ad0_4_k_cu_fff026ee25operational_unpack_kernelIdEEvPKPKT_PKPS1_mmmm --------------------------
	.section	.nv.info._ZN36_GLOBAL__N__30f09ad0_4_k_cu_fff026ee25operational_unpack_kernelIdEEvPKPKT_PKPS1_mmmm,"",@"SHT_CUDA_INFO"
	.sectionflags	@""
	.align	4


	//----- nvinfo : EIATTR_CUDA_API_VERSION
	.align		4
        /*0000*/ 	.byte	0x04, 0x37
        /*0002*/ 	.short	(.L_209 - .L_208)
.L_208:
        /*0004*/ 	.word	0x00000082


	//----- nvinfo : EIATTR_KPARAM_INFO
	.align		4
.L_209:
        /*0008*/ 	.byte	0x04, 0x17
        /*000a*/ 	.short	(.L_211 - .L_210)
.L_210:
        /*000c*/ 	.word	0x00000000
        /*0010*/ 	.short	0x0005
        /*0012*/ 	.short	0x0028
        /*0014*/ 	.byte	0x00, 0xf0, 0x21, 0x00


	//----- nvinfo : EIATTR_KPARAM_INFO
	.align		4
.L_211:
        /*0018*/ 	.byte	0x04, 0x17
        /*001a*/ 	.short	(.L_213 - .L_212)
.L_212:
        /*001c*/ 	.word	0x00000000
        /*0020*/ 	.short	0x0004
        /*0022*/ 	.short	0x0020
        /*0024*/ 	.byte	0x00, 0xf0, 0x21, 0x00


	//----- nvinfo : EIATTR_KPARAM_INFO
	.align		4
.L_213:
        /*0028*/ 	.byte	0x04, 0x17
        /*002a*/ 	.short	(.L_215 - .L_214)
.L_214:
        /*002c*/ 	.word	0x00000000
        /*0030*/ 	.short	0x0003
        /*0032*/ 	.short	0x0018
        /*0034*/ 	.byte	0x00, 0xf0, 0x21, 0x00


	//----- nvinfo : EIATTR_KPARAM_INFO
	.align		4
.L_215:
        /*0038*/ 	.byte	0x04, 0x17
        /*003a*/ 	.short	(.L_217 - .L_216)
.L_216:
        /*003c*/ 	.word	0x00000000
        /*0040*/ 	.short	0x0002
        /*0042*/ 	.short	0x0010
        /*0044*/ 	.byte	0x00, 0xf0, 0x21, 0x00


	//----- nvinfo : EIATTR_KPARAM_INFO
	.align		4
.L_217:
        /*0048*/ 	.byte	0x04, 0x17
        /*004a*/ 	.short	(.L_219 - .L_218)
.L_218:
        /*004c*/ 	.word	0x00000000
        /*0050*/ 	.short	0x0001
        /*0052*/ 	.short	0x0008
        /*0054*/ 	.byte	0x00, 0xf5, 0x21, 0x00


	//----- nvinfo : EIATTR_KPARAM_INFO
	.align		4
.L_219:
        /*0058*/ 	.byte	0x04, 0x17
        /*005a*/ 	.short	(.L_221 - .L_220)
.L_220:
        /*005c*/ 	.word	0x00000000
        /*0060*/ 	.short	0x0000
        /*0062*/ 	.short	0x0000
        /*0064*/ 	.byte	0x00, 0xf5, 0x21, 0x00


	//----- nvinfo : EIATTR_SPARSE_MMA_MASK
	.align		4
.L_221:
        /*0068*/ 	.byte	0x03, 0x50
        /*006a*/ 	.short	0x0000


	//----- nvinfo : EIATTR_MAXREG_COUNT
	.align		4
        /*006c*/ 	.byte	0x03, 0x1b
        /*006e*/ 	.short	0x00ff


	//----- nvinfo : EIATTR_MERCURY_ISA_VERSION
	.align		4
        /*0070*/ 	.byte	0x03, 0x5f
        /*0072*/ 	.short	0x0101


	//----- nvinfo : EIATTR_VRC_CTA_INIT_COUNT
	.align		4
        /*0074*/ 	.byte	0x02, 0x4a
	.zero		1
	.zero		1


	//----- nvinfo : EIATTR_EXIT_INSTR_OFFSETS
	.align		4
        /*0078*/ 	.byte	0x04, 0x1c
        /*007a*/ 	.short	(.L_223 - .L_222)


	//   ....[0]....
.L_222:
        /*007c*/ 	.word	0x00000170


	//   ....[1]....
        /*0080*/ 	.word	0x00000890


	//----- nvinfo : EIATTR_CRS_STACK_SIZE
	.align		4
.L_223:
        /*0084*/ 	.byte	0x04, 0x1e
        /*0086*/ 	.short	(.L_225 - .L_224)
.L_224:
        /*0088*/ 	.word	0x00000000


	//----- nvinfo : EIATTR_CBANK_PARAM_SIZE
	.align		4
.L_225:
        /*008c*/ 	.byte	0x03, 0x19
        /*008e*/ 	.short	0x0030


	//----- nvinfo : EIATTR_PARAM_CBANK
	.align		4
        /*0090*/ 	.byte	0x04, 0x0a
        /*0092*/ 	.short	(.L_227 - .L_226)
	.align		4
.L_226:
        /*0094*/ 	.word	index@(.nv.constant0._ZN36_GLOBAL__N__30f09ad0_4_k_cu_fff026ee25operational_unpack_kernelIdEEvPKPKT_PKPS1_mmmm)
        /*0098*/ 	.short	0x0380
        /*009a*/ 	.short	0x0030


	//----- nvinfo : EIATTR_SW_WAR
	.align		4
.L_227:
        /*009c*/ 	.byte	0x04, 0x36
        /*009e*/ 	.short	(.L_229 - .L_228)
.L_228:
        /*00a0*/ 	.word	0x00000008
.L_229:


//--------------------- .nv.info._ZN36_GLOBAL__N__30f09ad0_4_k_cu_fff026ee23operational_pack_kernelIdEEvPKPKT_PKPS1_mmmm --------------------------
	.section	.nv.info._ZN36_GLOBAL__N__30f09ad0_4_k_cu_fff026ee23operational_pack_kernelIdEEvPKPKT_PKPS1_mmmm,"",@"SHT_CUDA_INFO"
	.sectionflags	@""
	.align	4


	//----- nvinfo : EIATTR_CUDA_API_VERSION
	.align		4
        /*0000*/ 	.byte	0x04, 0x37
        /*0002*/ 	.short	(.L_231 - .L_230)
.L_230:
        /*0004*/ 	.word	0x00000082


	//----- nvinfo : EIATTR_KPARAM_INFO
	.align		4
.L_231:
        /*0008*/ 	.byte	0x04, 0x17
        /*000a*/ 	.short	(.L_233 - .L_232)
.L_232:
        /*000c*/ 	.word	0x00000000
        /*0010*/ 	.short	0x0005
        /*0012*/ 	.short	0x0028
        /*0014*/ 	.byte	0x00, 0xf0, 0x21, 0x00


	//----- nvinfo : EIATTR_KPARAM_INFO
	.align		4
.L_233:
        /*0018*/ 	.byte	0x04, 0x17
        /*001a*/ 	.short	(.L_235 - .L_234)
.L_234:
        /*001c*/ 	.word	0x00000000
        /*0020*/ 	.short	0x0004
        /*0022*/ 	.short	0x0020
        /*0024*/ 	.byte	0x00, 0xf0, 0x21, 0x00


	//----- nvinfo : EIATTR_KPARAM_INFO
	.align		4
.L_235:
        /*0028*/ 	.byte	0x04, 0x17
        /*002a*/ 	.short	(.L_237 - .L_236)
.L_236:
        /*002c*/ 	.word	0x00000000
        /*0030*/ 	.short	0x0003
        /*0032*/ 	.short	0x0018
        /*0034*/ 	.byte	0x00, 0xf0, 0x21, 0x00


	//----- nvinfo : EIATTR_KPARAM_INFO
	.align		4
.L_237:
        /*0038*/ 	.byte	0x04, 0x17
        /*003a*/ 	.short	(.L_239 - .L_238)
.L_238:
        /*003c*/ 	.word	0x00000000
        /*0040*/ 	.short	0x0002
        /*0042*/ 	.short	0x0010
        /*0044*/ 	.byte	0x00, 0xf0, 0x21, 0x00


	//----- nvinfo : EIATTR_KPARAM_INFO
	.align		4
.L_239:
        /*0048*/ 	.byte	0x04, 0x17
        /*004a*/ 	.short	(.L_241 - .L_240)
.L_240:
        /*004c*/ 	.word	0x00000000
        /*0050*/ 	.short	0x0001
        /*0052*/ 	.short	0x0008
        /*0054*/ 	.byte	0x00, 0xf5, 0x21, 0x00


	//----- nvinfo : EIATTR_KPARAM_INFO
	.align		4
.L_241:
        /*0058*/ 	.byte	0x04, 0x17
        /*005a*/ 	.short	(.L_243 - .L_242)
.L_242:
        /*005c*/ 	.word	0x00000000
        /*0060*/ 	.short	0x0000
        /*0062*/ 	.short	0x0000
        /*0064*/ 	.byte	0x00, 0xf5, 0x21, 0x00


	//----- nvinfo : EIATTR_SPARSE_MMA_MASK
	.align		4
.L_243:
        /*0068*/ 	.byte	0x03, 0x50
        /*006a*/ 	.short	0x0000


	//----- nvinfo : EIATTR_MAXREG_COUNT
	.align		4
        /*006c*/ 	.byte	0x03, 0x1b
        /*006e*/ 	.short	0x00ff


	//----- nvinfo : EIATTR_MERCURY_ISA_VERSION
	.align		4
        /*0070*/ 	.byte	0x03, 0x5f
        /*0072*/ 	.short	0x0101


	//----- nvinfo : EIATTR_VRC_CTA_INIT_COUNT
	.align		4
        /*0074*/ 	.byte	0x02, 0x4a
	.zero		1
	.zero		1


	//----- nvinfo : EIATTR_EXIT_INSTR_OFFSETS
	.align		4
        /*0078*/ 	.byte	0x04, 0x1c
        /*007a*/ 	.short	(.L_245 - .L_244)


	//   ....[0]....
.L_244:
        /*007c*/ 	.word	0x00000170


	//   ....[1]....
        /*0080*/ 	.word	0x00000870


	//----- nvinfo : EIATTR_CRS_STACK_SIZE
	.align		4
.L_245:
        /*0084*/ 	.byte	0x04, 0x1e
        /*0086*/ 	.short	(.L_247 - .L_246)
.L_246:
        /*0088*/ 	.word	0x00000000


	//----- nvinfo : EIATTR_CBANK_PARAM_SIZE
	.align		4
.L_247:
        /*008c*/ 	.byte	0x03, 0x19
        /*008e*/ 	.short	0x0030


	//----- nvinfo : EIATTR_PARAM_CBANK
	.align		4
        /*0090*/ 	.byte	0x04, 0x0a
        /*0092*/ 	.short	(.L_249 - .L_248)
	.align		4
.L_248:
        /*0094*/ 	.word	index@(.nv.constant0._ZN36_GLOBAL__N__30f09ad0_4_k_cu_fff026ee23operational_pack_kernelIdEEvPKPKT_PKPS1_mmmm)
        /*0098*/ 	.short	0x0380
        /*009a*/ 	.short	0x0030


	//----- nvinfo : EIATTR_SW_WAR
	.align		4
.L_249:
        /*009c*/ 	.byte	0x04, 0x36
        /*009e*/ 	.short	(.L_251 - .L_250)
.L_250:
        /*00a0*/ 	.word	0x00000008
.L_251:


//--------------------- .nv.info._ZN36_GLOBAL__N__30f09ad0_4_k_cu_fff026ee25operational_unpack_kernelIfEEvPKPKT_PKPS1_mmmm --------------------------
	.section	.nv.info._ZN36_GLOBAL__N__30f09ad0_4_k_cu_fff026ee25operational_unpack_kernelIfEEvPKPKT_PKPS1_mmmm,"",@"SHT_CUDA_INFO"
	.sectionflags	@""
	.align	4


	//----- nvinfo : EIATTR_CUDA_API_VERSION
	.align		4
        /*0000*/ 	.byte	0x04, 0x37
        /*0002*/ 	.short	(.L_253 - .L_252)
.L_252:
        /*0004*/ 	.word	0x00000082


	//----- nvinfo : EIATTR_KPARAM_INFO
	.align		4
.L_253:
        /*0008*/ 	.byte	0x04, 0x17
        /*000a*/ 	.short	(.L_255 - .L_254)
.L_254:
        /*000c*/ 	.word	0x00000000
        /*0010*/ 	.short	0x0005
        /*0012*/ 	.short	0x0028
        /*0014*/ 	.byte	0x00, 0xf0, 0x21, 0x00


	//----- nvinfo : EIATTR_KPARAM_INFO
	.align		4
.L_255:
        /*0018*/ 	.byte	0x04, 0x17
        /*001a*/ 	.short	(.L_257 - .L_256)
.L_256:
        /*001c*/ 	.word	0x00000000
        /*0020*/ 	.short	0x0004
        /*0022*/ 	.short	0x0020
        /*0024*/ 	.byte	0x00, 0xf0, 0x21, 0x00


	//----- nvinfo : EIATTR_KPARAM_INFO
	.align		4
.L_257:
        /*0028*/ 	.byte	0x04, 0x17
        /*002a*/ 	.short	(.L_259 - .L_258)
.L_258:
        /*002c*/ 	.word	0x00000000
        /*0030*/ 	.short	0x0003
        /*0032*/ 	.short	0x0018
        /*0034*/ 	.byte	0x00, 0xf0, 0x21, 0x00


	//----- nvinfo : EIATTR_KPARAM_INFO
	.align		4
.L_259:
        /*0038*/ 	.byte	0x04, 0x17
        /*003a*/ 	.short	(.L_261 - .L_260)
.L_260:
        /*003c*/ 	.word	0x00000000
        /*0040*/ 	.short	0x0002
        /*0042*/ 	.short	0x0010
        /*0044*/ 	.byte	0x00, 0xf0, 0x21, 0x00


	//----- nvinfo : EIATTR_KPARAM_INFO
	.align		4
.L_261:
        /*0048*/ 	.byte	0x04, 0x17
        /*004a*/ 	.short	(.L_263 - .L_262)
.L_262:
        /*004c*/ 	.word	0x00000000
        /*0050*/ 	.short	0x0001
        /*0052*/ 	.short	0x0008
        /*0054*/ 	.byte	0x00, 0xf5, 0x21, 0x00


	//----- nvinfo : EIATTR_KPARAM_INFO
	.align		4
.L_263:
        /*0058*/ 	.byte	0x04, 0x17
        /*005a*/ 	.short	(.L_265 - .L_264)
.L_264:
        /*005c*/ 	.word	0x00000000
        /*0060*/ 	.short	0x0000
        /*0062*/ 	.short	0x0000
        /*0064*/ 	.byte	0x00, 0xf5, 0x21, 0x00


	//----- nvinfo : EIATTR_SPARSE_MMA_MASK
	.align		4
.L_265:
        /*0068*/ 	.byte	0x03, 0x50
        /*006a*/ 	.short	0x0000


	//----- nvinfo : EIATTR_MAXREG_COUNT
	.align		4
        /*006c*/ 	.byte	0x03, 0x1b
        /*006e*/ 	.short	0x00ff


	//----- nvinfo : EIATTR_MERCURY_ISA_VERSION
	.align		4
        /*0070*/ 	.byte	0x03, 0x5f
        /*0072*/ 	.short	0x0101


	//----- nvinfo : EIATTR_VRC_CTA_INIT_COUNT
	.align		4
        /*0074*/ 	.byte	0x02, 0x4a
	.zero		1
	.zero		1


	//----- nvinfo : EIATTR_EXIT_INSTR_OFFSETS
	.align		4
        /*0078*/ 	.byte	0x04, 0x1c
        /*007a*/ 	.short	(.L_267 - .L_266)


	//   ....[0]....
.L_266:
        /*007c*/ 	.word	0x00000170


	//   ....[1]....
        /*0080*/ 	.word	0x00000890


	//----- nvinfo : EIATTR_CRS_STACK_SIZE
	.align		4
.L_267:
        /*0084*/ 	.byte	0x04, 0x1e
        /*0086*/ 	.short	(.L_269 - .L_268)
.L_268:
        /*0088*/ 	.word	0x00000000


	//----- nvinfo : EIATTR_CBANK_PARAM_SIZE
	.align		4
.L_269:
        /*008c*/ 	.byte	0x03, 0x19
        /*008e*/ 	.short	0x0030


	//----- nvinfo : EIATTR_PARAM_CBANK
	.align		4
        /*0090*/ 	.byte	0x04, 0x0a
        /*0092*/ 	.short	(.L_271 - .L_270)
	.align		4
.L_270:
        /*0094*/ 	.word	index@(.nv.constant0._ZN36_GLOBAL__N__30f09ad0_4_k_cu_fff026ee25operational_unpack_kernelIfEEvPKPKT_PKPS1_mmmm)
        /*0098*/ 	.short	0x0380
        /*009a*/ 	.short	0x0030


	//----- nvinfo : EIATTR_SW_WAR
	.align		4
.L_271:
        /*009c*/ 	.byte	0x04, 0x36
        /*009e*/ 	.short	(.L_273 - .L_272)
.L_272:
        /*00a0*/ 	.word	0x00000008
.L_273:


//--------------------- .nv.info._ZN36_GLOBAL__N__30f09ad0_4_k_cu_fff026ee23operational_pack_kernelIfEEvPKPKT_PKPS1_mmmm --------------------------
	.section	.nv.info._ZN36_GLOBAL__N__30f09ad0_4_k_cu_fff026ee23operational_pack_kernelIfEEvPKPKT_PKPS1_mmmm,"",@"SHT_CUDA_INFO"
	.sectionflags	@""
	.align	4


	//----- nvinfo : EIATTR_CUDA_API_VERSION
	.align		4
        /*0000*/ 	.byte	0x04, 0x37
        /*0002*/ 	.short	(.L_275 - .L_274)
.L_274:
        /*0004*/ 	.word	0x00000082


	//----- nvinfo : EIATTR_KPARAM_INFO
	.align		4
.L_275:
        /*0008*/ 	.byte	0x04, 0x17
        /*000a*/ 	.short	(.L_277 - .L_276)
.L_276:
        /*000c*/ 	.word	0x00000000
        /*0010*/ 	.short	0x0005
        /*0012*/ 	.short	0x0028
        /*0014*/ 	.byte	0x00, 0xf0, 0x21, 0x00


	//----- nvinfo : EIATTR_KPARAM_INFO
	.align		4
.L_277:
        /*0018*/ 	.byte	0x04, 0x17
        /*001a*/ 	.short	(.L_279 - .L_278)
.L_278:
        /*001c*/ 	.word	0x00000000
        /*0020*/ 	.short	0x0004
        /*0022*/ 	.short	0x0020
        /*0024*/ 	.byte	0x00, 0xf0, 0x21, 0x00


	//----- nvinfo : EIATTR_KPARAM_INFO
	.align		4
.L_279:
        /*0028*/ 	.byte	0x04, 0x17
        /*002a*/ 	.short	(.L_281 - .L_280)
.L_280:
        /*002c*/ 	.word	0x00000000
        /*0030*/ 	.short	0x0003
        /*0032*/ 	.short	0x0018
        /*0034*/ 	.byte	0x00, 0xf0, 0x21, 0x00


	//----- nvinfo : EIATTR_KPARAM_INFO
	.align		4
.L_281:
        /*0038*/ 	.byte	0x04, 0x17
        /*003a*/ 	.short	(.L_283 - .L_282)
.L_282:
        /*003c*/ 	.word	0x00000000
        /*0040*/ 	.short	0x0002
        /*0042*/ 	.short	0x0010
        /*0044*/ 	.byte	0x00, 0xf0, 0x21, 0x00


	//----- nvinfo : EIATTR_KPARAM_INFO
	.align		4
.L_283:
        /*0048*/ 	.byte	0x04, 0x17
        /*004a*/ 	.short	(.L_285 - .L_284)
.L_284:
        /*004c*/ 	.word	0x00000000
        /*0050*/ 	.short	0x0001
        /*0052*/ 	.short	0x0008
        /*0054*/ 	.byte	0x00, 0xf5, 0x21, 0x00


	//----- nvinfo : EIATTR_KPARAM_INFO
	.align		4
.L_285:
        /*0058*/ 	.byte	0x04, 0x17
        /*005a*/ 	.short	(.L_287 - .L_286)
.L_286:
        /*005c*/ 	.word	0x00000000
        /*0060*/ 	.short	0x0000
        /*0062*/ 	.short	0x0000
        /*0064*/ 	.byte	0x00, 0xf5, 0x21, 0x00


	//----- nvinfo : EIATTR_SPARSE_MMA_MASK
	.align		4
.L_287:
        /*0068*/ 	.byte	0x03, 0x50
        /*006a*/ 	.short	0x0000


	//----- nvinfo : EIATTR_MAXREG_COUNT
	.align		4
        /*006c*/ 	.byte	0x03, 0x1b
        /*006e*/ 	.short	0x00ff


	//----- nvinfo : EIATTR_MERCURY_ISA_VERSION
	.align		4
        /*0070*/ 	.byte	0x03, 0x5f
        /*0072*/ 	.short	0x0101


	//----- nvinfo : EIATTR_VRC_CTA_INIT_COUNT
	.align		4
        /*0074*/ 	.byte	0x02, 0x4a
	.zero		1
	.zero		1


	//----- nvinfo : EIATTR_EXIT_INSTR_OFFSETS
	.align		4
        /*0078*/ 	.byte	0x04, 0x1c
        /*007a*/ 	.short	(.L_289 - .L_288)


	//   ....[0]....
.L_288:
        /*007c*/ 	.word	0x00000170


	//   ....[1]....
        /*0080*/ 	.word	0x00000870


	//----- nvinfo : EIATTR_CRS_STACK_SIZE
	.align		4
.L_289:
        /*0084*/ 	.byte	0x04, 0x1e
        /*0086*/ 	.short	(.L_291 - .L_290)
.L_290:
        /*0088*/ 	.word	0x00000000


	//----- nvinfo : EIATTR_CBANK_PARAM_SIZE
	.align		4
.L_291:
        /*008c*/ 	.byte	0x03, 0x19
        /*008e*/ 	.short	0x0030


	//----- nvinfo : EIATTR_PARAM_CBANK
	.align		4
        /*0090*/ 	.byte	0x04, 0x0a
        /*0092*/ 	.short	(.L_293 - .L_292)
	.align		4
.L_292:
        /*0094*/ 	.word	index@(.nv.constant0._ZN36_GLOBAL__N__30f09ad0_4_k_cu_fff026ee23operational_pack_kernelIfEEvPKPKT_PKPS1_mmmm)
        /*0098*/ 	.short	0x0380
        /*009a*/ 	.short	0x0030


	//----- nvinfo : EIATTR_SW_WAR
	.align		4
.L_293:
        /*009c*/ 	.byte	0x04, 0x36
        /*009e*/ 	.short	(.L_295 - .L_294)
.L_294:
        /*00a0*/ 	.word	0x00000008
.L_295:


//--------------------- .nv.info._ZN36_GLOBAL__N__30f09ad0_4_k_cu_fff026ee25operational_unpack_kernelI13__nv_bfloat16EEvPKPKT_PKPS2_mmmm --------------------------
	.section	.nv.info._ZN36_GLOBAL__N__30f09ad0_4_k_cu_fff026ee25operational_unpack_kernelI13__nv_bfloat16EEvPKPKT_PKPS2_mmmm,"",@"SHT_CUDA_INFO"
	.sectionflags	@""
	.align	4


	//----- nvinfo : EIATTR_CUDA_API_VERSION
	.align		4
        /*0000*/ 	.byte	0x04, 0x37
        /*0002*/ 	.short	(.L_297 - .L_296)
.L_296:
        /*0004*/ 	.word	0x00000082


	//----- nvinfo : EIATTR_KPARAM_INFO
	.align		4
.L_297:
        /*0008*/ 	.byte	0x04, 0x17
        /*000a*/ 	.short	(.L_299 - .L_298)
.L_298:
        /*000c*/ 	.word	0x00000000
        /*0010*/ 	.short	0x0005
        /*0012*/ 	.short	0x0028
        /*0014*/ 	.byte	0x00, 0xf0, 0x21, 0x00


	//----- nvinfo : EIATTR_KPARAM_INFO
	.align		4
.L_299:
        /*0018*/ 	.byte	0x04, 0x17
        /*001a*/ 	.short	(.L_301 - .L_300)
.L_300:
        /*001c*/ 	.word	0x00000000
        /*0020*/ 	.short	0x0004
        /*0022*/ 	.short	0x0020
        /*0024*/ 	.byte	0x00, 0xf0, 0x21, 0x00


	//----- nvinfo : EIATTR_KPARAM_INFO
	.align		4
.L_301:
        /*0028*/ 	.byte	0x04, 0x17
        /*002a*/ 	.short	(.L_303 - .L_302)
.L_302:
        /*002c*/ 	.word	0x00000000
        /*0030*/ 	.short	0x0003
        /*0032*/ 	.short	0x0018
        /*0034*/ 	.byte	0x00, 0xf0, 0x21, 0x00


	//----- nvinfo : EIATTR_KPARAM_INFO
	.align		4
.L_303:
        /*0038*/ 	.byte	0x04, 0x17
        /*003a*/ 	.short	(.L_305 - .L_304)
.L_304:
        /*003c*/ 	.word	0x00000000
        /*0040*/ 	.short	0x0002
        /*0042*/ 	.short	0x0010
        /*0044*/ 	.byte	0x00, 0xf0, 0x21, 0x00


	//----- nvinfo : EIATTR_KPARAM_INFO
	.align		4
.L_305:
        /*0048*/ 	.byte	0x04, 0x17
        /*004a*/ 	.short	(.L_307 - .L_306)
.L_306:
        /*004c*/ 	.word	0x00000000
        /*0050*/ 	.short	0x0001
        /*0052*/ 	.short	0x0008
        /*0054*/ 	.byte	0x00, 0xf5, 0x21, 0x00


	//----- nvinfo : EIATTR_KPARAM_INFO
	.align		4
.L_307:
        /*0058*/ 	.byte	0x04, 0x17
        /*005a*/ 	.short	(.L_309 - .L_308)
.L_308:
        /*005c*/ 	.word	0x00000000
        /*0060*/ 	.short	0x0000
        /*0062*/ 	.short	0x0000
        /*0064*/ 	.byte	0x00, 0xf5, 0x21, 0x00


	//----- nvinfo : EIATTR_SPARSE_MMA_MASK
	.align		4
.L_309:
        /*0068*/ 	.byte	0x03, 0x50
        /*006a*/ 	.short	0x0000


	//----- nvinfo : EIATTR_MAXREG_COUNT
	.align		4
        /*006c*/ 	.byte	0x03, 0x1b
        /*006e*/ 	.short	0x00ff


	//----- nvinfo : EIATTR_MERCURY_ISA_VERSION
	.align		4
        /*0070*/ 	.byte	0x03, 0x5f
        /*0072*/ 	.short	0x0101


	//----- nvinfo : EIATTR_VRC_CTA_INIT_COUNT
	.align		4
        /*0074*/ 	.byte	0x02, 0x4a
	.zero		1
	.zero		1


	//----- nvinfo : EIATTR_EXIT_INSTR_OFFSETS
	.align		4
        /*0078*/ 	.byte	0x04, 0x1c
        /*007a*/ 	.short	(.L_311 - .L_310)


	//   ....[0]....
.L_310:
        /*007c*/ 	.word	0x00000170


	//   ....[1]....
        /*0080*/ 	.word	0x00000890


	//----- nvinfo : EIATTR_CRS_STACK_SIZE
	.align		4
.L_311:
        /*0084*/ 	.byte	0x04, 0x1e
        /*0086*/ 	.short	(.L_313 - .L_312)
.L_312:
        /*0088*/ 	.word	0x00000000


	//----- nvinfo : EIATTR_CBANK_PARAM_SIZE
	.align		4
.L_313:
        /*008c*/ 	.byte	0x03, 0x19
        /*008e*/ 	.short	0x0030


	//----- nvinfo : EIATTR_PARAM_CBANK
	.align		4
        /*0090*/ 	.byte	0x04, 0x0a
        /*0092*/ 	.short	(.L_315 - .L_314)
	.align		4
.L_314:
        /*0094*/ 	.word	index@(.nv.constant0._ZN36_GLOBAL__N__30f09ad0_4_k_cu_fff026ee25operational_unpack_kernelI13__nv_bfloat16EEvPKPKT_PKPS2_mmmm)
        /*0098*/ 	.short	0x0380
        /*009a*/ 	.short	0x0030


	//----- nvinfo : EIATTR_SW_WAR
	.align		4
.L_315:
        /*009c*/ 	.byte	0x04, 0x36
        /*009e*/ 	.short	(.L_317 - .L_316)
.L_316:
        /*00a0*/ 	.word	0x00000008
.L_317:


//--------------------- .nv.info._ZN36_GLOBAL__N__30f09ad0_4_k_cu_fff026ee23operational_pack_kernelI13__nv_bfloat16EEvPKPKT_PKPS2_mmmm --------------------------
	.section	.nv.info._ZN36_GLOBAL__N__30f09ad0_4_k_cu_fff026ee23operational_pack_kernelI13__nv_bfloat16EEvPKPKT_PKPS2_mmmm,"",@"SHT_CUDA_INFO"
	.sectionflags	@""
	.align	4


	//----- nvinfo : EIATTR_CUDA_API_VERSION
	.align		4
        /*0000*/ 	.byte	0x04, 0x37
        /*0002*/ 	.short	(.L_319 - .L_318)
.L_318:
        /*0004*/ 	.word	0x00000082


	//----- nvinfo : EIATTR_KPARAM_INFO
	.align		4
.L_319:
        /*0008*/ 	.byte	0x04, 0x17
        /*000a*/ 	.short	(.L_321 - .L_320)
.L_320:
        /*000c*/ 	.word	0x00000000
        /*0010*/ 	.short	0x0005
        /*0012*/ 	.short	0x0028
        /*0014*/ 	.byte	0x00, 0xf0, 0x21, 0x00


	//----- nvinfo : EIATTR_KPARAM_INFO
	.align		4
.L_321:
        /*0018*/ 	.byte	0x04, 0x17
        /*001a*/ 	.short	(.L_323 - .L_322)
.L_322:
        /*001c*/ 	.word	0x00000000
        /*0020*/ 	.short	0x0004
        /*0022*/ 	.short	0x0020
        /*0024*/ 	.byte	0x00, 0xf0, 0x21, 0x00


	//----- nvinfo : EIATTR_KPARAM_INFO
	.align		4
.L_323:
        /*0028*/ 	.byte	0x04, 0x17
        /*002a*/ 	.short	(.L_325 - .L_324)
.L_324:
        /*002c*/ 	.word	0x00000000
        /*0030*/ 	.short	0x0003
        /*0032*/ 	.short	0x0018
        /*0034*/ 	.byte	0x00, 0xf0, 0x21, 0x00


	//----- nvinfo : EIATTR_KPARAM_INFO
	.align		4
.L_325:
        /*0038*/ 	.byte	0x04, 0x17
        /*003a*/ 	.short	(.L_327 - .L_326)
.L_326:
        /*003c*/ 	.word	0x00000000
        /*0040*/ 	.short	0x0002
        /*0042*/ 	.short	0x0010
        /*0044*/ 	.byte	0x00, 0xf0, 0x21, 0x00


	//----- nvinfo : EIATTR_KPARAM_INFO
	.align		4
.L_327:
        /*0048*/ 	.byte	0x04, 0x17
        /*004a*/ 	.short	(.L_329 - .L_328)
.L_328:
        /*004c*/ 	.word	0x00000000
        /*0050*/ 	.short	0x0001
        /*0052*/ 	.short	0x0008
        /*0054*/ 	.byte	0x00, 0xf5, 0x21, 0x00


	//----- nvinfo : EIATTR_KPARAM_INFO
	.align		4
.L_329:
        /*0058*/ 	.byte	0x04, 0x17
        /*005a*/ 	.short	(.L_331 - .L_330)
.L_330:
        /*005c*/ 	.word	0x00000000
        /*0060*/ 	.short	0x0000
        /*0062*/ 	.short	0x0000
        /*0064*/ 	.byte	0x00, 0xf5, 0x21, 0x00


	//----- nvinfo : EIATTR_SPARSE_MMA_MASK
	.align		4
.L_331:
        /*0068*/ 	.byte	0x03, 0x50
        /*006a*/ 	.short	0x0000


	//----- nvinfo : EIATTR_MAXREG_COUNT
	.align		4
        /*006c*/ 	.byte	0x03, 0x1b
        /*006e*/ 	.short	0x00ff


	//----- nvinfo : EIATTR_MERCURY_ISA_VERSION
	.align		4
        /*0070*/ 	.byte	0x03, 0x5f
        /*0072*/ 	.short	0x0101


	//----- nvinfo : EIATTR_VRC_CTA_INIT_COUNT
	.align		4
        /*0074*/ 	.byte	0x02, 0x4a
	.zero		1
	.zero		1


	//----- nvinfo : EIATTR_EXIT_INSTR_OFFSETS
	.align		4
        /*0078*/ 	.byte	0x04, 0x1c
        /*007a*/ 	.short	(.L_333 - .L_332)


	//   ....[0]....
.L_332:
        /*007c*/ 	.word	0x00000170


	//   ....[1]....
        /*0080*/ 	.word	0x00000870


	//----- nvinfo : EIATTR_CRS_STACK_SIZE
	.align		4
.L_333:
        /*0084*/ 	.byte	0x04, 0x1e
        /*0086*/ 	.short	(.L_335 - .L_334)
.L_334:
        /*0088*/ 	.word	0x00000000


	//----- nvinfo : EIATTR_CBANK_PARAM_SIZE
	.align		4
.L_335:
        /*008c*/ 	.byte	0x03, 0x19
        /*008e*/ 	.short	0x0030


	//----- nvinfo : EIATTR_PARAM_CBANK
	.align		4
        /*0090*/ 	.byte	0x04, 0x0a
        /*0092*/ 	.short	(.L_337 - .L_336)
	.align		4
.L_336:
        /*0094*/ 	.word	index@(.nv.constant0._ZN36_GLOBAL__N__30f09ad0_4_k_cu_fff026ee23operational_pack_kernelI13__nv_bfloat16EEvPKPKT_PKPS2_mmmm)
        /*0098*/ 	.short	0x0380
        /*009a*/ 	.short	0x0030


	//----- nvinfo : EIATTR_SW_WAR
	.align		4
.L_337:
        /*009c*/ 	.byte	0x04, 0x36
        /*009e*/ 	.short	(.L_339 - .L_338)
.L_338:
        /*00a0*/ 	.word	0x00000008
.L_339:


//--------------------- .nv.info._ZN36_GLOBAL__N__30f09ad0_4_k_cu_fff026ee25operational_unpack_kernelI6__halfEEvPKPKT_PKPS2_mmmm --------------------------
	.section	.nv.info._ZN36_GLOBAL__N__30f09ad0_4_k_cu_fff026ee25operational_unpack_kernelI6__halfEEvPKPKT_PKPS2_mmmm,"",@"SHT_CUDA_INFO"
	.sectionflags	@""
	.align	4


	//----- nvinfo : EIATTR_CUDA_API_VERSION
	.align		4
        /*0000*/ 	.byte	0x04, 0x37
        /*0002*/ 	.short	(.L_341 - .L_340)
.L_340:
        /*0004*/ 	.word	0x00000082


	//----- nvinfo : EIATTR_KPARAM_INFO
	.align		4
.L_341:
        /*0008*/ 	.byte	0x04, 0x17
        /*000a*/ 	.short	(.L_343 - .L_342)
.L_342:
        /*000c*/ 	.word	0x00000000
        /*0010*/ 	.short	0x0005
        /*0012*/ 	.short	0x0028
        /*0014*/ 	.byte	0x00, 0xf0, 0x21, 0x00


	//----- nvinfo : EIATTR_KPARAM_INFO
	.align		4
.L_343:
        /*0018*/ 	.byte	0x04, 0x17
        /*001a*/ 	.short	(.L_345 - .L_344)
.L_344:
        /*001c*/ 	.word	0x00000000
        /*0020*/ 	.short	0x0004
        /*0022*/ 	.short	0x0020
        /*0024*/ 	.byte	0x00, 0xf0, 0x21, 0x00


	//----- nvinfo : EIATTR_KPARAM_INFO
	.align		4
.L_345:
        /*0028*/ 	.byte	0x04, 0x17
        /*002a*/ 	.short	(.L_347 - .L_346)
.L_346:
        /*002c*/ 	.word	0x00000000
        /*0030*/ 	.short	0x0003
        /*0032*/ 	.short	0x0018
        /*0034*/ 	.byte	0x00, 0xf0, 0x21, 0x00


	//----- nvinfo : EIATTR_KPARAM_INFO
	.align		4
.L_347:
        /*0038*/ 	.byte	0x04, 0x17
        /*003a*/ 	.short	(.L_349 - .L_348)
.L_348:
        /*003c*/ 	.word	0x00000000
        /*0040*/ 	.short	0x0002
        /*0042*/ 	.short	0x0010
        /*0044*/ 	.byte	0x00, 0xf0, 0x21, 0x00


	//----- nvinfo : EIATTR_KPARAM_INFO
	.align		4
.L_349:
        /*0048*/ 	.byte	0x04, 0x17
        /*004a*/ 	.short	(.L_351 - .L_350)
.L_350:
        /*004c*/ 	.word	0x00000000
        /*0050*/ 	.short	0x0001
        /*0052*/ 	.short	0x0008
        /*0054*/ 	.byte	0x00, 0xf5, 0x21, 0x00


	//----- nvinfo : EIATTR_KPARAM_INFO
	.align		4
.L_351:
        /*0058*/ 	.byte	0x04, 0x17
        /*005a*/ 	.short	(.L_353 - .L_352)
.L_352:
        /*005c*/ 	.word	0x00000000
        /*0060*/ 	.short	0x0000
        /*0062*/ 	.short	0x0000
        /*0064*/ 	.byte	0x00, 0xf5, 0x21, 0x00


	//----- nvinfo : EIATTR_SPARSE_MMA_MASK
	.align		4
.L_353:
        /*0068*/ 	.byte	0x03, 0x50
        /*006a*/ 	.short	0x0000


	//----- nvinfo : EIATTR_MAXREG_COUNT
	.align		4
        /*006c*/ 	.byte	0x03, 0x1b
        /*006e*/ 	.short	0x00ff


	//----- nvinfo : EIATTR_MERCURY_ISA_VERSION
	.align		4
        /*0070*/ 	.byte	0x03, 0x5f
        /*0072*/ 	.short	0x0101


	//----- nvinfo : EIATTR_VRC_CTA_INIT_COUNT
	.align		4
        /*0074*/ 	.byte	0x02, 0x4a
	.zero		1
	.zero		1


	//----- nvinfo : EIATTR_EXIT_INSTR_OFFSETS
	.align		4
        /*0078*/ 	.byte	0x04, 0x1c
        /*007a*/ 	.short	(.L_355 - .L_354)


	//   ....[0]....
.L_354:
        /*007c*/ 	.word	0x00000170


	//   ....[1]....
        /*0080*/ 	.word	0x00000890


	//----- nvinfo : EIATTR_CRS_STACK_SIZE
	.align		4
.L_355:
        /*0084*/ 	.byte	0x04, 0x1e
        /*0086*/ 	.short	(.L_357 - .L_356)
.L_356:
        /*0088*/ 	.word	0x00000000


	//----- nvinfo : EIATTR_CBANK_PARAM_SIZE
	.align		4
.L_357:
        /*008c*/ 	.byte	0x03, 0x19
        /*008e*/ 	.short	0x0030


	//----- nvinfo : EIATTR_PARAM_CBANK
	.align		4
        /*0090*/ 	.byte	0x04, 0x0a
        /*0092*/ 	.short	(.L_359 - .L_358)
	.align		4
.L_358:
        /*0094*/ 	.word	index@(.nv.constant0._ZN36_GLOBAL__N__30f09ad0_4_k_cu_fff026ee25operational_unpack_kernelI6__halfEEvPKPKT_PKPS2_mmmm)
        /*0098*/ 	.short	0x0380
        /*009a*/ 	.short	0x0030


	//----- nvinfo : EIATTR_SW_WAR
	.align		4
.L_359:
        /*009c*/ 	.byte	0x04, 0x36
        /*009e*/ 	.short	(.L_361 - .L_360)
.L_360:
        /*00a0*/ 	.word	0x00000008
.L_361:


//--------------------- .nv.info._ZN36_GLOBAL__N__30f09ad0_4_k_cu_fff026ee23operational_pack_kernelI6__halfEEvPKPKT_PKPS2_mmmm --------------------------
	.section	.nv.info._ZN36_GLOBAL__N__30f09ad0_4_k_cu_fff026ee23operational_pack_kernelI6__halfEEvPKPKT_PKPS2_mmmm,"",@"SHT_CUDA_INFO"
	.sectionflags	@""
	.align	4


	//----- nvinfo : EIATTR_CUDA_API_VERSION
	.align		4
        /*0000*/ 	.byte	0x04, 0x37
        /*0002*/ 	.short	(.L_363 - .L_362)
.L_362:
        /*0004*/ 	.word	0x00000082


	//----- nvinfo : EIATTR_KPARAM_INFO
	.align		4
.L_363:
        /*0008*/ 	.byte	0x04, 0x17
        /*000a*/ 	.short	(.L_365 - .L_364)
.L_364:
        /*000c*/ 	.word	0x00000000
        /*0010*/ 	.short	0x0005
        /*0012*/ 	.short	0x0028
        /*0014*/ 	.byte	0x00, 0xf0, 0x21, 0x00


	//----- nvinfo : EIATTR_KPARAM_INFO
	.align		4
.L_365:
        /*0018*/ 	.byte	0x04, 0x17
        /*001a*/ 	.short	(.L_367 - .L_366)
.L_366:
        /*001c*/ 	.word	0x00000000
        /*0020*/ 	.short	0x0004
        /*0022*/ 	.short	0x0020
        /*0024*/ 	.byte	0x00, 0xf0, 0x21, 0x00


	//----- nvinfo : EIATTR_KPARAM_INFO
	.align		4
.L_367:
        /*0028*/ 	.byte	0x04, 0x17
        /*002a*/ 	.short	(.L_369 - .L_368)
.L_368:
        /*002c*/ 	.word	0x00000000
        /*0030*/ 	.short	0x0003
        /*0032*/ 	.short	0x0018
        /*0034*/ 	.byte	0x00, 0xf0, 0x21, 0x00


	//----- nvinfo : EIATTR_KPARAM_INFO
	.align		4
.L_369:
        /*0038*/ 	.byte	0x04, 0x17
        /*003a*/ 	.short	(.L_371 - .L_370)
.L_370:
        /*003c*/ 	.word	0x00000000
        /*0040*/ 	.short	0x0002
        /*0042*/ 	.short	0x0010
        /*0044*/ 	.byte	0x00, 0xf0, 0x21, 0x00


	//----- nvinfo : EIATTR_KPARAM_INFO
	.align		4
.L_371:
        /*0048*/ 	.byte	0x04, 0x17
        /*004a*/ 	.short	(.L_373 - .L_372)
.L_372:
        /*004c*/ 	.word	0x00000000
        /*0050*/ 	.short	0x0001
        /*0052*/ 	.short	0x0008
        /*0054*/ 	.byte	0x00, 0xf5, 0x21, 0x00


	//----- nvinfo : EIATTR_KPARAM_INFO
	.align		4
.L_373:
        /*0058*/ 	.byte	0x04, 0x17
        /*005a*/ 	.short	(.L_375 - .L_374)
.L_374:
        /*005c*/ 	.word	0x00000000
        /*0060*/ 	.short	0x0000
        /*0062*/ 	.short	0x0000
        /*0064*/ 	.byte	0x00, 0xf5, 0x21, 0x00


	//----- nvinfo : EIATTR_SPARSE_MMA_MASK
	.align		4
.L_375:
        /*0068*/ 	.byte	0x03, 0x50
        /*006a*/ 	.short	0x0000


	//----- nvinfo : EIATTR_MAXREG_COUNT
	.align		4
        /*006c*/ 	.byte	0x03, 0x1b
        /*006e*/ 	.short	0x00ff


	//----- nvinfo : EIATTR_MERCURY_ISA_VERSION
	.align		4
        /*0070*/ 	.byte	0x03, 0x5f
        /*0072*/ 	.short	0x0101


	//----- nvinfo : EIATTR_VRC_CTA_INIT_COUNT
	.align		4
        /*0074*/ 	.byte	0x02, 0x4a
	.zero		1
	.zero		1


	//----- nvinfo : EIATTR_EXIT_INSTR_OFFSETS
	.align		4
        /*0078*/ 	.byte	0x04, 0x1c
        /*007a*/ 	.short	(.L_377 - .L_376)


	//   ....[0]....
.L_376:
        /*007c*/ 	.word	0x00000170


	//   ....[1]....
        /*0080*/ 	.word	0x00000870


	//----- nvinfo : EIATTR_CRS_STACK_SIZE
	.align		4
.L_377:
        /*0084*/ 	.byte	0x04, 0x1e
        /*0086*/ 	.short	(.L_379 - .L_378)
.L_378:
        /*0088*/ 	.word	0x00000000


	//----- nvinfo : EIATTR_CBANK_PARAM_SIZE
	.align		4
.L_379:
        /*008c*/ 	.byte	0x03, 0x19
        /*008e*/ 	.short	0x0030


	//----- nvinfo : EIATTR_PARAM_CBANK
	.align		4
        /*0090*/ 	.byte	0x04, 0x0a
        /*0092*/ 	.short	(.L_381 - .L_380)
	.align		4
.L_380:
        /*0094*/ 	.word	index@(.nv.constant0._ZN36_GLOBAL__N__30f09ad0_4_k_cu_fff026ee23operational_pack_kernelI6__halfEEvPKPKT_PKPS2_mmmm)
        /*0098*/ 	.short	0x0380
        /*009a*/ 	.short	0x0030


	//----- nvinfo : EIATTR_SW_WAR
	.align		4
.L_381:
        /*009c*/ 	.byte	0x04, 0x36
        /*009e*/ 	.short	(.L_383 - .L_382)
.L_382:
        /*00a0*/ 	.word	0x00000008
.L_383:


//--------------------- .nv.info._ZN36_GLOBAL__N__30f09ad0_4_k_cu_fff026ee25universal_to_block_kernelIdLNS_11BlockLayoutE1EEEvPKPKT_PKPS2_mmmmmmmm --------------------------
	.section	.nv.info._ZN36_GLOBAL__N__30f09ad0_4_k_cu_fff026ee25universal_to_block_kernelIdLNS_11BlockLayoutE1EEEvPKPKT_PKPS2_mmmmmmmm,"",@"SHT_CUDA_INFO"
	.sectionflags	@""
	.align	4


	//----- nvinfo : EIATTR_CUDA_API_VERSION
	.align		4
        /*0000*/ 	.byte	0x04, 0x37
        /*0002*/ 	.short	(.L_385 - .L_384)
.L_384:
        /*0004*/ 	.word	0x00000082


	//----- nvinfo : EIATTR_KPARAM_INFO
	.align		4
.L_385:
        /*0008*/ 	.byte	0x04, 0x17
        /*000a*/ 	.short	(.L_387 - .L_386)
.L_386:
        /*000c*/ 	.word	0x00000000
        /*0010*/ 	.short	0x0009
        /*0012*/ 	.short	0x0048
        /*0014*/ 	.byte	0x00, 0xf0, 0x21, 0x00


	//----- nvinfo : EIATTR_KPARAM_INFO
	.align		4
.L_387:
        /*0018*/ 	.byte	0x04, 0x17
        /*001a*/ 	.short	(.L_389 - .L_388)
.L_388:
        /*001c*/ 	.word	0x00000000
        /*0020*/ 	.short	0x0008
        /*0022*/ 	.short	0x0040
        /*0024*/ 	.byte	0x00, 0xf0, 0x21, 0x00


	//----- nvinfo : EIATTR_KPARAM_INFO
	.align		4
.L_389:
        /*0028*/ 	.byte	0x04, 0x17
        /*002a*/ 	.short	(.L_391 - .L_390)
.L_390:
        /*002c*/ 	.word	0x00000000
        /*0030*/ 	.short	0x0007
        /*0032*/ 	.short	0x0038
        /*0034*/ 	.byte	0x00, 0xf0, 0x21, 0x00


	//----- nvinfo : EIATTR_KPARAM_INFO
	.align		4
.L_391:
        /*0038*/ 	.byte	0x04, 0x17
        /*003a*/ 	.short	(.L_393 - .L_392)
.L_392:
        /*003c*/ 	.word	0x00000000
        /*0040*/ 	.short	0x0006
        /*0042*/ 	.short	0x0030
        /*0044*/ 	.byte	0x00, 0xf0, 0x21, 0x00


	//----- nvinfo : EIATTR_KPARAM_INFO
	.align		4
.L_393:
        /*0048*/ 	.byte	0x04, 0x17
        /*004a*/ 	.short	(.L_395 - .L_394)
.L_394:
        /*004c*/ 	.word	0x00000000
        /*0050*/ 	.short	0x0005
        /*0052*/ 	.short	0x0028
        /*0054*/ 	.byte	0x00, 0xf0, 0x21, 0x00


	//----- nvinfo : EIATTR_KPARAM_INFO
	.align		4
.L_395:
        /*0058*/ 	.byte	0x04, 0x17
        /*005a*/ 	.short	(.L_397 - .L_396)
.L_396:
        /*005c*/ 	.word	0x00000000
        /*0060*/ 	.short	0x0004
        /*0062*/ 	.short	0x0020
        /*0064*/ 	.byte	0x00, 0xf0, 0x21, 0x00


	//----- nvinfo : EIATTR_KPARAM_INFO
	.align		4
.L_397:
        /*0068*/ 	.byte	0x04, 0x17
        /*006a*/ 	.short	(.L_399 - .L_398)
.L_398:
        /*006c*/ 	.word	0x00000000
        /*0070*/ 	.short	0x0003
        /*0072*/ 	.short	0x0018
        /*0074*/ 	.byte	0x00, 0xf0, 0x21, 0x00


	//----- nvinfo : EIATTR_KPARAM_INFO
	.align		4
.L_399:
        /*0078*/ 	.byte	0x04, 0x17
        /*007a*/ 	.short	(.L_401 - .L_400)
.L_400:
        /*007c*/ 	.word	0x00000000
        /*0080*/ 	.short	0x0002
        /*0082*/ 	.short	0x0010
        /*0084*/ 	.byte	0x00, 0xf0, 0x21, 0x00


	//----- nvinfo : EIATTR_KPARAM_INFO
	.align		4
.L_401:
        /*0088*/ 	.byte	0x04, 0x17
        /*008a*/ 	.short	(.L_403 - .L_402)
.L_402:
        /*008c*/ 	.word	0x00000000
        /*0090*/ 	.short	0x0001
        /*0092*/ 	.short	0x0008
        /*0094*/ 	.byte	0x00, 0xf5, 0x21, 0x00


	//----- nvinfo : EIATTR_KPARAM_INFO
	.align		4
.L_403:
        /*0098*/ 	.byte	0x04, 0x17
        /*009a*/ 	.short	(.L_405 - .L_404)
.L_404:
        /*009c*/ 	.word	0x00000000
        /*00a0*/ 	.short	0x0000
        /*00a2*/ 	.short	0x0000
        /*00a4*/ 	.byte	0x00, 0xf5, 0x21, 0x00


	//----- nvinfo : EIATTR_SPARSE_MMA_MASK
	.align		4
.L_405:
        /*00a8*/ 	.byte	0x03, 0x50
        /*00aa*/ 	.short	0x0000


	//----- nvinfo : EIATTR_MAXREG_COUNT
	.align		4
        /*00ac*/ 	.byte	0x03, 0x1b
        /*00ae*/ 	.short	0x00ff


	//----- nvinfo : EIATTR_MERCURY_ISA_VERSION
	.align		4
        /*00b0*/ 	.byte	0x03, 0x5f
        /*00b2*/ 	.short	0x0101


	//----- nvinfo : EIATTR_VRC_CTA_INIT_COUNT
	.align		4
        /*00b4*/ 	.byte	0x02, 0x4a
	.zero		1
	.zero		1


	//----- nvinfo : EIATTR_EXIT_INSTR_OFFSETS
	.align		4
        /*00b8*/ 	.byte	0x04, 0x1c
        /*00ba*/ 	.short	(.L_407 - .L_406)


	//   ....[0]....
.L_406:
        /*00bc*/ 	.word	0x00000200


	//   ....[1]....
        /*00c0*/ 	.word	0x000012f0


	//----- nvinfo : EIATTR_CRS_STACK_SIZE
	.align		4
.L_407:
        /*00c4*/ 	.byte	0x04, 0x1e
        /*00c6*/ 	.short	(.L_409 - .L_408)
.L_408:
        /*00c8*/ 	.word	0x00000000


	//----- nvinfo : EIATTR_CBANK_PARAM_SIZE
	.align		4
.L_409:
        /*00cc*/ 	.byte	0x03, 0x19
        /*00ce*/ 	.short	0x0050


	//----- nvinfo : EIATTR_PARAM_CBANK
	.align		4
        /*00d0*/ 	.byte	0x04, 0x0a
        /*00d2*/ 	.short	(.L_411 - .L_410)
	.align		4
.L_410:
        /*00d4*/ 	.word	index@(.nv.constant0._ZN36_GLOBAL__N__30f09ad0_4_k_cu_fff026ee25universal_to_block_kernelIdLNS_11BlockLayoutE1EEEvPKPKT_PKPS2_mmmmmmmm)
        /*00d8*/ 	.short	0x0380
        /*00da*/ 	.short	0x0050


	//----- nvinfo : EIATTR_SW_WAR
	.align		4
.L_411:
        /*00dc*/ 	.byte	0x04, 0x36
        /*00de*/ 	.short	(.L_413 - .L_412)
.L_412:
        /*00e0*/ 	.word	0x00000008
.L_413:


//--------------------- .nv.info._ZN36_GLOBAL__N__30f09ad0_4_k_cu_fff026ee25universal_to_block_kernelIdLNS_11BlockLayoutE0EEEvPKPKT_PKPS2_mmmmmmmm --------------------------
	.section	.nv.info._ZN36_GLOBAL__N__30f09ad0_4_k_cu_fff026ee25universal_to_block_kernelIdLNS_11BlockLayoutE0EEEvPKPKT_PKPS2_mmmmmmmm,"",@"SHT_CUDA_INFO"
	.sectionflags	@""
	.align	4


	//----- nvinfo : EIATTR_CUDA_API_VERSION
	.align		4
        /*0000*/ 	.byte	0x04, 0x37
        /*0002*/ 	.short	(.L_415 - .L_414)
.L_414:
        /*0004*/ 	.word	0x00000082


	//----- nvinfo : EIATTR_KPARAM_INFO
	.align		4
.L_415:
        /*0008*/ 	.byte	0x04, 0x17
        /*000a*/ 	.short	(.L_417 - .L_416)
.L_416:
        /*000c*/ 	.word	0x00000000
        /*0010*/ 	.short	0x0009
        /*0012*/ 	.short	0x0048
        /*0014*/ 	.byte	0x00, 0xf0, 0x21, 0x00


	//----- nvinfo : EIATTR_KPARAM_INFO
	.align		4
.L_417:
        /*0018*/ 	.byte	0x04, 0x17
        /*001a*/ 	.short	(.L_419 - .L_418)
.L_418:
        /*001c*/ 	.word	0x00000000
        /*0020*/ 	.short	0x0008
        /*0022*/ 	.short	0x0040
        /*0024*/ 	.byte	0x00, 0xf0, 0x21, 0x00


	//----- nvinfo : EIATTR_KPARAM_INFO
	.align		4
.L_419:
        /*0028*/ 	.byte	0x04, 0x17
        /*002a*/ 	.short	(.L_421 - .L_420)
.L_420:
        /*002c*/ 	.word	0x00000000
        /*0030*/ 	.short	0x0007
        /*0032*/ 	.short	0x0038
        /*0034*/ 	.byte	0x00, 0xf0, 0x21, 0x00


	//----- nvinfo : EIATTR_KPARAM_INFO
	.align		4
.L_421:
        /*0038*/ 	.byte	0x04, 0x17
        /*003a*/ 	.short	(.L_423 - .L_422)
.L_422:
        /*003c*/ 	.word	0x00000000
        /*0040*/ 	.short	0x0006
        /*0042*/ 	.short	0x0030
        /*0044*/ 	.byte	0x00, 0xf0, 0x21, 0x00


	//----- nvinfo : EIATTR_KPARAM_INFO
	.align		4
.L_423:
        /*0048*/ 	.byte	0x04, 0x17
        /*004a*/ 	.short	(.L_425 - .L_424)
.L_424:
        /*004c*/ 	.word	0x00000000
        /*0050*/ 	.short	0x0005
        /*0052*/ 	.short	0x0028
        /*0054*/ 	.byte	0x00, 0xf0, 0x21, 0x00


	//----- nvinfo : EIATTR_KPARAM_INFO
	.align		4
.L_425:
        /*0058*/ 	.byte	0x04, 0x17
        /*005a*/ 	.short	(.L_427 - .L_426)
.L_426:
        /*005c*/ 	.word	0x00000000
        /*0060*/ 	.short	0x0004
        /*0062*/ 	.short	0x0020
        /*0064*/ 	.byte	0x00, 0xf0, 0x21, 0x00


	//----- nvinfo : EIATTR_KPARAM_INFO
	.align		4
.L_427:
        /*0068*/ 	.byte	0x04, 0x17
        /*006a*/ 	.short	(.L_429 - .L_428)
.L_428:
        /*006c*/ 	.word	0x00000000
        /*0070*/ 	.short	0x0003
        /*0072*/ 	.short	0x0018
        /*0074*/ 	.byte	0x00, 0xf0, 0x21, 0x00


	//----- nvinfo : EIATTR_KPARAM_INFO
	.align		4
.L_429:
        /*0078*/ 	.byte	0x04, 0x17
        /*007a*/ 	.short	(.L_431 - .L_430)
.L_430:
        /*007c*/ 	.word	0x00000000
        /*0080*/ 	.short	0x0002
        /*0082*/ 	.short	0x0010
        /*0084*/ 	.byte	0x00, 0xf0, 0x21, 0x00


	//----- nvinfo : EIATTR_KPARAM_INFO
	.align		4
.L_431:
        /*0088*/ 	.byte	0x04, 0x17
        /*008a*/ 	.short	(.L_433 - .L_432)
.L_432:
        /*008c*/ 	.word	0x00000000
        /*0090*/ 	.short	0x0001
        /*0092*/ 	.short	0x0008
        /*0094*/ 	.byte	0x00, 0xf5, 0x21, 0x00


	//----- nvinfo : EIATTR_KPARAM_INFO
	.align		4
.L_433:
        /*0098*/ 	.byte	0x04, 0x17
        /*009a*/ 	.short	(.L_435 - .L_434)
.L_434:
        /*009c*/ 	.word	0x00000000
        /*00a0*/ 	.short	0x0000
        /*00a2*/ 	.short	0x0000
        /*00a4*/ 	.byte	0x00, 0xf5, 0x21, 0x00


	//----- nvinfo : EIATTR_SPARSE_MMA_MASK
	.align		4
.L_435:
        /*00a8*/ 	.byte	0x03, 0x50
        /*00aa*/ 	.short	0x0000


	//----- nvinfo : EIATTR_MAXREG_COUNT
	.align		4
        /*00ac*/ 	.byte	0x03, 0x1b
        /*00ae*/ 	.short	0x00ff


	//----- nvinfo : EIATTR_MERCURY_ISA_VERSION
	.align		4
        /*00b0*/ 	.byte	0x03, 0x5f
        /*00b2*/ 	.short	0x0101


	//----- nvinfo : EIATTR_VRC_CTA_INIT_COUNT
	.align		4
        /*00b4*/ 	.byte	0x02, 0x4a
	.zero		1
	.zero		1


	//----- nvinfo : EIATTR_EXIT_INSTR_OFFSETS
	.align		4
        /*00b8*/ 	.byte	0x04, 0x1c
        /*00ba*/ 	.short	(.L_437 - .L_436)


	//   ....[0]....
.L_436:
        /*00bc*/ 	.word	0x00000220


	//   ....[1]....
        /*00c0*/ 	.word	0x000012b0


	//----- nvinfo : EIATTR_CRS_STACK_SIZE
	.align		4
.L_437:
        /*00c4*/ 	.byte	0x04, 0x1e
        /*00c6*/ 	.short	(.L_439 - .L_438)
.L_438:
        /*00c8*/ 	.word	0x00000000


	//----- nvinfo : EIATTR_CBANK_PARAM_SIZE
	.align		4
.L_439:
        /*00cc*/ 	.byte	0x03, 0x19
        /*00ce*/ 	.short	0x0050


	//----- nvinfo : EIATTR_PARAM_CBANK
	.align		4
        /*00d0*/ 	.byte	0x04, 0x0a
        /*00d2*/ 	.short	(.L_441 - .L_440)
	.align		4
.L_440:
        /*00d4*/ 	.word	index@(.nv.constant0._ZN36_GLOBAL__N__30f09ad0_4_k_cu_fff026ee25universal_to_block_kernelIdLNS_11BlockLayoutE0EEEvPKPKT_PKPS2_mmmmmmmm)
        /*00d8*/ 	.short	0x0380
        /*00da*/ 	.short	0x0050


	//----- nvinfo : EIATTR_SW_WAR
	.align		4
.L_441:
        /*00dc*/ 	.byte	0x04, 0x36
        /*00de*/ 	.short	(.L_443 - .L_442)
.L_442:
        /*00e0*/ 	.word	0x00000008
.L_443:


//--------------------- .nv.info._ZN36_GLOBAL__N__30f09ad0_4_k_cu_fff026ee25universal_to_block_kernelIfLNS_11BlockLayoutE1EEEvPKPKT_PKPS2_mmmmmmmm --------------------------
	.section	.nv.info._ZN36_GLOBAL__N__30f09ad0_4_k_cu_fff026ee25universal_to_block_kernelIfLNS_11BlockLayoutE1EEEvPKPKT_PKPS2_mmmmmmmm,"",@"SHT_CUDA_INFO"
	.sectionflags	@""
	.align	4


	//----- nvinfo : EIATTR_CUDA_API_VERSION
	.align		4
        /*0000*/ 	.byte	0x04, 0x37
        /*0002*/ 	.short	(.L_445 - .L_444)
.L_444:
        /*0004*/ 	.word	0x00000082


	//----- nvinfo : EIATTR_KPARAM_INFO
	.align		4
.L_445:
        /*0008*/ 	.byte	0x04, 0x17
        /*000a*/ 	.short	(.L_447 - .L_446)
.L_446:
        /*000c*/ 	.word	0x00000000
        /*0010*/ 	.short	0x0009
        /*0012*/ 	.short	0x0048
        /*0014*/ 	.byte	0x00, 0xf0, 0x21, 0x00


	//----- nvinfo : EIATTR_KPARAM_INFO
	.align		4
.L_447:
        /*0018*/ 	.byte	0x04, 0x17
        /*001a*/ 	.short	(.L_449 - .L_448)
.L_448:
        /*001c*/ 	.word	0x00000000
        /*0020*/ 	.short	0x0008
        /*0022*/ 	.short	0x0040
        /*0024*/ 	.byte	0x00, 0xf0, 0x21, 0x00


	//----- nvinfo : EIATTR_KPARAM_INFO
	.align		4
.L_449:
        /*0028*/ 	.byte	0x04, 0x17
        /*002a*/ 	.short	(.L_451 - .L_450)
.L_450:
        /*002c*/ 	.word	0x00000000
        /*0030*/ 	.short	0x0007
        /*0032*/ 	.short	0x0038
        /*0034*/ 	.byte	0x00, 0xf0, 0x21, 0x00


	//----- nvinfo : EIATTR_KPARAM_INFO
	.align		4
.L_451:
        /*0038*/ 	.byte	0x04, 0x17
        /*003a*/ 	.short	(.L_453 - .L_452)
.L_452:
        /*003c*/ 	.word	0x00000000
        /*0040*/ 	.short	0x0006
        /*0042*/ 	.short	0x0030
        /*0044*/ 	.byte	0x00, 0xf0, 0x21, 0x00


	//----- nvinfo : EIATTR_KPARAM_INFO
	.align		4
.L_453:
        /*0048*/ 	.byte	0x04, 0x17
        /*004a*/ 	.short	(.L_455 - .L_454)
.L_454:
        /*004c*/ 	.word	0x00000000
        /*0050*/ 	.short	0x0005
        /*0052*/ 	.short	0x0028
        /*0054*/ 	.byte	0x00, 0xf0, 0x21, 0x00


	//----- nvinfo : EIATTR_KPARAM_INFO
	.align		4
.L_455:
        /*0058*/ 	.byte	0x04, 0x17
        /*005a*/ 	.short	(.L_457 - .L_456)
.L_456:
        /*005c*/ 	.word	0x00000000
        /*0060*/ 	.short	0x0004
        /*0062*/ 	.short	0x0020
        /*0064*/ 	.byte	0x00, 0xf0, 0x21, 0x00


	//----- nvinfo : EIATTR_KPARAM_INFO
	.align		4
.L_457:
        /*0068*/ 	.byte	0x04, 0x17
        /*006a*/ 	.short	(.L_459 - .L_458)
.L_458:
        /*006c*/ 	.word	0x00000000
        /*0070*/ 	.short	0x0003
        /*0072*/ 	.short	0x0018
        /*0074*/ 	.byte	0x00, 0xf0, 0x21, 0x00


	//----- nvinfo : EIATTR_KPARAM_INFO
	.align		4
.L_459:
        /*0078*/ 	.byte	0x04, 0x17
        /*007a*/ 	.short	(.L_461 - .L_460)
.L_460:
        /*007c*/ 	.word	0x00000000
        /*0080*/ 	.short	0x0002
        /*0082*/ 	.short	0x0010
        /*0084*/ 	.byte	0x00, 0xf0, 0x21, 0x00


	//----- nvinfo : EIATTR_KPARAM_INFO
	.align		4
.L_461:
        /*0088*/ 	.byte	0x04, 0x17
        /*008a*/ 	.short	(.L_463 - .L_462)
.L_462:
        /*008c*/ 	.word	0x00000000
        /*0090*/ 	.short	0x0001
        /*0092*/ 	.short	0x0008
        /*0094*/ 	.byte	0x00, 0xf5, 0x21, 0x00


	//----- nvinfo : EIATTR_KPARAM_INFO
	.align		4
.L_463:
        /*0098*/ 	.byte	0x04, 0x17
        /*009a*/ 	.short	(.L_465 - .L_464)
.L_464:
        /*009c*/ 	.word	0x00000000
        /*00a0*/ 	.short	0x0000
        /*00a2*/ 	.short	0x0000
        /*00a4*/ 	.byte	0x00, 0xf5, 0x21, 0x00


	//----- nvinfo : EIATTR_SPARSE_MMA_MASK
	.align		4
.L_465:
        /*00a8*/ 	.byte	0x03, 0x50
        /*00aa*/ 	.short	0x0000


	//----- nvinfo : EIATTR_MAXREG_COUNT
	.align		4
        /*00ac*/ 	.byte	0x03, 0x1b
        /*00ae*/ 	.short	0x00ff


	//----- nvinfo : EIATTR_MERCURY_ISA_VERSION
	.align		4
        /*00b0*/ 	.byte	0x03, 0x5f
        /*00b2*/ 	.short	0x0101


	//----- nvinfo : EIATTR_VRC_CTA_INIT_COUNT
	.align		4
        /*00b4*/ 	.byte	0x02, 0x4a
	.zero		1
	.zero		1


	//----- nvinfo : EIATTR_EXIT_INSTR_OFFSETS
	.align		4
        /*00b8*/ 	.byte	0x04, 0x1c
        /*00ba*/ 	.short	(.L_467 - .L_466)


	//   ....[0]....
.L_466:
        /*00bc*/ 	.word	0x00000200


	//   ....[1]....
        /*00c0*/ 	.word	0x00001300


	//----- nvinfo : EIATTR_CRS_STACK_SIZE
	.align		4
.L_467:
        /*00c4*/ 	.byte	0x04, 0x1e
        /*00c6*/ 	.short	(.L_469 - .L_468)
.L_468:
        /*00c8*/ 	.word	0x00000000


	//----- nvinfo : EIATTR_CBANK_PARAM_SIZE
	.align		4
.L_469:
        /*00cc*/ 	.byte	0x03, 0x19
        /*00ce*/ 	.short	0x0050


	//----- nvinfo : EIATTR_PARAM_CBANK
	.align		4
        /*00d0*/ 	.byte	0x04, 0x0a
        /*00d2*/ 	.short	(.L_471 - .L_470)
	.align		4
.L_470:
        /*00d4*/ 	.word	index@(.nv.constant0._ZN36_GLOBAL__N__30f09ad0_4_k_cu_fff026ee25universal_to_block_kernelIfLNS_11BlockLayoutE1EEEvPKPKT_PKPS2_mmmmmmmm)
        /*00d8*/ 	.short	0x0380
        /*00da*/ 	.short	0x0050


	//----- nvinfo : EIATTR_SW_WAR
	.align		4
.L_471:
        /*00dc*/ 	.byte	0x04, 0x36
        /*00de*/ 	.short	(.L_473 - .L_472)
.L_472:
        /*00e0*/ 	.word	0x00000008
.L_473:


//--------------------- .nv.info._ZN36_GLOBAL__N__30f09ad0_4_k_cu_fff026ee25universal_to_block_kernelIfLNS_11BlockLayoutE0EEEvPKPKT_PKPS2_mmmmmmmm --------------------------
	.section	.nv.info._ZN36_GLOBAL__N__30f09ad0_4_k_cu_fff026ee25universal_to_block_kernelIfLNS_11BlockLayoutE0EEEvPKPKT_PKPS2_mmmmmmmm,"",@"SHT_CUDA_INFO"
	.sectionflags	@""
	.align	4


	//----- nvinfo : EIATTR_CUDA_API_VERSION
	.align		4
        /*0000*/ 	.byte	0x04, 0x37
        /*0002*/ 	.short	(.L_475 - .L_474)
.L_474:
        /*0004*/ 	.word	0x00000082


	//----- nvinfo : EIATTR_KPARAM_INFO
	.align		4
.L_475:
        /*0008*/ 	.byte	0x04, 0x17
        /*000a*/ 	.short	(.L_477 - .L_476)
.L_476:
        /*000c*/ 	.word	0x00000000
        /*0010*/ 	.short	0x0009
        /*0012*/ 	.short	0x0048
        /*0014*/ 	.byte	0x00, 0xf0, 0x21, 0x00


	//----- nvinfo : EIATTR_KPARAM_INFO
	.align		4
.L_477:
        /*0018*/ 	.byte	0x04, 0x17
        /*001a*/ 	.short	(.L_479 - .L_478)
.L_478:
        /*001c*/ 	.word	0x00000000
        /*0020*/ 	.short	0x0008
        /*0022*/ 	.short	0x0040
        /*0024*/ 	.byte	0x00, 0xf0, 0x21, 0x00


	//----- nvinfo : EIATTR_KPARAM_INFO
	.align		4
.L_479:
        /*0028*/ 	.byte	0x04, 0x17
        /*002a*/ 	.short	(.L_481 - .L_480)
.L_480:
        /*002c*/ 	.word	0x00000000
        /*0030*/ 	.short	0x0007
        /*0032*/ 	.short	0x0038
        /*0034*/ 	.byte	0x00, 0xf0, 0x21, 0x00


	//----- nvinfo : EIATTR_KPARAM_INFO
	.align		4
.L_481:
        /*0038*/ 	.byte	0x04, 0x17
        /*003a*/ 	.short	(.L_483 - .L_482)
.L_482:
        /*003c*/ 	.word	0x00000000
        /*0040*/ 	.short	0x0006
        /*0042*/ 	.short	0x0030
        /*0044*/ 	.byte	0x00, 0xf0, 0x21, 0x00


	//----- nvinfo : EIATTR_KPARAM_INFO
	.align		4
.L_483:
        /*0048*/ 	.byte	0x04, 0x17
        /*004a*/ 	.short	(.L_485 - .L_484)
.L_484:
        /*004c*/ 	.word	0x00000000
        /*0050*/ 	.short	0x0005
        /*0052*/ 	.short	0x0028
        /*0054*/ 	.byte	0x00, 0xf0, 0x21, 0x00


	//----- nvinfo : EIATTR_KPARAM_INFO
	.align		4
.L_485:
        /*0058*/ 	.byte	0x04, 0x17
        /*005a*/ 	.short	(.L_487 - .L_486)
.L_486:
        /*005c*/ 	.word	0x00000000
        /*0060*/ 	.short	0x0004
        /*0062*/ 	.short	0x0020
        /*0064*/ 	.byte	0x00, 0xf0, 0x21, 0x00


	//----- nvinfo : EIATTR_KPARAM_INFO
	.align		4
.L_487:
        /*0068*/ 	.byte	0x04, 0x17
        /*006a*/ 	.short	(.L_489 - .L_488)
.L_488:
        /*006c*/ 	.word	0x00000000
        /*0070*/ 	.short	0x0003
        /*0072*/ 	.short	0x0018
        /*0074*/ 	.byte	0x00, 0xf0, 0x21, 0x00


	//----- nvinfo : EIATTR_KPARAM_INFO
	.align		4
.L_489:
        /*0078*/ 	.byte	0x04, 0x17
        /*007a*/ 	.short	(.L_491 - .L_490)
.L_490:
        /*007c*/ 	.word	0x00000000
        /*0080*/ 	.short	0x0002
        /*0082*/ 	.short	0x0010
        /*0084*/ 	.byte	0x00, 0xf0, 0x21, 0x00


	//----- nvinfo : EIATTR_KPARAM_INFO
	.align		4
.L_491:
        /*0088*/ 	.byte	0x04, 0x17
        /*008a*/ 	.short	(.L_493 - .L_492)
.L_492:
        /*008c*/ 	.word	0x00000000
        /*0090*/ 	.short	0x0001
        /*0092*/ 	.short	0x0008
        /*0094*/ 	.byte	0x00, 0xf5, 0x21, 0x00


	//----- nvinfo : EIATTR_KPARAM_INFO
	.align		4
.L_493:
        /*0098*/ 	.byte	0x04, 0x17
        /*009a*/ 	.short	(.L_495 - .L_494)
.L_494:
        /*009c*/ 	.word	0x00000000
        /*00a0*/ 	.short	0x0000
        /*00a2*/ 	.short	0x0000
        /*00a4*/ 	.byte	0x00, 0xf5, 0x21, 0x00


	//----- nvinfo : EIATTR_SPARSE_MMA_MASK
	.align		4
.L_495:
        /*00a8*/ 	.byte	0x03, 0x50
        /*00aa*/ 	.short	0x0000


	//----- nvinfo : EIATTR_MAXREG_COUNT
	.align		4
        /*00ac*/ 	.byte	0x03, 0x1b
        /*00ae*/ 	.short	0x00ff


	//----- nvinfo : EIATTR_MERCURY_ISA_VERSION
	.align		4
        /*00b0*/ 	.byte	0x03, 0x5f
        /*00b2*/ 	.short	0x0101


	//----- nvinfo : EIATTR_VRC_CTA_INIT_COUNT
	.align		4
        /*00b4*/ 	.byte	0x02, 0x4a
	.zero		1
	.zero		1


	//----- nvinfo : EIATTR_EXIT_INSTR_OFFSETS
	.align		4
        /*00b8*/ 	.byte	0x04, 0x1c
        /*00ba*/ 	.short	(.L_497 - .L_496)


	//   ....[0]....
.L_496:
        /*00bc*/ 	.word	0x00000220


	//   ....[1]....
        /*00c0*/ 	.word	0x000012b0


	//----- nvinfo : EIATTR_CRS_STACK_SIZE
	.align		4
.L_497:
        /*00c4*/ 	.byte	0x04, 0x1e
        /*00c6*/ 	.short	(.L_499 - .L_498)
.L_498:
        /*00c8*/ 	.word	0x00000000


	//----- nvinfo : EIATTR_CBANK_PARAM_SIZE
	.align		4
.L_499:
        /*00cc*/ 	.byte	0x03, 0x19
        /*00ce*/ 	.short	0x0050


	//----- nvinfo : EIATTR_PARAM_CBANK
	.align		4
        /*00d0*/ 	.byte	0x04, 0x0a
        /*00d2*/ 	.short	(.L_501 - .L_500)
	.align		4
.L_500:
        /*00d4*/ 	.word	index@(.nv.constant0._ZN36_GLOBAL__N__30f09ad0_4_k_cu_fff026ee25universal_to_block_kernelIfLNS_11BlockLayoutE0EEEvPKPKT_PKPS2_mmmmmmmm)
        /*00d8*/ 	.short	0x0380
        /*00da*/ 	.short	0x0050


	//----- nvinfo : EIATTR_SW_WAR
	.align		4
.L_501:
        /*00dc*/ 	.byte	0x04, 0x36
        /*00de*/ 	.short	(.L_503 - .L_502)
.L_502:
        /*00e0*/ 	.word	0x00000008
.L_503:


//--------------------- .nv.info._ZN36_GLOBAL__N__30f09ad0_4_k_cu_fff026ee25universal_to_block_kernelI13__nv_bfloat16LNS_11BlockLayoutE1EEEvPKPKT_PKPS3_mmmmmmmm --------------------------
	.section	.nv.info._ZN36_GLOBAL__N__30f09ad0_4_k_cu_fff026ee25universal_to_block_kernelI13__nv_bfloat16LNS_11BlockLayoutE1EEEvPKPKT_PKPS3_mmmmmmmm,"",@"SHT_CUDA_INFO"
	.sectionflags	@""
	.align	4


	//----- nvinfo : EIATTR_CUDA_API_VERSION
	.align		4
        /*0000*/ 	.byte	0x04, 0x37
        /*0002*/ 	.short	(.L_505 - .L_504)
.L_504:
        /*0004*/ 	.word	0x00000082


	//----- nvinfo : EIATTR_KPARAM_INFO
	.align		4
.L_505:
        /*0008*/ 	.byte	0x04, 0x17
        /*000a*/ 	.short	(.L_507 - .L_506)
.L_506:
        /*000c*/ 	.word	0x00000000
        /*0010*/ 	.short	0x0009
        /*0012*/ 	.short	0x0048
        /*0014*/ 	.byte	0x00, 0xf0, 0x21, 0x00


	//----- nvinfo : EIATTR_KPARAM_INFO
	.align		4
.L_507:
        /*0018*/ 	.byte	0x04, 0x17
        /*001a*/ 	.short	(.L_509 - .L_508)
.L_508:
        /*001c*/ 	.word	0x00000000
        /*0020*/ 	.short	0x0008
        /*0022*/ 	.short	0x0040
        /*0024*/ 	.byte	0x00, 0xf0, 0x21, 0x00


	//----- nvinfo : EIATTR_KPARAM_INFO
	.align		4
.L_509:
        /*0028*/ 	.byte	0x04, 0x17
        /*002a*/ 	.short	(.L_511 - .L_510)
.L_510:
        /*002c*/ 	.word	0x00000000
        /*0030*/ 	.short	0x0007
        /*0032*/ 	.short	0x0038
        /*0034*/ 	.byte	0x00, 0xf0, 0x21, 0x00


	//----- nvinfo : EIATTR_KPARAM_INFO
	.align		4
.L_511:
        /*0038*/ 	.byte	0x04, 0x17
        /*003a*/ 	.short	(.L_513 - .L_512)
.L_512:
        /*003c*/ 	.word	0x00000000
        /*0040*/ 	.short	0x0006
        /*0042*/ 	.short	0x0030
        /*0044*/ 	.byte	0x00, 0xf0, 0x21, 0x00


	//----- nvinfo : EIATTR_KPARAM_INFO
	.align		4
.L_513:
        /*0048*/ 	.byte	0x04, 0x17
        /*004a*/ 	.short	(.L_515 - .L_514)
.L_514:
        /*004c*/ 	.word	0x00000000
        /*0050*/ 	.short	0x0005
        /*0052*/ 	.short	0x0028
        /*0054*/ 	.byte	0x00, 0xf0, 0x21, 0x00


	//----- nvinfo : EIATTR_KPARAM_INFO
	.align		4
.L_515:
        /*0058*/ 	.byte	0x04, 0x17
        /*005a*/ 	.short	(.L_517 - .L_516)
.L_516:
        /*005c*/ 	.word	0x00000000
        /*0060*/ 	.short	0x0004
        /*0062*/ 	.short	0x0020
        /*0064*/ 	.byte	0x00, 0xf0, 0x21, 0x00


	//----- nvinfo : EIATTR_KPARAM_INFO
	.align		4
.L_517:
        /*0068*/ 	.byte	0x04, 0x17
        /*006a*/ 	.short	(.L_519 - .L_518)
.L_518:
        /*006c*/ 	.word	0x00000000
        /*0070*/ 	.short	0x0003
        /*0072*/ 	.short	0x0018
        /*0074*/ 	.byte	0x00, 0xf0, 0x21, 0x00


	//----- nvinfo : EIATTR_KPARAM_INFO
	.align		4
.L_519:
        /*0078*/ 	.byte	0x04, 0x17
        /*007a*/ 	.short	(.L_521 - .L_520)
.L_520:
        /*007c*/ 	.word	0x00000000
        /*0080*/ 	.short	0x0002
        /*0082*/ 	.short	0x0010
        /*0084*/ 	.byte	0x00, 0xf0, 0x21, 0x00


	//----- nvinfo : EIATTR_KPARAM_INFO
	.align		4
.L_521:
        /*0088*/ 	.byte	0x04, 0x17
        /*008a*/ 	.short	(.L_523 - .L_522)
.L_522:
        /*008c*/ 	.word	0x00000000
        /*0090*/ 	.short	0x0001
        /*0092*/ 	.short	0x0008
        /*0094*/ 	.byte	0x00, 0xf5, 0x21, 0x00


	//----- nvinfo : EIATTR_KPARAM_INFO
	.align		4
.L_523:
        /*0098*/ 	.byte	0x04, 0x17
        /*009a*/ 	.short	(.L_525 - .L_524)
.L_524:
        /*009c*/ 	.word	0x00000000
        /*00a0*/ 	.short	0x0000
        /*00a2*/ 	.short	0x0000
        /*00a4*/ 	.byte	0x00, 0xf5, 0x21, 0x00


	//----- nvinfo : EIATTR_SPARSE_MMA_MASK
	.align		4
.L_525:
        /*00a8*/ 	.byte	0x03, 0x50
        /*00aa*/ 	.short	0x0000


	//----- nvinfo : EIATTR_MAXREG_COUNT
	.align		4
        /*00ac*/ 	.byte	0x03, 0x1b
        /*00ae*/ 	.short	0x00ff


	//----- nvinfo : EIATTR_MERCURY_ISA_VERSION
	.align		4
        /*00b0*/ 	.byte	0x03, 0x5f
        /*00b2*/ 	.short	0x0101


	//----- nvinfo : EIATTR_VRC_CTA_INIT_COUNT
	.align		4
        /*00b4*/ 	.byte	0x02, 0x4a
	.zero		1
	.zero		1


	//----- nvinfo : EIATTR_EXIT_INSTR_OFFSETS
	.align		4
        /*00b8*/ 	.byte	0x04, 0x1c
        /*00ba*/ 	.short	(.L_527 - .L_526)


	//   ....[0]....
.L_526:
        /*00bc*/ 	.word	0x00000200


	//   ....[1]....
        /*00c0*/ 	.word	0x00001300


	//----- nvinfo : EIATTR_CRS_STACK_SIZE
	.align		4
.L_527:
        /*00c4*/ 	.byte	0x04, 0x1e
        /*00c6*/ 	.short	(.L_529 - .L_528)
.L_528:
        /*00c8*/ 	.word	0x00000000


	//----- nvinfo : EIATTR_CBANK_PARAM_SIZE
	.align		4
.L_529:
        /*00cc*/ 	.byte	0x03, 0x19
        /*00ce*/ 	.short	0x0050


	//----- nvinfo : EIATTR_PARAM_CBANK
	.align		4
        /*00d0*/ 	.byte	0x04, 0x0a
        /*00d2*/ 	.short	(.L_531 - .L_530)
	.align		4
.L_530:
        /*00d4*/ 	.word	index@(.nv.constant0._ZN36_GLOBAL__N__30f09ad0_4_k_cu_fff026ee25universal_to_block_kernelI13__nv_bfloat16LNS_11BlockLayoutE1EEEvPKPKT_PKPS3_mmmmmmmm)
        /*00d8*/ 	.short	0x0380
        /*00da*/ 	.short	0x0050


	//----- nvinfo : EIATTR_SW_WAR
	.align		4
.L_531:
        /*00dc*/ 	.byte	0x04, 0x36
        /*00de*/ 	.short	(.L_533 - .L_532)
.L_532:
        /*00e0*/ 	.word	0x00000008
.L_533:


//--------------------- .nv.info._ZN36_GLOBAL__N__30f09ad0_4_k_cu_fff026ee25universal_to_block_kernelI13__nv_bfloat16LNS_11BlockLayoutE0EEEvPKPKT_PKPS3_mmmmmmmm --------------------------
	.section	.nv.info._ZN36_GLOBAL__N__30f09ad0_4_k_cu_fff026ee25universal_to_block_kernelI13__nv_bfloat16LNS_11BlockLayoutE0EEEvPKPKT_PKPS3_mmmmmmmm,"",@"SHT_CUDA_INFO"
	.sectionflags	@""
	.align	4


	//----- nvinfo : EIATTR_CUDA_API_VERSION
	.align		4
        /*0000*/ 	.byte	0x04, 0x37
        /*0002*/ 	.short	(.L_535 - .L_534)
.L_534:
        /*0004*/ 	.word	0x00000082


	//----- nvinfo : EIATTR_KPARAM_INFO
	.align		4
.L_535:
        /*0008*/ 	.byte	0x04, 0x17
        /*000a*/ 	.short	(.L_537 - .L_536)
.L_536:
        /*000c*/ 	.word	0x00000000
        /*0010*/ 	.short	0x0009
        /*0012*/ 	.short	0x0048
        /*0014*/ 	.byte	0x00, 0xf0, 0x21, 0x00


	//----- nvinfo : EIATTR_KPARAM_INFO
	.align		4
.L_537:
        /*0018*/ 	.byte	0x04, 0x17
        /*001a*/ 	.short	(.L_539 - .L_538)
.L_538:
        /*001c*/ 	.word	0x00000000
        /*0020*/ 	.short	0x0008
        /*0022*/ 	.short	0x0040
        /*0024*/ 	.byte	0x00, 0xf0, 0x21, 0x00


	//----- nvinfo : EIATTR_KPARAM_INFO
	.align		4
.L_539:
        /*0028*/ 	.byte	0x04, 0x17
        /*002a*/ 	.short	(.L_541 - .L_540)
.L_540:
        /*002c*/ 	.word	0x00000000
        /*0030*/ 	.short	0x0007
        /*0032*/ 	.short	0x0038
        /*0034*/ 	.byte	0x00, 0xf0, 0x21, 0x00


	//----- nvinfo : EIATTR_KPARAM_INFO
	.align		4
.L_541:
        /*0038*/ 	.byte	0x04, 0x17
        /*003a*/ 	.short	(.L_543 - .L_542)
.L_542:
        /*003c*/ 	.word	0x00000000
        /*0040*/ 	.short	0x0006
        /*0042*/ 	.short	0x0030
        /*0044*/ 	.byte	0x00, 0xf0, 0x21, 0x00


	//----- nvinfo : EIATTR_KPARAM_INFO
	.align		4
.L_543:
        /*0048*/ 	.byte	0x04, 0x17
        /*004a*/ 	.short	(.L_545 - .L_544)
.L_544:
        /*004c*/ 	.word	0x00000000
        /*0050*/ 	.short	0x0005
        /*0052*/ 	.short	0x0028
        /*0054*/ 	.byte	0x00, 0xf0, 0x21, 0x00


	//----- nvinfo : EIATTR_KPARAM_INFO
	.align		4
.L_545:
        /*0058*/ 	.byte	0x04, 0x17
        /*005a*/ 	.short	(.L_547 - .L_546)
.L_546:
        /*005c*/ 	.word	0x00000000
        /*0060*/ 	.short	0x0004
        /*0062*/ 	.short	0x0020
        /*0064*/ 	.byte	0x00, 0xf0, 0x21, 0x00


	//----- nvinfo : EIATTR_KPARAM_INFO
	.align		4
.L_547:
        /*0068*/ 	.byte	0x04, 0x17
        /*006a*/ 	.short	(.L_549 - .L_548)
.L_548:
        /*006c*/ 	.word	0x00000000
        /*0070*/ 	.short	0x0003
        /*0072*/ 	.short	0x0018
        /*0074*/ 	.byte	0x00, 0xf0, 0x21, 0x00


	//----- nvinfo : EIATTR_KPARAM_INFO
	.align		4
.L_549:
        /*0078*/ 	.byte	0x04, 0x17
        /*007a*/ 	.short	(.L_551 - .L_550)
.L_550:
        /*007c*/ 	.word	0x00000000
        /*0080*/ 	.short	0x0002
        /*0082*/ 	.short	0x0010
        /*0084*/ 	.byte	0x00, 0xf0, 0x21, 0x00


	//----- nvinfo : EIATTR_KPARAM_INFO
	.align		4
.L_551:
        /*0088*/ 	.byte	0x04, 0x17
        /*008a*/ 	.short	(.L_553 - .L_552)
.L_552:
        /*008c*/ 	.word	0x00000000
        /*0090*/ 	.short	0x0001
        /*0092*/ 	.short	0x0008
        /*0094*/ 	.byte	0x00, 0xf5, 0x21, 0x00


	//----- nvinfo : EIATTR_KPARAM_INFO
	.align		4
.L_553:
        /*0098*/ 	.byte	0x04, 0x17
        /*009a*/ 	.short	(.L_555 - .L_554)
.L_554:
        /*009c*/ 	.word	0x00000000
        /*00a0*/ 	.short	0x0000
        /*00a2*/ 	.short	0x0000
        /*00a4*/ 	.byte	0x00, 0xf5, 0x21, 0x00


	//----- nvinfo : EIATTR_SPARSE_MMA_MASK
	.align		4
.L_555:
        /*00a8*/ 	.byte	0x03, 0x50
        /*00aa*/ 	.short	0x0000


	//----- nvinfo : EIATTR_MAXREG_COUNT
	.align		4
        /*00ac*/ 	.byte	0x03, 0x1b
        /*00ae*/ 	.short	0x00ff


	//----- nvinfo : EIATTR_MERCURY_ISA_VERSION
	.align		4
        /*00b0*/ 	.byte	0x03, 0x5f
        /*00b2*/ 	.short	0x0101


	//----- nvinfo : EIATTR_VRC_CTA_INIT_COUNT
	.align		4
        /*00b4*/ 	.byte	0x02, 0x4a
	.zero		1
	.zero		1


	//----- nvinfo : EIATTR_EXIT_INSTR_OFFSETS
	.align		4
        /*00b8*/ 	.byte	0x04, 0x1c
        /*00ba*/ 	.short	(.L_557 - .L_556)


	//   ....[0]....
.L_556:
        /*00bc*/ 	.word	0x00000220


	//   ....[1]....
        /*00c0*/ 	.word	0x000012b0


	//----- nvinfo : EIATTR_CRS_STACK_SIZE
	.align		4
.L_557:
        /*00c4*/ 	.byte	0x04, 0x1e
        /*00c6*/ 	.short	(.L_559 - .L_558)
.L_558:
        /*00c8*/ 	.word	0x00000000


	//----- nvinfo : EIATTR_CBANK_PARAM_SIZE
	.align		4
.L_559:
        /*00cc*/ 	.byte	0x03, 0x19
        /*00ce*/ 	.short	0x0050


	//----- nvinfo : EIATTR_PARAM_CBANK
	.align		4
        /*00d0*/ 	.byte	0x04, 0x0a
        /*00d2*/ 	.short	(.L_561 - .L_560)
	.align		4
.L_560:
        /*00d4*/ 	.word	index@(.nv.constant0._ZN36_GLOBAL__N__30f09ad0_4_k_cu_fff026ee25universal_to_block_kernelI13__nv_bfloat16LNS_11BlockLayoutE0EEEvPKPKT_PKPS3_mmmmmmmm)
        /*00d8*/ 	.short	0x0380
        /*00da*/ 	.short	0x0050


	//----- nvinfo : EIATTR_SW_WAR
	.align		4
.L_561:
        /*00dc*/ 	.byte	0x04, 0x36
        /*00de*/ 	.short	(.L_563 - .L_562)
.L_562:
        /*00e0*/ 	.word	0x00000008
.L_563:


//--------------------- .nv.info._ZN36_GLOBAL__N__30f09ad0_4_k_cu_fff026ee25universal_to_block_kernelI6__halfLNS_11BlockLayoutE1EEEvPKPKT_PKPS3_mmmmmmmm --------------------------
	.section	.nv.info._ZN36_GLOBAL__N__30f09ad0_4_k_cu_fff026ee25universal_to_block_kernelI6__halfLNS_11BlockLayoutE1EEEvPKPKT_PKPS3_mmmmmmmm,"",@"SHT_CUDA_INFO"
	.sectionflags	@""
	.align	4


	//----- nvinfo : EIATTR_CUDA_API_VERSION
	.align		4
        /*0000*/ 	.byte	0x04, 0x37
        /*0002*/ 	.short	(.L_565 - .L_564)
.L_564:
        /*0004*/ 	.word	0x00000082


	//----- nvinfo : EIATTR_KPARAM_INFO
	.align		4
.L_565:
        /*0008*/ 	.byte	0x04, 0x17
        /*000a*/ 	.short	(.L_567 - .L_566)
.L_566:
        /*000c*/ 	.word	0x00000000
        /*0010*/ 	.short	0x0009
        /*0012*/ 	.short	0x0048
        /*0014*/ 	.byte	0x00, 0xf0, 0x21, 0x00


	//----- nvinfo : EIATTR_KPARAM_INFO
	.align		4
.L_567:
        /*0018*/ 	.byte	0x04, 0x17
        /*001a*/ 	.short	(.L_569 - .L_568)
.L_568:
        /*001c*/ 	.word	0x00000000
        /*0020*/ 	.short	0x0008
        /*0022*/ 	.short	0x0040
        /*0024*/ 	.byte	0x00, 0xf0, 0x21, 0x00


	//----- nvinfo : EIATTR_KPARAM_INFO
	.align		4
.L_569:
        /*0028*/ 	.byte	0x04, 0x17
        /*002a*/ 	.short	(.L_571 - .L_570)
.L_570:
        /*002c*/ 	.word	0x00000000
        /*0030*/ 	.short	0x0007
        /*0032*/ 	.short	0x0038
        /*0034*/ 	.byte	0x00, 0xf0, 0x21, 0x00


	//----- nvinfo : EIATTR_KPARAM_INFO
	.align		4
.L_571:
        /*0038*/ 	.byte	0x04, 0x17
        /*003a*/ 	.short	(.L_573 - .L_572)
.L_572:
        /*003c*/ 	.word	0x00000000
        /*0040*/ 	.short	0x0006
        /*0042*/ 	.short	0x0030
        /*0044*/ 	.byte	0x00, 0xf0, 0x21, 0x00


	//----- nvinfo : EIATTR_KPARAM_INFO
	.align		4
.L_573:
        /*0048*/ 	.byte	0x04, 0x17
        /*004a*/ 	.short	(.L_575 - .L_574)
.L_574:
        /*004c*/ 	.word	0x00000000
        /*0050*/ 	.short	0x0005
        /*0052*/ 	.short	0x0028
        /*0054*/ 	.byte	0x00, 0xf0, 0x21, 0x00


	//----- nvinfo : EIATTR_KPARAM_INFO
	.align		4
.L_575:
        /*0058*/ 	.byte	0x04, 0x17
        /*005a*/ 	.short	(.L_577 - .L_576)
.L_576:
        /*005c*/ 	.word	0x00000000
        /*0060*/ 	.short	0x0004
        /*0062*/ 	.short	0x0020
        /*0064*/ 	.byte	0x00, 0xf0, 0x21, 0x00


	//----- nvinfo : EIATTR_KPARAM_INFO
	.align		4
.L_577:
        /*0068*/ 	.byte	0x04, 0x17
        /*006a*/ 	.short	(.L_579 - .L_578)
.L_578:
        /*006c*/ 	.word	0x00000000
        /*0070*/ 	.short	0x0003
        /*0072*/ 	.short	0x0018
        /*0074*/ 	.byte	0x00, 0xf0, 0x21, 0x00


	//----- nvinfo : EIATTR_KPARAM_INFO
	.align		4
.L_579:
        /*0078*/ 	.byte	0x04, 0x17
        /*007a*/ 	.short	(.L_581 - .L_580)
.L_580:
        /*007c*/ 	.word	0x00000000
        /*0080*/ 	.short	0x0002
        /*0082*/ 	.short	0x0010
        /*0084*/ 	.byte	0x00, 0xf0, 0x21, 0x00


	//----- nvinfo : EIATTR_KPARAM_INFO
	.align		4
.L_581:
        /*0088*/ 	.byte	0x04, 0x17
        /*008a*/ 	.short	(.L_583 - .L_582)
.L_582:
        /*008c*/ 	.word	0x00000000
        /*0090*/ 	.short	0x0001
        /*0092*/ 	.short	0x0008
        /*0094*/ 	.byte	0x00, 0xf5, 0x21, 0x00


	//----- nvinfo : EIATTR_KPARAM_INFO
	.align		4
.L_583:
        /*0098*/ 	.byte	0x04, 0x17
        /*009a*/ 	.short	(.L_585 - .L_584)
.L_584:
        /*009c*/ 	.word	0x00000000
        /*00a0*/ 	.short	0x0000
        /*00a2*/ 	.short	0x0000
        /*00a4*/ 	.byte	0x00, 0xf5, 0x21, 0x00


	//----- nvinfo : EIATTR_SPARSE_MMA_MASK
	.align		4
.L_585:
        /*00a8*/ 	.byte	0x03, 0x50
        /*00aa*/ 	.short	0x0000


	//----- nvinfo : EIATTR_MAXREG_COUNT
	.align		4
        /*00ac*/ 	.byte	0x03, 0x1b
        /*00ae*/ 	.short	0x00ff


	//----- nvinfo : EIATTR_MERCURY_ISA_VERSION
	.align		4
        /*00b0*/ 	.byte	0x03, 0x5f
        /*00b2*/ 	.short	0x0101


	//----- nvinfo : EIATTR_VRC_CTA_INIT_COUNT
	.align		4
        /*00b4*/ 	.byte	0x02, 0x4a
	.zero		1
	.zero		1


	//----- nvinfo : EIATTR_EXIT_INSTR_OFFSETS
	.align		4
        /*00b8*/ 	.byte	0x04, 0x1c
        /*00ba*/ 	.short	(.L_587 - .L_586)


	//   ....[0]....
.L_586:
        /*00bc*/ 	.word	0x00000200


	//   ....[1]....
        /*00c0*/ 	.word	0x00001300


	//----- nvinfo : EIATTR_CRS_STACK_SIZE
	.align		4
.L_587:
        /*00c4*/ 	.byte	0x04, 0x1e
        /*00c6*/ 	.short	(.L_589 - .L_588)
.L_588:
        /*00c8*/ 	.word	0x00000000


	//----- nvinfo : EIATTR_CBANK_PARAM_SIZE
	.align		4
.L_589:
        /*00cc*/ 	.byte	0x03, 0x19
        /*00ce*/ 	.short	0x0050


	//----- nvinfo : EIATTR_PARAM_CBANK
	.align		4
        /*00d0*/ 	.byte	0x04, 0x0a
        /*00d2*/ 	.short	(.L_591 - .L_590)
	.align		4
.L_590:
        /*00d4*/ 	.word	index@(.nv.constant0._ZN36_GLOBAL__N__30f09ad0_4_k_cu_fff026ee25universal_to_block_kernelI6__halfLNS_11BlockLayoutE1EEEvPKPKT_PKPS3_mmmmmmmm)
        /*00d8*/ 	.short	0x0380
        /*00da*/ 	.short	0x0050


	//----- nvinfo : EIATTR_SW_WAR
	.align		4
.L_591:
        /*00dc*/ 	.byte	0x04, 0x36
        /*00de*/ 	.short	(.L_593 - .L_592)
.L_592:
        /*00e0*/ 	.word	0x00000008
.L_593:


//--------------------- .nv.info._ZN36_GLOBAL__N__30f09ad0_4_k_cu_fff026ee25universal_to_block_kernelI6__halfLNS_11BlockLayoutE0EEEvPKPKT_PKPS3_mmmmmmmm --------------------------
	.section	.nv.info._ZN36_GLOBAL__N__30f09ad0_4_k_cu_fff026ee25universal_to_block_kernelI6__halfLNS_11BlockLayoutE0EEEvPKPKT_PKPS3_mmmmmmmm,"",@"SHT_CUDA_INFO"
	.sectionflags	@""
	.align	4


	//----- nvinfo : EIATTR_CUDA_API_VERSION
	.align		4
        /*0000*/ 	.byte	0x04, 0x37
        /*0002*/ 	.short	(.L_595 - .L_594)
.L_594:
        /*0004*/ 	.word	0x00000082


	//----- nvinfo : EIATTR_KPARAM_INFO
	.align		4
.L_595:
        /*0008*/ 	.byte	0x04, 0x17
        /*000a*/ 	.short	(.L_597 - .L_596)
.L_596:
        /*000c*/ 	.word	0x00000000
        /*0010*/ 	.short	0x0009
        /*0012*/ 	.short	0x0048
        /*0014*/ 	.byte	0x00, 0xf0, 0x21, 0x00


	//----- nvinfo : EIATTR_KPARAM_INFO
	.align		4
.L_597:
        /*0018*/ 	.byte	0x04, 0x17
        /*001a*/ 	.short	(.L_599 - .L_598)
.L_598:
        /*001c*/ 	.word	0x00000000
        /*0020*/ 	.short	0x0008
        /*0022*/ 	.short	0x0040
        /*0024*/ 	.byte	0x00, 0xf0, 0x21, 0x00


	//----- nvinfo : EIATTR_KPARAM_INFO
	.align		4
.L_599:
        /*0028*/ 	.byte	0x04, 0x17
        /*002a*/ 	.short	(.L_601 - .L_600)
.L_600:
        /*002c*/ 	.word	0x00000000
        /*0030*/ 	.short	0x0007
        /*0032*/ 	.short	0x0038
        /*0034*/ 	.byte	0x00, 0xf0, 0x21, 0x00


	//----- nvinfo : EIATTR_KPARAM_INFO
	.align		4
.L_601:
        /*0038*/ 	.byte	0x04, 0x17
        /*003a*/ 	.short	(.L_603 - .L_602)
.L_602:
        /*003c*/ 	.word	0x00000000
        /*0040*/ 	.short	0x0006
        /*0042*/ 	.short	0x0030
        /*0044*/ 	.byte	0x00, 0xf0, 0x21, 0x00


	//----- nvinfo : EIATTR_KPARAM_INFO
	.align		4
.L_603:
        /*0048*/ 	.byte	0x04, 0x17
        /*004a*/ 	.short	(.L_605 - .L_604)
.L_604:
        /*004c*/ 	.word	0x00000000
        /*0050*/ 	.short	0x0005
        /*0052*/ 	.short	0x0028
        /*0054*/ 	.byte	0x00, 0xf0, 0x21, 0x00


	//----- nvinfo : EIATTR_KPARAM_INFO
	.align		4
.L_605:
        /*0058*/ 	.byte	0x04, 0x17
        /*005a*/ 	.short	(.L_607 - .L_606)
.L_606:
        /*005c*/ 	.word	0x00000000
        /*0060*/ 	.short	0x0004
        /*0062*/ 	.short	0x0020
        /*0064*/ 	.byte	0x00, 0xf0, 0x21, 0x00


	//----- nvinfo : EIATTR_KPARAM_INFO
	.align		4
.L_607:
        /*0068*/ 	.byte	0x04, 0x17
        /*006a*/ 	.short	(.L_609 - .L_608)
.L_608:
        /*006c*/ 	.word	0x00000000
        /*0070*/ 	.short	0x0003
        /*0072*/ 	.short	0x0018
        /*0074*/ 	.byte	0x00, 0xf0, 0x21, 0x00


	//----- nvinfo : EIATTR_KPARAM_INFO
	.align		4
.L_609:
        /*0078*/ 	.byte	0x04, 0x17
        /*007a*/ 	.short	(.L_611 - .L_610)
.L_610:
        /*007c*/ 	.word	0x00000000
        /*0080*/ 	.short	0x0002
        /*0082*/ 	.short	0x0010
        /*0084*/ 	.byte	0x00, 0xf0, 0x21, 0x00


	//----- nvinfo : EIATTR_KPARAM_INFO
	.align		4
.L_611:
        /*0088*/ 	.byte	0x04, 0x17
        /*008a*/ 	.short	(.L_613 - .L_612)
.L_612:
        /*008c*/ 	.word	0x00000000
        /*0090*/ 	.short	0x0001
        /*0092*/ 	.short	0x0008
        /*0094*/ 	.byte	0x00, 0xf5, 0x21, 0x00


	//----- nvinfo : EIATTR_KPARAM_INFO
	.align		4
.L_613:
        /*0098*/ 	.byte	0x04, 0x17
        /*009a*/ 	.short	(.L_615 - .L_614)
.L_614:
        /*009c*/ 	.word	0x00000000
        /*00a0*/ 	.short	0x0000
        /*00a2*/ 	.short	0x0000
        /*00a4*/ 	.byte	0x00, 0xf5, 0x21, 0x00


	//----- nvinfo : EIATTR_SPARSE_MMA_MASK
	.align		4
.L_615:
        /*00a8*/ 	.byte	0x03, 0x50
        /*00aa*/ 	.short	0x0000


	//----- nvinfo : EIATTR_MAXREG_COUNT
	.align		4
        /*00ac*/ 	.byte	0x03, 0x1b
        /*00ae*/ 	.short	0x00ff


	//----- nvinfo : EIATTR_MERCURY_ISA_VERSION
	.align		4
        /*00b0*/ 	.byte	0x03, 0x5f
        /*00b2*/ 	.short	0x0101


	//----- nvinfo : EIATTR_VRC_CTA_INIT_COUNT
	.align		4
        /*00b4*/ 	.byte	0x02, 0x4a
	.zero		1
	.zero		1


	//----- nvinfo : EIATTR_EXIT_INSTR_OFFSETS
	.align		4
        /*00b8*/ 	.byte	0x04, 0x1c
        /*00ba*/ 	.short	(.L_617 - .L_616)


	//   ....[0]....
.L_616:
        /*00bc*/ 	.word	0x00000220


	//   ....[1]....
        /*00c0*/ 	.word	0x000012b0


	//----- nvinfo : EIATTR_CRS_STACK_SIZE
	.align		4
.L_617:
        /*00c4*/ 	.byte	0x04, 0x1e
        /*00c6*/ 	.short	(.L_619 - .L_618)
.L_618:
        /*00c8*/ 	.word	0x00000000


	//----- nvinfo : EIATTR_CBANK_PARAM_SIZE
	.align		4
.L_619:
        /*00cc*/ 	.byte	0x03, 0x19
        /*00ce*/ 	.short	0x0050


	//----- nvinfo : EIATTR_PARAM_CBANK
	.align		4
        /*00d0*/ 	.byte	0x04, 0x0a
        /*00d2*/ 	.short	(.L_621 - .L_620)
	.align		4
.L_620:
        /*00d4*/ 	.word	index@(.nv.constant0._ZN36_GLOBAL__N__30f09ad0_4_k_cu_fff026ee25universal_to_block_kernelI6__halfLNS_11BlockLayoutE0EEEvPKPKT_PKPS3_mmmmmmmm)
        /*00d8*/ 	.short	0x0380
        /*00da*/ 	.short	0x0050


	//----- nvinfo : EIATTR_SW_WAR
	.align		4
.L_621:
        /*00dc*/ 	.byte	0x04, 0x36
        /*00de*/ 	.short	(.L_623 - .L_622)
.L_622:
        /*00e0*/ 	.word	0x00000008
.L_623:


//--------------------- .nv.info._ZN36_GLOBAL__N__30f09ad0_4_k_cu_fff026ee25block_to_universal_kernelIdLNS_11BlockLayoutE1EEEvPKPKT_PKPS2_mmmmmmmm --------------------------
	.section	.nv.info._ZN36_GLOBAL__N__30f09ad0_4_k_cu_fff026ee25block_to_universal_kernelIdLNS_11BlockLayoutE1EEEvPKPKT_PKPS2_mmmmmmmm,"",@"SHT_CUDA_INFO"
	.sectionflags	@""
	.align	4


	//----- nvinfo : EIATTR_CUDA_API_VERSION
	.align		4
        /*0000*/ 	.byte	0x04, 0x37
        /*0002*/ 	.short	(.L_625 - .L_624)
.L_624:
        /*0004*/ 	.word	0x00000082


	//----- nvinfo : EIATTR_KPARAM_INFO
	.align		4
.L_625:
        /*0008*/ 	.byte	0x04, 0x17
        /*000a*/ 	.short	(.L_627 - .L_626)
.L_626:
        /*000c*/ 	.word	0x00000000
        /*0010*/ 	.short	0x0009
        /*0012*/ 	.short	0x0048
        /*0014*/ 	.byte	0x00, 0xf0, 0x21, 0x00


	//----- nvinfo : EIATTR_KPARAM_INFO
	.align		4
.L_627:
        /*0018*/ 	.byte	0x04, 0x17
        /*001a*/ 	.short	(.L_629 - .L_628)
.L_628:
        /*001c*/ 	.word	0x00000000
        /*0020*/ 	.short	0x0008
        /*0022*/ 	.short	0x0040
        /*0024*/ 	.byte	0x00, 0xf0, 0x21, 0x00


	//----- nvinfo : EIATTR_KPARAM_INFO
	.align		4
.L_629:
        /*0028*/ 	.byte	0x04, 0x17
        /*002a*/ 	.short	(.L_631 - .L_630)
.L_630:
        /*002c*/ 	.word	0x00000000
        /*0030*/ 	.short	0x0007
        /*0032*/ 	.short	0x0038
        /*0034*/ 	.byte	0x00, 0xf0, 0x21, 0x00


	//----- nvinfo : EIATTR_KPARAM_INFO
	.align		4
.L_631:
        /*0038*/ 	.byte	0x04, 0x17
        /*003a*/ 	.short	(.L_633 - .L_632)
.L_632:
        /*003c*/ 	.word	0x00000000
        /*0040*/ 	.short	0x0006
        /*0042*/ 	.short	0x0030
        /*0044*/ 	.byte	0x00, 0xf0, 0x21, 0x00


	//----- nvinfo : EIATTR_KPARAM_INFO
	.align		4
.L_633:
        /*0048*/ 	.byte	0x04, 0x17
        /*004a*/ 	.short	(.L_635 - .L_634)
.L_634:
        /*004c*/ 	.word	0x00000000
        /*0050*/ 	.short	0x0005
        /*0052*/ 	.short	0x0028
        /*0054*/ 	.byte	0x00, 0xf0, 0x21, 0x00


	//----- nvinfo : EIATTR_KPARAM_INFO
	.align		4
.L_635:
        /*0058*/ 	.byte	0x04, 0x17
        /*005a*/ 	.short	(.L_637 - .L_636)
.L_636:
        /*005c*/ 	.word	0x00000000
        /*0060*/ 	.short	0x0004
        /*0062*/ 	.short	0x0020
        /*0064*/ 	.byte	0x00, 0xf0, 0x21, 0x00


	//----- nvinfo : EIATTR_KPARAM_INFO
	.align		4
.L_637:
        /*0068*/ 	.byte	0x04, 0x17
        /*006a*/ 	.short	(.L_639 - .L_638)
.L_638:
        /*006c*/ 	.word	0x00000000
        /*0070*/ 	.short	0x0003
        /*0072*/ 	.short	0x0018
        /*0074*/ 	.byte	0x00, 0xf0, 0x21, 0x00


	//----- nvinfo : EIATTR_KPARAM_INFO
	.align		4
.L_639:
        /*0078*/ 	.byte	0x04, 0x17
        /*007a*/ 	.short	(.L_641 - .L_640)
.L_640:
        /*007c*/ 	.word	0x00000000
        /*0080*/ 	.short	0x0002
        /*0082*/ 	.short	0x0010
        /*0084*/ 	.byte	0x00, 0xf0, 0x21, 0x00


	//----- nvinfo : EIATTR_KPARAM_INFO
	.align		4
.L_641:
        /*0088*/ 	.byte	0x04, 0x17
        /*008a*/ 	.short	(.L_643 - .L_642)
.L_642:
        /*008c*/ 	.word	0x00000000
        /*0090*/ 	.short	0x0001
        /*0092*/ 	.short	0x0008
        /*0094*/ 	.byte	0x00, 0xf5, 0x21, 0x00


	//----- nvinfo : EIATTR_KPARAM_INFO
	.align		4
.L_643:
        /*0098*/ 	.byte	0x04, 0x17
        /*009a*/ 	.short	(.L_645 - .L_644)
.L_644:
        /*009c*/ 	.word	0x00000000
        /*00a0*/ 	.short	0x0000
        /*00a2*/ 	.short	0x0000
        /*00a4*/ 	.byte	0x00, 0xf5, 0x21, 0x00


	//----- nvinfo : EIATTR_SPARSE_MMA_MASK
	.align		4
.L_645:
        /*00a8*/ 	.byte	0x03, 0x50
        /*00aa*/ 	.short	0x0000


	//----- nvinfo : EIATTR_MAXREG_COUNT
	.align		4
        /*00ac*/ 	.byte	0x03, 0x1b
        /*00ae*/ 	.short	0x00ff


	//----- nvinfo : EIATTR_MERCURY_ISA_VERSION
	.align		4
        /*00b0*/ 	.byte	0x03, 0x5f
        /*00b2*/ 	.short	0x0101


	//----- nvinfo : EIATTR_VRC_CTA_INIT_COUNT
	.align		4
        /*00b4*/ 	.byte	0x02, 0x4a
	.zero		1
	.zero		1


	//----- nvinfo : EIATTR_EXIT_INSTR_OFFSETS
	.align		4
        /*00b8*/ 	.byte	0x04, 0x1c
        /*00ba*/ 	.short	(.L_647 - .L_646)


	//   ....[0]....
.L_646:
        /*00bc*/ 	.word	0x00000200


	//   ....[1]....
        /*00c0*/ 	.word	0x00001310


	//----- nvinfo : EIATTR_CRS_STACK_SIZE
	.align		4
.L_647:
        /*00c4*/ 	.byte	0x04, 0x1e
        /*00c6*/ 	.short	(.L_649 - .L_648)
.L_648:
        /*00c8*/ 	.word	0x00000000


	//----- nvinfo : EIATTR_CBANK_PARAM_SIZE
	.align		4
.L_649:
        /*00cc*/ 	.byte	0x03, 0x19
        /*00ce*/ 	.short	0x0050


	//----- nvinfo : EIATTR_PARAM_CBANK
	.align		4
        /*00d0*/ 	.byte	0x04, 0x0a
        /*00d2*/ 	.short	(.L_651 - .L_650)
	.align		4
.L_650:
        /*00d4*/ 	.word	index@(.nv.constant0._ZN36_GLOBAL__N__30f09ad0_4_k_cu_fff026ee25block_to_universal_kernelIdLNS_11BlockLayoutE1EEEvPKPKT_PKPS2_mmmmmmmm)
        /*00d8*/ 	.short	0x0380
        /*00da*/ 	.short	0x0050


	//----- nvinfo : EIATTR_SW_WAR
	.align		4
.L_651:
        /*00dc*/ 	.byte	0x04, 0x36
        /*00de*/ 	.short	(.L_653 - .L_652)
.L_652:
        /*00e0*/ 	.word	0x00000008
.L_653:


//--------------------- .nv.info._ZN36_GLOBAL__N__30f09ad0_4_k_cu_fff026ee25block_to_universal_kernelIdLNS_11BlockLayoutE0EEEvPKPKT_PKPS2_mmmmmmmm --------------------------
	.section	.nv.info._ZN36_GLOBAL__N__30f09ad0_4_k_cu_fff026ee25block_to_universal_kernelIdLNS_11BlockLayoutE0EEEvPKPKT_PKPS2_mmmmmmmm,"",@"SHT_CUDA_INFO"
	.sectionflags	@""
	.align	4


	//----- nvinfo : EIATTR_CUDA_API_VERSION
	.align		4
        /*0000*/ 	.byte	0x04, 0x37
        /*0002*/ 	.short	(.L_655 - .L_654)
.L_654:
        /*0004*/ 	.word	0x00000082


	//----- nvinfo : EIATTR_KPARAM_INFO
	.align		4
.L_655:
        /*0008*/ 	.byte	0x04, 0x17
        /*000a*/ 	.short	(.L_657 - .L_656)
.L_656:
        /*000c*/ 	.word	0x00000000
        /*0010*/ 	.short	0x0009
        /*0012*/ 	.short	0x0048
        /*0014*/ 	.byte	0x00, 0xf0, 0x21, 0x00


	//----- nvinfo : EIATTR_KPARAM_INFO
	.align		4
.L_657:
        /*0018*/ 	.byte	0x04, 0x17
        /*001a*/ 	.short	(.L_659 - .L_658)
.L_658:
        /*001c*/ 	.word	0x00000000
        /*0020*/ 	.short	0x0008
        /*0022*/ 	.short	0x0040
        /*0024*/ 	.byte	0x00, 0xf0, 0x21, 0x00


	//----- nvinfo : EIATTR_KPARAM_INFO
	.align		4
.L_659:
        /*0028*/ 	.byte	0x04, 0x17
        /*002a*/ 	.short	(.L_661 - .L_660)
.L_660:
        /*002c*/ 	.word	0x00000000
        /*0030*/ 	.short	0x0007
        /*0032*/ 	.short	0x0038
        /*0034*/ 	.byte	0x00, 0xf0, 0x21, 0x00


	//----- nvinfo : EIATTR_KPARAM_INFO
	.align		4
.L_661:
        /*0038*/ 	.byte	0x04, 0x17
        /*003a*/ 	.short	(.L_663 - .L_662)
.L_662:
        /*003c*/ 	.word	0x00000000
        /*0040*/ 	.short	0x0006
        /*0042*/ 	.short	0x0030
        /*0044*/ 	.byte	0x00, 0xf0, 0x21, 0x00


	//----- nvinfo : EIATTR_KPARAM_INFO
	.align		4
.L_663:
        /*0048*/ 	.byte	0x04, 0x17
        /*004a*/ 	.short	(.L_665 - .L_664)
.L_664:
        /*004c*/ 	.word	0x00000000
        /*0050*/ 	.short	0x0005
        /*0052*/ 	.short	0x0028
        /*0054*/ 	.byte	0x00, 0xf0, 0x21, 0x00


	//----- nvinfo : EIATTR_KPARAM_INFO
	.align		4
.L_665:
        /*0058*/ 	.byte	0x04, 0x17
        /*005a*/ 	.short	(.L_667 - .L_666)
.L_666:
        /*005c*/ 	.word	0x00000000
        /*0060*/ 	.short	0x0004
        /*0062*/ 	.short	0x0020
        /*0064*/ 	.byte	0x00, 0xf0, 0x21, 0x00


	//----- nvinfo : EIATTR_KPARAM_INFO
	.align		4
.L_667:
        /*0068*/ 	.byte	0x04, 0x17
        /*006a*/ 	.short	(.L_669 - .L_668)
.L_668:
        /*006c*/ 	.word	0x00000000
        /*0070*/ 	.short	0x0003
        /*0072*/ 	.short	0x0018
        /*0074*/ 	.byte	0x00, 0xf0, 0x21, 0x00


	//----- nvinfo : EIATTR_KPARAM_INFO
	.align		4
.L_669:
        /*0078*/ 	.byte	0x04, 0x17
        /*007a*/ 	.short	(.L_671 - .L_670)
.L_670:
        /*007c*/ 	.word	0x00000000
        /*0080*/ 	.short	0x0002
        /*0082*/ 	.short	0x0010
        /*0084*/ 	.byte	0x00, 0xf0, 0x21, 0x00


	//----- nvinfo : EIATTR_KPARAM_INFO
	.align		4
.L_671:
        /*0088*/ 	.byte	0x04, 0x17
        /*008a*/ 	.short	(.L_673 - .L_672)
.L_672:
        /*008c*/ 	.word	0x00000000
        /*0090*/ 	.short	0x0001
        /*0092*/ 	.short	0x0008
        /*0094*/ 	.byte	0x00, 0xf5, 0x21, 0x00


	//----- nvinfo : EIATTR_KPARAM_INFO
	.align		4
.L_673:
        /*0098*/ 	.byte	0x04, 0x17
        /*009a*/ 	.short	(.L_675 - .L_674)
.L_674:
        /*009c*/ 	.word	0x00000000
        /*00a0*/ 	.short	0x0000
        /*00a2*/ 	.short	0x0000
        /*00a4*/ 	.byte	0x00, 0xf5, 0x21, 0x00


	//----- nvinfo : EIATTR_SPARSE_MMA_MASK
	.align		4
.L_675:
        /*00a8*/ 	.byte	0x03, 0x50
        /*00aa*/ 	.short	0x0000


	//----- nvinfo : EIATTR_MAXREG_COUNT
	.align		4
        /*00ac*/ 	.byte	0x03, 0x1b
        /*00ae*/ 	.short	0x00ff


	//----- nvinfo : EIATTR_MERCURY_ISA_VERSION
	.align		4
        /*00b0*/ 	.byte	0x03, 0x5f
        /*00b2*/ 	.short	0x0101


	//----- nvinfo : EIATTR_VRC_CTA_INIT_COUNT
	.align		4
        /*00b4*/ 	.byte	0x02, 0x4a
	.zero		1
	.zero		1


	//----- nvinfo : EIATTR_EXIT_INSTR_OFFSETS
	.align		4
        /*00b8*/ 	.byte	0x04, 0x1c
        /*00ba*/ 	.short	(.L_677 - .L_676)


	//   ....[0]....
.L_676:
        /*00bc*/ 	.word	0x00000220


	//   ....[1]....
        /*00c0*/ 	.word	0x00001280


	//----- nvinfo : EIATTR_CRS_STACK_SIZE
	.align		4
.L_677:
        /*00c4*/ 	.byte	0x04, 0x1e
        /*00c6*/ 	.short	(.L_679 - .L_678)
.L_678:
        /*00c8*/ 	.word	0x00000000


	//----- nvinfo : EIATTR_CBANK_PARAM_SIZE
	.align		4
.L_679:
        /*00cc*/ 	.byte	0x03, 0x19
        /*00ce*/ 	.short	0x0050


	//----- nvinfo : EIATTR_PARAM_CBANK
	.align		4
        /*00d0*/ 	.byte	0x04, 0x0a
        /*00d2*/ 	.short	(.L_681 - .L_680)
	.align		4
.L_680:
        /*00d4*/ 	.word	index@(.nv.constant0._ZN36_GLOBAL__N__30f09ad0_4_k_cu_fff026ee25block_to_universal_kernelIdLNS_11BlockLayoutE0EEEvPKPKT_PKPS2_mmmmmmmm)
        /*00d8*/ 	.short	0x0380
        /*00da*/ 	.short	0x0050


	//----- nvinfo : EIATTR_SW_WAR
	.align		4
.L_681:
        /*00dc*/ 	.byte	0x04, 0x36
        /*00de*/ 	.short	(.L_683 - .L_682)
.L_682:
        /*00e0*/ 	.word	0x00000008
.L_683:


//--------------------- .nv.info._ZN36_GLOBAL__N__30f09ad0_4_k_cu_fff026ee25block_to_universal_kernelIfLNS_11BlockLayoutE1EEEvPKPKT_PKPS2_mmmmmmmm --------------------------
	.section	.nv.info._ZN36_GLOBAL__N__30f09ad0_4_k_cu_fff026ee25block_to_universal_kernelIfLNS_11BlockLayoutE1EEEvPKPKT_PKPS2_mmmmmmmm,"",@"SHT_CUDA_INFO"
	.sectionflags	@""
	.align	4


	//----- nvinfo : EIATTR_CUDA_API_VERSION
	.align		4
        /*0000*/ 	.byte	0x04, 0x37
        /*0002*/ 	.short	(.L_685 - .L_684)
.L_684:
        /*0004*/ 	.word	0x00000082


	//----- nvinfo : EIATTR_KPARAM_INFO
	.align		4
.L_685:
        /*0008*/ 	.byte	0x04, 0x17
        /*000a*/ 	.short	(.L_687 - .L_686)
.L_686:
        /*000c*/ 	.word	0x00000000
        /*0010*/ 	.short	0x0009
        /*0012*/ 	.short	0x0048
        /*0014*/ 	.byte	0x00, 0xf0, 0x21, 0x00


	//----- nvinfo : EIATTR_KPARAM_INFO
	.align		4
.L_687:
        /*0018*/ 	.byte	0x04, 0x17
        /*001a*/ 	.short	(.L_689 - .L_688)
.L_688:
        /*001c*/ 	.word	0x00000000
        /*0020*/ 	.short	0x0008
        /*0022*/ 	.short	0x0040
        /*0024*/ 	.byte	0x00, 0xf0, 0x21, 0x00


	//----- nvinfo : EIATTR_KPARAM_INFO
	.align		4
.L_689:
        /*0028*/ 	.byte	0x04, 0x17
        /*002a*/ 	.short	(.L_691 - .L_690)
.L_690:
        /*002c*/ 	.word	0x00000000
        /*0030*/ 	.short	0x0007
        /*0032*/ 	.short	0x0038
        /*0034*/ 	.byte	0x00, 0xf0, 0x21, 0x00


	//----- nvinfo : EIATTR_KPARAM_INFO
	.align		4
.L_691:
        /*0038*/ 	.byte	0x04, 0x17
        /*003a*/ 	.short	(.L_693 - .L_692)
.L_692:
        /*003c*/ 	.word	0x00000000
        /*0040*/ 	.short	0x0006
        /*0042*/ 	.short	0x0030
        /*0044*/ 	.byte	0x00, 0xf0, 0x21, 0x00


	//----- nvinfo : EIATTR_KPARAM_INFO
	.align		4
.L_693:
        /*0048*/ 	.byte	0x04, 0x17
        /*004a*/ 	.short	(.L_695 - .L_694)
.L_694:
        /*004c*/ 	.word	0x00000000
        /*0050*/ 	.short	0x0005
        /*0052*/ 	.short	0x0028
        /*0054*/ 	.byte	0x00, 0xf0, 0x21, 0x00


	//----- nvinfo : EIATTR_KPARAM_INFO
	.align		4
.L_695:
        /*0058*/ 	.byte	0x04, 0x17
        /*005a*/ 	.short	(.L_697 - .L_696)
.L_696:
        /*005c*/ 	.word	0x00000000
        /*0060*/ 	.short	0x0004
        /*0062*/ 	.short	0x0020
        /*0064*/ 	.byte	0x00, 0xf0, 0x21, 0x00


	//----- nvinfo : EIATTR_KPARAM_INFO
	.align		4
.L_697:
        /*0068*/ 	.byte	0x04, 0x17
        /*006a*/ 	.short	(.L_699 - .L_698)
.L_698:
        /*006c*/ 	.word	0x00000000
        /*0070*/ 	.short	0x0003
        /*0072*/ 	.short	0x0018
        /*0074*/ 	.byte	0x00, 0xf0, 0x21, 0x00


	//----- nvinfo : EIATTR_KPARAM_INFO
	.align		4
.L_699:
        /*0078*/ 	.byte	0x04, 0x17
        /*007a*/ 	.short	(.L_701 - .L_700)
.L_700:
        /*007c*/ 	.word	0x00000000
        /*0080*/ 	.short	0x0002
        /*0082*/ 	.short	0x0010
        /*0084*/ 	.byte	0x00, 0xf0, 0x21, 0x00


	//----- nvinfo : EIATTR_KPARAM_INFO
	.align		4
.L_701:
        /*0088*/ 	.byte	0x04, 0x17
        /*008a*/ 	.short	(.L_703 - .L_702)
.L_702:
        /*008c*/ 	.word	0x00000000
        /*0090*/ 	.short	0x0001
        /*0092*/ 	.short	0x0008
        /*0094*/ 	.byte	0x00, 0xf5, 0x21, 0x00


	//----- nvinfo : EIATTR_KPARAM_INFO
	.align		4
.L_703:
        /*0098*/ 	.byte	0x04, 0x17
        /*009a*/ 	.short	(.L_705 - .L_704)
.L_704:
        /*009c*/ 	.word	0x00000000
        /*00a0*/ 	.short	0x0000
        /*00a2*/ 	.short	0x0000
        /*00a4*/ 	.byte	0x00, 0xf5, 0x21, 0x00


	//----- nvinfo : EIATTR_SPARSE_MMA_MASK
	.align		4
.L_705:
        /*00a8*/ 	.byte	0x03, 0x50
        /*00aa*/ 	.short	0x0000


	//----- nvinfo : EIATTR_MAXREG_COUNT
	.align		4
        /*00ac*/ 	.byte	0x03, 0x1b
        /*00ae*/ 	.short	0x00ff


	//----- nvinfo : EIATTR_MERCURY_ISA_VERSION
	.align		4
        /*00b0*/ 	.byte	0x03, 0x5f
        /*00b2*/ 	.short	0x0101


	//----- nvinfo : EIATTR_VRC_CTA_INIT_COUNT
	.align		4
        /*00b4*/ 	.byte	0x02, 0x4a
	.zero		1
	.zero		1


	//----- nvinfo : EIATTR_EXIT_INSTR_OFFSETS
	.align		4
        /*00b8*/ 	.byte	0x04, 0x1c
        /*00ba*/ 	.short	(.L_707 - .L_706)


	//   ....[0]....
.L_706:
        /*00bc*/ 	.word	0x00000200


	//   ....[1]....
        /*00c0*/ 	.word	0x00001310


	//----- nvinfo : EIATTR_CRS_STACK_SIZE
	.align		4
.L_707:
        /*00c4*/ 	.byte	0x04, 0x1e
        /*00c6*/ 	.short	(.L_709 - .L_708)
.L_708:
        /*00c8*/ 	.word	0x00000000


	//----- nvinfo : EIATTR_CBANK_PARAM_SIZE
	.align		4
.L_709:
        /*00cc*/ 	.byte	0x03, 0x19
        /*00ce*/ 	.short	0x0050


	//----- nvinfo : EIATTR_PARAM_CBANK
	.align		4
        /*00d0*/ 	.byte	0x04, 0x0a
        /*00d2*/ 	.short	(.L_711 - .L_710)
	.align		4
.L_710:
        /*00d4*/ 	.word	index@(.nv.constant0._ZN36_GLOBAL__N__30f09ad0_4_k_cu_fff026ee25block_to_universal_kernelIfLNS_11BlockLayoutE1EEEvPKPKT_PKPS2_mmmmmmmm)
        /*00d8*/ 	.short	0x0380
        /*00da*/ 	.short	0x0050


	//----- nvinfo : EIATTR_SW_WAR
	.align		4
.L_711:
        /*00dc*/ 	.byte	0x04, 0x36
        /*00de*/ 	.short	(.L_713 - .L_712)
.L_712:
        /*00e0*/ 	.word	0x00000008
.L_713:


//--------------------- .nv.info._ZN36_GLOBAL__N__30f09ad0_4_k_cu_fff026ee25block_to_universal_kernelIfLNS_11BlockLayoutE0EEEvPKPKT_PKPS2_mmmmmmmm --------------------------
	.section	.nv.info._ZN36_GLOBAL__N__30f09ad0_4_k_cu_fff026ee25block_to_universal_kernelIfLNS_11BlockLayoutE0EEEvPKPKT_PKPS2_mmmmmmmm,"",@"SHT_CUDA_INFO"
	.sectionflags	@""
	.align	4


	//----- nvinfo : EIATTR_CUDA_API_VERSION
	.align		4
        /*0000*/ 	.byte	0x04, 0x37
        /*0002*/ 	.short	(.L_715 - .L_714)
.L_714:
        /*0004*/ 	.word	0x00000082


	//----- nvinfo : EIATTR_KPARAM_INFO
	.align		4
.L_715:
        /*0008*/ 	.byte	0x04, 0x17
        /*000a*/ 	.short	(.L_717 - .L_716)
.L_716:
        /*000c*/ 	.word	0x00000000
        /*0010*/ 	.short	0x0009
        /*0012*/ 	.short	0x0048
        /*0014*/ 	.byte	0x00, 0xf0, 0x21, 0x00


	//----- nvinfo : EIATTR_KPARAM_INFO
	.align		4
.L_717:
        /*0018*/ 	.byte	0x04, 0x17
        /*001a*/ 	.short	(.L_719 - .L_718)
.L_718:
        /*001c*/ 	.word	0x00000000
        /*0020*/ 	.short	0x0008
        /*0022*/ 	.short	0x0040
        /*0024*/ 	.byte	0x00, 0xf0, 0x21, 0x00


	//----- nvinfo : EIATTR_KPARAM_INFO
	.align		4
.L_719:
        /*0028*/ 	.byte	0x04, 0x17
        /*002a*/ 	.short	(.L_721 - .L_720)
.L_720:
        /*002c*/ 	.word	0x00000000
        /*0030*/ 	.short	0x0007
        /*0032*/ 	.short	0x0038
        /*0034*/ 	.byte	0x00, 0xf0, 0x21, 0x00


	//----- nvinfo : EIATTR_KPARAM_INFO
	.align		4
.L_721:
        /*0038*/ 	.byte	0x04, 0x17
        /*003a*/ 	.short	(.L_723 - .L_722)
.L_722:
        /*003c*/ 	.word	0x00000000
        /*0040*/ 	.short	0x0006
        /*0042*/ 	.short	0x0030
        /*0044*/ 	.byte	0x00, 0xf0, 0x21, 0x00


	//----- nvinfo : EIATTR_KPARAM_INFO
	.align		4
.L_723:
        /*0048*/ 	.byte	0x04, 0x17
        /*004a*/ 	.short	(.L_725 - .L_724)
.L_724:
        /*004c*/ 	.word	0x00000000
        /*0050*/ 	.short	0x0005
        /*0052*/ 	.short	0x0028
        /*0054*/ 	.byte	0x00, 0xf0, 0x21, 0x00


	//----- nvinfo : EIATTR_KPARAM_INFO
	.align		4
.L_725:
        /*0058*/ 	.byte	0x04, 0x17
        /*005a*/ 	.short	(.L_727 - .L_726)
.L_726:
        /*005c*/ 	.word	0x00000000
        /*0060*/ 	.short	0x0004
        /*0062*/ 	.short	0x0020
        /*0064*/ 	.byte	0x00, 0xf0, 0x21, 0x00


	//----- nvinfo : EIATTR_KPARAM_INFO
	.align		4
.L_727:
        /*0068*/ 	.byte	0x04, 0x17
        /*006a*/ 	.short	(.L_729 - .L_728)
.L_728:
        /*006c*/ 	.word	0x00000000
        /*0070*/ 	.short	0x0003
        /*0072*/ 	.short	0x0018
        /*0074*/ 	.byte	0x00, 0xf0, 0x21, 0x00


	//----- nvinfo : EIATTR_KPARAM_INFO
	.align		4
.L_729:
        /*0078*/ 	.byte	0x04, 0x17
        /*007a*/ 	.short	(.L_731 - .L_730)
.L_730:
        /*007c*/ 	.word	0x00000000
        /*0080*/ 	.short	0x0002
        /*0082*/ 	.short	0x0010
        /*0084*/ 	.byte	0x00, 0xf0, 0x21, 0x00


	//----- nvinfo : EIATTR_KPARAM_INFO
	.align		4
.L_731:
        /*0088*/ 	.byte	0x04, 0x17
        /*008a*/ 	.short	(.L_733 - .L_732)
.L_732:
        /*008c*/ 	.word	0x00000000
        /*0090*/ 	.short	0x0001
        /*0092*/ 	.short	0x0008
        /*0094*/ 	.byte	0x00, 0xf5, 0x21, 0x00


	//----- nvinfo : EIATTR_KPARAM_INFO
	.align		4
.L_733:
        /*0098*/ 	.byte	0x04, 0x17
        /*009a*/ 	.short	(.L_735 - .L_734)
.L_734:
        /*009c*/ 	.word	0x00000000
        /*00a0*/ 	.short	0x0000
        /*00a2*/ 	.short	0x0000
        /*00a4*/ 	.byte	0x00, 0xf5, 0x21, 0x00


	//----- nvinfo : EIATTR_SPARSE_MMA_MASK
	.align		4
.L_735:
        /*00a8*/ 	.byte	0x03, 0x50
        /*00aa*/ 	.short	0x0000


	//----- nvinfo : EIATTR_MAXREG_COUNT
	.align		4
        /*00ac*/ 	.byte	0x03, 0x1b
        /*00ae*/ 	.short	0x00ff


	//----- nvinfo : EIATTR_MERCURY_ISA_VERSION
	.align		4
        /*00b0*/ 	.byte	0x03, 0x5f
        /*00b2*/ 	.short	0x0101


	//----- nvinfo : EIATTR_VRC_CTA_INIT_COUNT
	.align		4
        /*00b4*/ 	.byte	0x02, 0x4a
	.zero		1
	.zero		1


	//----- nvinfo : EIATTR_EXIT_INSTR_OFFSETS
	.align		4
        /*00b8*/ 	.byte	0x04, 0x1c
        /*00ba*/ 	.short	(.L_737 - .L_736)


	//   ....[0]....
.L_736:
        /*00bc*/ 	.word	0x00000220


	//   ....[1]....
        /*00c0*/ 	.word	0x00001280


	//----- nvinfo : EIATTR_CRS_STACK_SIZE
	.align		4
.L_737:
        /*00c4*/ 	.byte	0x04, 0x1e
        /*00c6*/ 	.short	(.L_739 - .L_738)
.L_738:
        /*00c8*/ 	.word	0x00000000


	//----- nvinfo : EIATTR_CBANK_PARAM_SIZE
	.align		4
.L_739:
        /*00cc*/ 	.byte	0x03, 0x19
        /*00ce*/ 	.short	0x0050


	//----- nvinfo : EIATTR_PARAM_CBANK
	.align		4
        /*00d0*/ 	.byte	0x04, 0x0a
        /*00d2*/ 	.short	(.L_741 - .L_740)
	.align		4
.L_740:
        /*00d4*/ 	.word	index@(.nv.constant0._ZN36_GLOBAL__N__30f09ad0_4_k_cu_fff026ee25block_to_universal_kernelIfLNS_11BlockLayoutE0EEEvPKPKT_PKPS2_mmmmmmmm)
        /*00d8*/ 	.short	0x0380
        /*00da*/ 	.short	0x0050


	//----- nvinfo : EIATTR_SW_WAR
	.align		4
.L_741:
        /*00dc*/ 	.byte	0x04, 0x36
        /*00de*/ 	.short	(.L_743 - .L_742)
.L_742:
        /*00e0*/ 	.word	0x00000008
.L_743:


//--------------------- .nv.info._ZN36_GLOBAL__N__30f09ad0_4_k_cu_fff026ee25block_to_universal_kernelI13__nv_bfloat16LNS_11BlockLayoutE1EEEvPKPKT_PKPS3_mmmmmmmm --------------------------
	.section	.nv.info._ZN36_GLOBAL__N__30f09ad0_4_k_cu_fff026ee25block_to_universal_kernelI13__nv_bfloat16LNS_11BlockLayoutE1EEEvPKPKT_PKPS3_mmmmmmmm,"",@"SHT_CUDA_INFO"
	.sectionflags	@""
	.align	4


	//----- nvinfo : EIATTR_CUDA_API_VERSION
	.align		4
        /*0000*/ 	.byte	0x04, 0x37
        /*0002*/ 	.short	(.L_745 - .L_744)
.L_744:
        /*0004*/ 	.word	0x00000082


	//----- nvinfo : EIATTR_KPARAM_INFO
	.align		4
.L_745:
        /*0008*/ 	.byte	0x04, 0x17
        /*000a*/ 	.short	(.L_747 - .L_746)
.L_746:
        /*000c*/ 	.word	0x00000000
        /*0010*/ 	.short	0x0009
        /*0012*/ 	.short	0x0048
        /*0014*/ 	.byte	0x00, 0xf0, 0x21, 0x00


	//----- nvinfo : EIATTR_KPARAM_INFO
	.align		4
.L_747:
        /*0018*/ 	.byte	0x04, 0x17
        /*001a*/ 	.short	(.L_749 - .L_748)
.L_748:
        /*001c*/ 	.word	0x00000000
        /*0020*/ 	.short	0x0008
        /*0022*/ 	.short	0x0040
        /*0024*/ 	.byte	0x00, 0xf0, 0x21, 0x00


	//----- nvinfo : EIATTR_KPARAM_INFO
	.align		4
.L_749:
        /*0028*/ 	.byte	0x04, 0x17
        /*002a*/ 	.short	(.L_751 - .L_750)
.L_750:
        /*002c*/ 	.word	0x00000000
        /*0030*/ 	.short	0x0007
        /*0032*/ 	.short	0x0038
        /*0034*/ 	.byte	0x00, 0xf0, 0x21, 0x00


	//----- nvinfo : EIATTR_KPARAM_INFO
	.align		4
.L_751:
        /*0038*/ 	.byte	0x04, 0x17
        /*003a*/ 	.short	(.L_753 - .L_752)
.L_752:
        /*003c*/ 	.word	0x00000000
        /*0040*/ 	.short	0x0006
        /*0042*/ 	.short	0x0030
        /*0044*/ 	.byte	0x00, 0xf0, 0x21, 0x00


	//----- nvinfo : EIATTR_KPARAM_INFO
	.align		4
.L_753:
        /*0048*/ 	.byte	0x04, 0x17
        /*004a*/ 	.short	(.L_755 - .L_754)
.L_754:
        /*004c*/ 	.word	0x00000000
        /*0050*/ 	.short	0x0005
        /*0052*/ 	.short	0x0028
        /*0054*/ 	.byte	0x00, 0xf0, 0x21, 0x00


	//----- nvinfo : EIATTR_KPARAM_INFO
	.align		4
.L_755:
        /*0058*/ 	.byte	0x04, 0x17
        /*005a*/ 	.short	(.L_757 - .L_756)
.L_756:
        /*005c*/ 	.word	0x00000000
        /*0060*/ 	.short	0x0004
        /*0062*/ 	.short	0x0020
        /*0064*/ 	.byte	0x00, 0xf0, 0x21, 0x00


	//----- nvinfo : EIATTR_KPARAM_INFO
	.align		4
.L_757:
        /*0068*/ 	.byte	0x04, 0x17
        /*006a*/ 	.short	(.L_759 - .L_758)
.L_758:
        /*006c*/ 	.word	0x00000000
        /*0070*/ 	.short	0x0003
        /*0072*/ 	.short	0x0018
        /*0074*/ 	.byte	0x00, 0xf0, 0x21, 0x00


	//----- nvinfo : EIATTR_KPARAM_INFO
	.align		4
.L_759:
        /*0078*/ 	.byte	0x04, 0x17
        /*007a*/ 	.short	(.L_761 - .L_760)
.L_760:
        /*007c*/ 	.word	0x00000000
        /*0080*/ 	.short	0x0002
        /*0082*/ 	.short	0x0010
        /*0084*/ 	.byte	0x00, 0xf0, 0x21, 0x00


	//----- nvinfo : EIATTR_KPARAM_INFO
	.align		4
.L_761:
        /*0088*/ 	.byte	0x04, 0x17
        /*008a*/ 	.short	(.L_763 - .L_762)
.L_762:
        /*008c*/ 	.word	0x00000000
        /*0090*/ 	.short	0x0001
        /*0092*/ 	.short	0x0008
        /*0094*/ 	.byte	0x00, 0xf5, 0x21, 0x00


	//----- nvinfo : EIATTR_KPARAM_INFO
	.align		4
.L_763:
        /*0098*/ 	.byte	0x04, 0x17
        /*009a*/ 	.short	(.L_765 - .L_764)
.L_764:
        /*009c*/ 	.word	0x00000000
        /*00a0*/ 	.short	0x0000
        /*00a2*/ 	.short	0x0000
        /*00a4*/ 	.byte	0x00, 0xf5, 0x21, 0x00


	//----- nvinfo : EIATTR_SPARSE_MMA_MASK
	.align		4
.L_765:
        /*00a8*/ 	.byte	0x03, 0x50
        /*00aa*/ 	.short	0x0000


	//----- nvinfo : EIATTR_MAXREG_COUNT
	.align		4
        /*00ac*/ 	.byte	0x03, 0x1b
        /*00ae*/ 	.short	0x00ff


	//----- nvinfo : EIATTR_MERCURY_ISA_VERSION
	.align		4
        /*00b0*/ 	.byte	0x03, 0x5f
        /*00b2*/ 	.short	0x0101


	//----- nvinfo : EIATTR_VRC_CTA_INIT_COUNT
	.align		4
        /*00b4*/ 	.byte	0x02, 0x4a
	.zero		1
	.zero		1


	//----- nvinfo : EIATTR_EXIT_INSTR_OFFSETS
	.align		4
        /*00b8*/ 	.byte	0x04, 0x1c
        /*00ba*/ 	.short	(.L_767 - .L_766)


	//   ....[0]....
.L_766:
        /*00bc*/ 	.word	0x00000200


	//   ....[1]....
        /*00c0*/ 	.word	0x00001310


	//----- nvinfo : EIATTR_CRS_STACK_SIZE
	.align		4
.L_767:
        /*00c4*/ 	.byte	0x04, 0x1e
        /*00c6*/ 	.short	(.L_769 - .L_768)
.L_768:
        /*00c8*/ 	.word	0x00000000


	//----- nvinfo : EIATTR_CBANK_PARAM_SIZE
	.align		4
.L_769:
        /*00cc*/ 	.byte	0x03, 0x19
        /*00ce*/ 	.short	0x0050


	//----- nvinfo : EIATTR_PARAM_CBANK
	.align		4
        /*00d0*/ 	.byte	0x04, 0x0a
        /*00d2*/ 	.short	(.L_771 - .L_770)
	.align		4
.L_770:
        /*00d4*/ 	.word	index@(.nv.constant0._ZN36_GLOBAL__N__30f09ad0_4_k_cu_fff026ee25block_to_universal_kernelI13__nv_bfloat16LNS_11BlockLayoutE1EEEvPKPKT_PKPS3_mmmmmmmm)
        /*00d8*/ 	.short	0x0380
        /*00da*/ 	.short	0x0050


	//----- nvinfo : EIATTR_SW_WAR
	.align		4
.L_771:
        /*00dc*/ 	.byte	0x04, 0x36
        /*00de*/ 	.short	(.L_773 - .L_772)
.L_772:
        /*00e0*/ 	.word	0x00000008
.L_773:


//--------------------- .nv.info._ZN36_GLOBAL__N__30f09ad0_4_k_cu_fff026ee25block_to_universal_kernelI13__nv_bfloat16LNS_11BlockLayoutE0EEEvPKPKT_PKPS3_mmmmmmmm --------------------------
	.section	.nv.info._ZN36_GLOBAL__N__30f09ad0_4_k_cu_fff026ee25block_to_universal_kernelI13__nv_bfloat16LNS_11BlockLayoutE0EEEvPKPKT_PKPS3_mmmmmmmm,"",@"SHT_CUDA_INFO"
	.sectionflags	@""
	.align	4


	//----- nvinfo : EIATTR_CUDA_API_VERSION
	.align		4
        /*0000*/ 	.byte	0x04, 0x37
        /*0002*/ 	.short	(.L_775 - .L_774)
.L_774:
        /*0004*/ 	.word	0x00000082


	//----- nvinfo : EIATTR_KPARAM_INFO
	.align		4
.L_775:
        /*0008*/ 	.byte	0x04, 0x17
        /*000a*/ 	.short	(.L_777 - .L_776)
.L_776:
        /*000c*/ 	.word	0x00000000
        /*0010*/ 	.short	0x0009
        /*0012*/ 	.short	0x0048
        /*0014*/ 	.byte	0x00, 0xf0, 0x21, 0x00


	//----- nvinfo : EIATTR_KPARAM_INFO
	.align		4
.L_777:
        /*0018*/ 	.byte	0x04, 0x17
        /*001a*/ 	.short	(.L_779 - .L_778)
.L_778:
        /*001c*/ 	.word	0x00000000
        /*0020*/ 	.short	0x0008
        /*0022*/ 	.short	0x0040
        /*0024*/ 	.byte	0x00, 0xf0, 0x21, 0x00


	//----- nvinfo : EIATTR_KPARAM_INFO
	.align		4
.L_779:
        /*0028*/ 	.byte	0x04, 0x17
        /*002a*/ 	.short	(.L_781 - .L_780)
.L_780:
        /*002c*/ 	.word	0x00000000
        /*0030*/ 	.short	0x0007
        /*0032*/ 	.short	0x0038
        /*0034*/ 	.byte	0x00, 0xf0, 0x21, 0x00


	//----- nvinfo : EIATTR_KPARAM_INFO
	.align		4
.L_781:
        /*0038*/ 	.byte	0x04, 0x17
        /*003a*/ 	.short	(.L_783 - .L_782)
.L_782:
        /*003c*/ 	.word	0x00000000
        /*0040*/ 	.short	0x0006
        /*0042*/ 	.short	0x0030
        /*0044*/ 	.byte	0x00, 0xf0, 0x21, 0x00


	//----- nvinfo : EIATTR_KPARAM_INFO
	.align		4
.L_783:
        /*0048*/ 	.byte	0x04, 0x17
        /*004a*/ 	.short	(.L_785 - .L_784)
.L_784:
        /*004c*/ 	.word	0x00000000
        /*0050*/ 	.short	0x0005
        /*0052*/ 	.short	0x0028
        /*0054*/ 	.byte	0x00, 0xf0, 0x21, 0x00


	//----- nvinfo : EIATTR_KPARAM_INFO
	.align		4
.L_785:
        /*0058*/ 	.byte	0x04, 0x17
        /*005a*/ 	.short	(.L_787 - .L_786)
.L_786:
        /*005c*/ 	.word	0x00000000
        /*0060*/ 	.short	0x0004
        /*0062*/ 	.short	0x0020
        /*0064*/ 	.byte	0x00, 0xf0, 0x21, 0x00


	//----- nvinfo : EIATTR_KPARAM_INFO
	.align		4
.L_787:
        /*0068*/ 	.byte	0x04, 0x17
        /*006a*/ 	.short	(.L_789 - .L_788)
.L_788:
        /*006c*/ 	.word	0x00000000
        /*0070*/ 	.short	0x0003
        /*0072*/ 	.short	0x0018
        /*0074*/ 	.byte	0x00, 0xf0, 0x21, 0x00


	//----- nvinfo : EIATTR_KPARAM_INFO
	.align		4
.L_789:
        /*0078*/ 	.byte	0x04, 0x17
        /*007a*/ 	.short	(.L_791 - .L_790)
.L_790:
        /*007c*/ 	.word	0x00000000
        /*0080*/ 	.short	0x0002
        /*0082*/ 	.short	0x0010
        /*0084*/ 	.byte	0x00, 0xf0, 0x21, 0x00


	//----- nvinfo : EIATTR_KPARAM_INFO
	.align		4
.L_791:
        /*0088*/ 	.byte	0x04, 0x17
        /*008a*/ 	.short	(.L_793 - .L_792)
.L_792:
        /*008c*/ 	.word	0x00000000
        /*0090*/ 	.short	0x0001
        /*0092*/ 	.short	0x0008
        /*0094*/ 	.byte	0x00, 0xf5, 0x21, 0x00


	//----- nvinfo : EIATTR_KPARAM_INFO
	.align		4
.L_793:
        /*0098*/ 	.byte	0x04, 0x17
        /*009a*/ 	.short	(.L_795 - .L_794)
.L_794:
        /*009c*/ 	.word	0x00000000
        /*00a0*/ 	.short	0x0000
        /*00a2*/ 	.short	0x0000
        /*00a4*/ 	.byte	0x00, 0xf5, 0x21, 0x00


	//----- nvinfo : EIATTR_SPARSE_MMA_MASK
	.align		4
.L_795:
        /*00a8*/ 	.byte	0x03, 0x50
        /*00aa*/ 	.short	0x0000


	//----- nvinfo : EIATTR_MAXREG_COUNT
	.align		4
        /*00ac*/ 	.byte	0x03, 0x1b
        /*00ae*/ 	.short	0x00ff


	//----- nvinfo : EIATTR_MERCURY_ISA_VERSION
	.align		4
        /*00b0*/ 	.byte	0x03, 0x5f
        /*00b2*/ 	.short	0x0101


	//----- nvinfo : EIATTR_VRC_CTA_INIT_COUNT
	.align		4
        /*00b4*/ 	.byte	0x02, 0x4a
	.zero		1
	.zero		1


	//----- nvinfo : EIATTR_EXIT_INSTR_OFFSETS
	.align		4
        /*00b8*/ 	.byte	0x04, 0x1c
        /*00ba*/ 	.short	(.L_797 - .L_796)


	//   ....[0]....
.L_796:
        /*00bc*/ 	.word	0x00000220


	//   ....[1]....
        /*00c0*/ 	.word	0x00001280


	//----- nvinfo : EIATTR_CRS_STACK_SIZE
	.align		4
.L_797:
        /*00c4*/ 	.byte	0x04, 0x1e
        /*00c6*/ 	.short	(.L_799 - .L_798)
.L_798:
        /*00c8*/ 	.word	0x00000000


	//----- nvinfo : EIATTR_CBANK_PARAM_SIZE
	.align		4
.L_799:
        /*00cc*/ 	.byte	0x03, 0x19
        /*00ce*/ 	.short	0x0050


	//----- nvinfo : EIATTR_PARAM_CBANK
	.align		4
        /*00d0*/ 	.byte	0x04, 0x0a
        /*00d2*/ 	.short	(.L_801 - .L_800)
	.align		4
.L_800:
        /*00d4*/ 	.word	index@(.nv.constant0._ZN36_GLOBAL__N__30f09ad0_4_k_cu_fff026ee25block_to_universal_kernelI13__nv_bfloat16LNS_11BlockLayoutE0EEEvPKPKT_PKPS3_mmmmmmmm)
        /*00d8*/ 	.short	0x0380
        /*00da*/ 	.short	0x0050


	//----- nvinfo : EIATTR_SW_WAR
	.align		4
.L_801:
        /*00dc*/ 	.byte	0x04, 0x36
        /*00de*/ 	.short	(.L_803 - .L_802)
.L_802:
        /*00e0*/ 	.word	0x00000008
.L_803:


//--------------------- .nv.info._ZN36_GLOBAL__N__30f09ad0_4_k_cu_fff026ee25block_to_universal_kernelI6__halfLNS_11BlockLayoutE1EEEvPKPKT_PKPS3_mmmmmmmm --------------------------
	.section	.nv.info._ZN36_GLOBAL__N__30f09ad0_4_k_cu_fff026ee25block_to_universal_kernelI6__halfLNS_11BlockLayoutE1EEEvPKPKT_PKPS3_mmmmmmmm,"",@"SHT_CUDA_INFO"
	.sectionflags	@""
	.align	4


	//----- nvinfo : EIATTR_CUDA_API_VERSION
	.align		4
        /*0000*/ 	.byte	0x04, 0x37
        /*0002*/ 	.short	(.L_805 - .L_804)
.L_804:
        /*0004*/ 	.word	0x00000082


	//----- nvinfo : EIATTR_KPARAM_INFO
	.align		4
.L_805:
        /*0008*/ 	.byte	0x04, 0x17
        /*000a*/ 	.short	(.L_807 - .L_806)
.L_806:
        /*000c*/ 	.word	0x00000000
        /*0010*/ 	.short	0x0009
        /*0012*/ 	.short	0x0048
        /*0014*/ 	.byte	0x00, 0xf0, 0x21, 0x00


	//----- nvinfo : EIATTR_KPARAM_INFO
	.align		4
.L_807:
        /*0018*/ 	.byte	0x04, 0x17
        /*001a*/ 	.short	(.L_809 - .L_808)
.L_808:
        /*001c*/ 	.word	0x00000000
        /*0020*/ 	.short	0x0008
        /*0022*/ 	.short	0x0040
        /*0024*/ 	.byte	0x00, 0xf0, 0x21, 0x00


	//----- nvinfo : EIATTR_KPARAM_INFO
	.align		4
.L_809:
        /*0028*/ 	.byte	0x04, 0x17
        /*002a*/ 	.short	(.L_811 - .L_810)
.L_810:
        /*002c*/ 	.word	0x00000000
        /*0030*/ 	.short	0x0007
        /*0032*/ 	.short	0x0038
        /*0034*/ 	.byte	0x00, 0xf0, 0x21, 0x00


	//----- nvinfo : EIATTR_KPARAM_INFO
	.align		4
.L_811:
        /*0038*/ 	.byte	0x04, 0x17
        /*003a*/ 	.short	(.L_813 - .L_812)
.L_812:
        /*003c*/ 	.word	0x00000000
        /*0040*/ 	.short	0x0006
        /*0042*/ 	.short	0x0030
        /*0044*/ 	.byte	0x00, 0xf0, 0x21, 0x00


	//----- nvinfo : EIATTR_KPARAM_INFO
	.align		4
.L_813:
        /*0048*/ 	.byte	0x04, 0x17
        /*004a*/ 	.short	(.L_815 - .L_814)
.L_814:
        /*004c*/ 	.word	0x00000000
        /*0050*/ 	.short	0x0005
        /*0052*/ 	.short	0x0028
        /*0054*/ 	.byte	0x00, 0xf0, 0x21, 0x00


	//----- nvinfo : EIATTR_KPARAM_INFO
	.align		4
.L_815:
        /*0058*/ 	.byte	0x04, 0x17
        /*005a*/ 	.short	(.L_817 - .L_816)
.L_816:
        /*005c*/ 	.word	0x00000000
        /*0060*/ 	.short	0x0004
        /*0062*/ 	.short	0x0020
        /*0064*/ 	.byte	0x00, 0xf0, 0x21, 0x00


	//----- nvinfo : EIATTR_KPARAM_INFO
	.align		4
.L_817:
        /*0068*/ 	.byte	0x04, 0x17
        /*006a*/ 	.short	(.L_819 - .L_818)
.L_818:
        /*006c*/ 	.word	0x00000000
        /*0070*/ 	.short	0x0003
        /*0072*/ 	.short	0x0018
        /*0074*/ 	.byte	0x00, 0xf0, 0x21, 0x00


	//----- nvinfo : EIATTR_KPARAM_INFO
	.align		4
.L_819:
        /*0078*/ 	.byte	0x04, 0x17
        /*007a*/ 	.short	(.L_821 - .L_820)
.L_820:
        /*007c*/ 	.word	0x00000000
        /*0080*/ 	.short	0x0002
        /*0082*/ 	.short	0x0010
        /*0084*/ 	.byte	0x00, 0xf0, 0x21, 0x00


	//----- nvinfo : EIATTR_KPARAM_INFO
	.align		4
.L_821:
        /*0088*/ 	.byte	0x04, 0x17
        /*008a*/ 	.short	(.L_823 - .L_822)
.L_822:
        /*008c*/ 	.word	0x00000000
        /*0090*/ 	.short	0x0001
        /*0092*/ 	.short	0x0008
        /*0094*/ 	.byte	0x00, 0xf5, 0x21, 0x00


	//----- nvinfo : EIATTR_KPARAM_INFO
	.align		4
.L_823:
        /*0098*/ 	.byte	0x04, 0x17
        /*009a*/ 	.short	(.L_825 - .L_824)
.L_824:
        /*009c*/ 	.word	0x00000000
        /*00a0*/ 	.short	0x0000
        /*00a2*/ 	.short	0x0000
        /*00a4*/ 	.byte	0x00, 0xf5, 0x21, 0x00


	//----- nvinfo : EIATTR_SPARSE_MMA_MASK
	.align		4
.L_825:
        /*00a8*/ 	.byte	0x03, 0x50
        /*00aa*/ 	.short	0x0000


	//----- nvinfo : EIATTR_MAXREG_COUNT
	.align		4
        /*00ac*/ 	.byte	0x03, 0x1b
        /*00ae*/ 	.short	0x00ff


	//----- nvinfo : EIATTR_MERCURY_ISA_VERSION
	.align		4
        /*00b0*/ 	.byte	0x03, 0x5f
        /*00b2*/ 	.short	0x0101


	//----- nvinfo : EIATTR_VRC_CTA_INIT_COUNT
	.align		4
        /*00b4*/ 	.byte	0x02, 0x4a
	.zero		1
	.zero		1


	//----- nvinfo : EIATTR_EXIT_INSTR_OFFSETS
	.align		4
        /*00b8*/ 	.byte	0x04, 0x1c
        /*00ba*/ 	.short	(.L_827 - .L_826)


	//   ....[0]....
.L_826:
        /*00bc*/ 	.word	0x00000200


	//   ....[1]....
        /*00c0*/ 	.word	0x00001310


	//----- nvinfo : EIATTR_CRS_STACK_SIZE
	.align		4
.L_827:
        /*00c4*/ 	.byte	0x04, 0x1e
        /*00c6*/ 	.short	(.L_829 - .L_828)
.L_828:
        /*00c8*/ 	.word	0x00000000


	//----- nvinfo : EIATTR_CBANK_PARAM_SIZE
	.align		4
.L_829:
        /*00cc*/ 	.byte	0x03, 0x19
        /*00ce*/ 	.short	0x0050


	//----- nvinfo : EIATTR_PARAM_CBANK
	.align		4
        /*00d0*/ 	.byte	0x04, 0x0a
        /*00d2*/ 	.short	(.L_831 - .L_830)
	.align		4
.L_830:
        /*00d4*/ 	.word	index@(.nv.constant0._ZN36_GLOBAL__N__30f09ad0_4_k_cu_fff026ee25block_to_universal_kernelI6__halfLNS_11BlockLayoutE1EEEvPKPKT_PKPS3_mmmmmmmm)
        /*00d8*/ 	.short	0x0380
        /*00da*/ 	.short	0x0050


	//----- nvinfo : EIATTR_SW_WAR
	.align		4
.L_831:
        /*00dc*/ 	.byte	0x04, 0x36
        /*00de*/ 	.short	(.L_833 - .L_832)
.L_832:
        /*00e0*/ 	.word	0x00000008
.L_833:


//--------------------- .nv.info._ZN36_GLOBAL__N__30f09ad0_4_k_cu_fff026ee25block_to_universal_kernelI6__halfLNS_11BlockLayoutE0EEEvPKPKT_PKPS3_mmmmmmmm --------------------------
	.section	.nv.info._ZN36_GLOBAL__N__30f09ad0_4_k_cu_fff026ee25block_to_universal_kernelI6__halfLNS_11BlockLayoutE0EEEvPKPKT_PKPS3_mmmmmmmm,"",@"SHT_CUDA_INFO"
	.sectionflags	@""
	.align	4


	//----- nvinfo : EIATTR_CUDA_API_VERSION
	.align		4
        /*0000*/ 	.byte	0x04, 0x37
        /*0002*/ 	.short	(.L_835 - .L_834)
.L_834:
        /*0004*/ 	.word	0x00000082


	//----- nvinfo : EIATTR_KPARAM_INFO
	.align		4
.L_835:
        /*0008*/ 	.byte	0x04, 0x17
        /*000a*/ 	.short	(.L_837 - .L_836)
.L_836:
        /*000c*/ 	.word	0x00000000
        /*0010*/ 	.short	0x0009
        /*0012*/ 	.short	0x0048
        /*0014*/ 	.byte	0x00, 0xf0, 0x21, 0x00


	//----- nvinfo : EIATTR_KPARAM_INFO
	.align		4
.L_837:
        /*0018*/ 	.byte	0x04, 0x17
        /*001a*/ 	.short	(.L_839 - .L_838)
.L_838:
        /*001c*/ 	.word	0x00000000
        /*0020*/ 	.short	0x0008
        /*0022*/ 	.short	0x0040
        /*0024*/ 	.byte	0x00, 0xf0, 0x21, 0x00


	//----- nvinfo : EIATTR_KPARAM_INFO
	.align		4
.L_839:
        /*0028*/ 	.byte	0x04, 0x17
        /*002a*/ 	.short	(.L_841 - .L_840)
.L_840:
        /*002c*/ 	.word	0x00000000
        /*0030*/ 	.short	0x0007
        /*0032*/ 	.short	0x0038
        /*0034*/ 	.byte	0x00, 0xf0, 0x21, 0x00


	//----- nvinfo : EIATTR_KPARAM_INFO
	.align		4
.L_841:
        /*0038*/ 	.byte	0x04, 0x17
        /*003a*/ 	.short	(.L_843 - .L_842)
.L_842:
        /*003c*/ 	.word	0x00000000
        /*0040*/ 	.short	0x0006
        /*0042*/ 	.short	0x0030
        /*0044*/ 	.byte	0x00, 0xf0, 0x21, 0x00


	//----- nvinfo : EIATTR_KPARAM_INFO
	.align		4
.L_843:
        /*0048*/ 	.byte	0x04, 0x17
        /*004a*/ 	.short	(.L_845 - .L_844)
.L_844:
        /*004c*/ 	.word	0x00000000
        /*0050*/ 	.short	0x0005
        /*0052*/ 	.short	0x0028
        /*0054*/ 	.byte	0x00, 0xf0, 0x21, 0x00


	//----- nvinfo : EIATTR_KPARAM_INFO
	.align		4
.L_845:
        /*0058*/ 	.byte	0x04, 0x17
        /*005a*/ 	.short	(.L_847 - .L_846)
.L_846:
        /*005c*/ 	.word	0x00000000
        /*0060*/ 	.short	0x0004
        /*0062*/ 	.short	0x0020
        /*0064*/ 	.byte	0x00, 0xf0, 0x21, 0x00


	//----- nvinfo : EIATTR_KPARAM_INFO
	.align		4
.L_847:
        /*0068*/ 	.byte	0x04, 0x17
        /*006a*/ 	.short	(.L_849 - .L_848)
.L_848:
        /*006c*/ 	.word	0x00000000
        /*0070*/ 	.short	0x0003
        /*0072*/ 	.short	0x0018
        /*0074*/ 	.byte	0x00, 0xf0, 0x21, 0x00


	//----- nvinfo : EIATTR_KPARAM_INFO
	.align		4
.L_849:
        /*0078*/ 	.byte	0x04, 0x17
        /*007a*/ 	.short	(.L_851 - .L_850)
.L_850:
        /*007c*/ 	.word	0x00000000
        /*0080*/ 	.short	0x0002
        /*0082*/ 	.short	0x0010
        /*0084*/ 	.byte	0x00, 0xf0, 0x21, 0x00


	//----- nvinfo : EIATTR_KPARAM_INFO
	.align		4
.L_851:
        /*0088*/ 	.byte	0x04, 0x17
        /*008a*/ 	.short	(.L_853 - .L_852)
.L_852:
        /*008c*/ 	.word	0x00000000
        /*0090*/ 	.short	0x0001
        /*0092*/ 	.short	0x0008
        /*0094*/ 	.byte	0x00, 0xf5, 0x21, 0x00


	//----- nvinfo : EIATTR_KPARAM_INFO
	.align		4
.L_853:
        /*0098*/ 	.byte	0x04, 0x17
        /*009a*/ 	.short	(.L_855 - .L_854)
.L_854:
        /*009c*/ 	.word	0x00000000
        /*00a0*/ 	.short	0x0000
        /*00a2*/ 	.short	0x0000
        /*00a4*/ 	.byte	0x00, 0xf5, 0x21, 0x00


	//----- nvinfo : EIATTR_SPARSE_MMA_MASK
	.align		4
.L_855:
        /*00a8*/ 	.byte	0x03, 0x50
        /*00aa*/ 	.short	0x0000


	//----- nvinfo : EIATTR_MAXREG_COUNT
	.align		4
        /*00ac*/ 	.byte	0x03, 0x1b
        /*00ae*/ 	.short	0x00ff


	//----- nvinfo : EIATTR_MERCURY_ISA_VERSION
	.align		4
        /*00b0*/ 	.byte	0x03, 0x5f
        /*00b2*/ 	.short	0x0101


	//----- nvinfo : EIATTR_VRC_CTA_INIT_COUNT
	.align		4
        /*00b4*/ 	.byte	0x02, 0x4a
	.zero		1
	.zero		1


	//----- nvinfo : EIATTR_EXIT_INSTR_OFFSETS
	.align		4
        /*00b8*/ 	.byte	0x04, 0x1c
        /*00ba*/ 	.short	(.L_857 - .L_856)


	//   ....[0]....
.L_856:
        /*00bc*/ 	.word	0x00000220


	//   ....[1]....
        /*00c0*/ 	.word	0x00001280


	//----- nvinfo : EIATTR_CRS_STACK_SIZE
	.align		4
.L_857:
        /*00c4*/ 	.byte	0x04, 0x1e
        /*00c6*/ 	.short	(.L_859 - .L_858)
.L_858:
        /*00c8*/ 	.word	0x00000000


	//----- nvinfo : EIATTR_CBANK_PARAM_SIZE
	.align		4
.L_859:
        /*00cc*/ 	.byte	0x03, 0x19
        /*00ce*/ 	.short	0x0050


	//----- nvinfo : EIATTR_PARAM_CBANK
	.align		4
        /*00d0*/ 	.byte	0x04, 0x0a
        /*00d2*/ 	.short	(.L_861 - .L_860)
	.align		4
.L_860:
        /*00d4*/ 	.word	index@(.nv.constant0._ZN36_GLOBAL__N__30f09ad0_4_k_cu_fff026ee25block_to_universal_kernelI6__halfLNS_11BlockLayoutE0EEEvPKPKT_PKPS3_mmmmmmmm)
        /*00d8*/ 	.short	0x0380
        /*00da*/ 	.short	0x0050


	//----- nvinfo : EIATTR_SW_WAR
	.align		4
.L_861:
        /*00dc*/ 	.byte	0x04, 0x36
        /*00de*/ 	.short	(.L_863 - .L_862)
.L_862:
        /*00e0*/ 	.word	0x00000008
.L_863:


//--------------------- .nv.info._ZN36_GLOBAL__N__30f09ad0_4_k_cu_fff026ee34operational_copy_vectorized_kernelEPKPKlPKPlmmmmb --------------------------
	.section	.nv.info._ZN36_GLOBAL__N__30f09ad0_4_k_cu_fff026ee34operational_copy_vectorized_kernelEPKPKlPKPlmmmmb,"",@"SHT_CUDA_INFO"
	.sectionflags	@""
	.align	4


	//----- nvinfo : EIATTR_CUDA_API_VERSION
	.align		4
        /*0000*/ 	.byte	0x04, 0x37
        /*0002*/ 	.short	(.L_865 - .L_864)
.L_864:
        /*0004*/ 	.word	0x00000082


	//----- nvinfo : EIATTR_KPARAM_INFO
	.align		4
.L_865:
        /*0008*/ 	.byte	0x04, 0x17
        /*000a*/ 	.short	(.L_867 - .L_866)
.L_866:
        /*000c*/ 	.word	0x00000000
        /*0010*/ 	.short	0x0006
        /*0012*/ 	.short	0x0030
        /*0014*/ 	.byte	0x00, 0xf0, 0x05, 0x00


	//----- nvinfo : EIATTR_KPARAM_INFO
	.align		4
.L_867:
        /*0018*/ 	.byte	0x04, 0x17
        /*001a*/ 	.short	(.L_869 - .L_868)
.L_868:
        /*001c*/ 	.word	0x00000000
        /*0020*/ 	.short	0x0005
        /*0022*/ 	.short	0x0028
        /*0024*/ 	.byte	0x00, 0xf0, 0x21, 0x00


	//----- nvinfo : EIATTR_KPARAM_INFO
	.align		4
.L_869:
        /*0028*/ 	.byte	0x04, 0x17
        /*002a*/ 	.short	(.L_871 - .L_870)
.L_870:
        /*002c*/ 	.word	0x00000000
        /*0030*/ 	.short	0x0004
        /*0032*/ 	.short	0x0020
        /*0034*/ 	.byte	0x00, 0xf0, 0x21, 0x00


	//----- nvinfo : EIATTR_KPARAM_INFO
	.align		4
.L_871:
        /*0038*/ 	.byte	0x04, 0x17
        /*003a*/ 	.short	(.L_873 - .L_872)
.L_872:
        /*003c*/ 	.word	0x00000000
        /*0040*/ 	.short	0x0003
        /*0042*/ 	.short	0x0018
        /*0044*/ 	.byte	0x00, 0xf0, 0x21, 0x00


	//----- nvinfo : EIATTR_KPARAM_INFO
	.align		4
.L_873:
        /*0048*/ 	.byte	0x04, 0x17
        /*004a*/ 	.short	(.L_875 - .L_874)
.L_874:
        /*004c*/ 	.word	0x00000000
        /*0050*/ 	.short	0x0002
        /*0052*/ 	.short	0x0010
        /*0054*/ 	.byte	0x00, 0xf0, 0x21, 0x00


	//----- nvinfo : EIATTR_KPARAM_INFO
	.align		4
.L_875:
        /*0058*/ 	.byte	0x04, 0x17
        /*005a*/ 	.short	(.L_877 - .L_876)
.L_876:
        /*005c*/ 	.word	0x00000000
        /*0060*/ 	.short	0x0001
        /*0062*/ 	.short	0x0008
        /*0064*/ 	.byte	0x00, 0xf5, 0x21, 0x00


	//----- nvinfo : EIATTR_KPARAM_INFO
	.align		4
.L_877:
        /*0068*/ 	.byte	0x04, 0x17
        /*006a*/ 	.short	(.L_879 - .L_878)
.L_878:
        /*006c*/ 	.word	0x00000000
        /*0070*/ 	.short	0x0000
        /*0072*/ 	.short	0x0000
        /*0074*/ 	.byte	0x00, 0xf5, 0x21, 0x00


	//----- nvinfo : EIATTR_SPARSE_MMA_MASK
	.align		4
.L_879:
        /*0078*/ 	.byte	0x03, 0x50
        /*007a*/ 	.short	0x0000


	//----- nvinfo : EIATTR_MAXREG_COUNT
	.align		4
        /*007c*/ 	.byte	0x03, 0x1b
        /*007e*/ 	.short	0x00ff


	//----- nvinfo : EIATTR_MERCURY_ISA_VERSION
	.align		4
        /*0080*/ 	.byte	0x03, 0x5f
        /*0082*/ 	.short	0x0101


	//----- nvinfo : EIATTR_VRC_CTA_INIT_COUNT
	.align		4
        /*0084*/ 	.byte	0x02, 0x4a
	.zero		1
	.zero		1


	//----- nvinfo : EIATTR_EXIT_INSTR_OFFSETS
	.align		4
        /*0088*/ 	.byte	0x04, 0x1c
        /*008a*/ 	.short	(.L_881 - .L_880)


	//   ....[0]....
.L_880:
        /*008c*/ 	.word	0x000000f0


	//   ....[1]....
        /*0090*/ 	.word	0x00000940


	//   ....[2]....
        /*0094*/ 	.word	0x00001030


	//----- nvinfo : EIATTR_CRS_STACK_SIZE
	.align		4
.L_881:
        /*0098*/ 	.byte	0x04, 0x1e
        /*009a*/ 	.short	(.L_883 - .L_882)
.L_882:
        /*009c*/ 	.word	0x00000000


	//----- nvinfo : EIATTR_CBANK_PARAM_SIZE
	.align		4
.L_883:
        /*00a0*/ 	.byte	0x03, 0x19
        /*00a2*/ 	.short	0x0031


	//----- nvinfo : EIATTR_PARAM_CBANK
	.align		4
        /*00a4*/ 	.byte	0x04, 0x0a
        /*00a6*/ 	.short	(.L_885 - .L_884)
	.align		4
.L_884:
        /*00a8*/ 	.word	index@(.nv.constant0._ZN36_GLOBAL__N__30f09ad0_4_k_cu_fff026ee34operational_copy_vectorized_kernelEPKPKlPKPlmmmmb)
        /*00ac*/ 	.short	0x0380
        /*00ae*/ 	.short	0x0031


	//----- nvinfo : EIATTR_SW_WAR
	.align		4
.L_885:
        /*00b0*/ 	.byte	0x04, 0x36
        /*00b2*/ 	.short	(.L_887 - .L_886)
.L_886:
        /*00b4*/ 	.word	0x00000008
.L_887:


//--------------------- .nv.info._Z15vectorised_copyPPvS0_mi --------------------------
	.section	.nv.info._Z15vectorised_copyPPvS0_mi,"",@"SHT_CUDA_INFO"
	.sectionflags	@""
	.align	4


	//----- nvinfo : EIATTR_CUDA_API_VERSION
	.align		4
        /*0000*/ 	.byte	0x04, 0x37
        /*0002*/ 	.short	(.L_889 - .L_888)
.L_888:
        /*0004*/ 	.word	0x00000082


	//----- nvinfo : EIATTR_KPARAM_INFO
	.align		4
.L_889:
        /*0008*/ 	.byte	0x04, 0x17
        /*000a*/ 	.short	(.L_891 - .L_890)
.L_890:
        /*000c*/ 	.word	0x00000000
        /*0010*/ 	.short	0x0003
        /*0012*/ 	.short	0x0018
        /*0014*/ 	.byte	0x00, 0xf0, 0x11, 0x00


	//----- nvinfo : EIATTR_KPARAM_INFO
	.align		4
.L_891:
        /*0018*/ 	.byte	0x04, 0x17
        /*001a*/ 	.short	(.L_893 - .L_892)
.L_892:
        /*001c*/ 	.word	0x00000000
        /*0020*/ 	.short	0x0002
        /*0022*/ 	.short	0x0010
        /*0024*/ 	.byte	0x00, 0xf0, 0x21, 0x00


	//----- nvinfo : EIATTR_KPARAM_INFO
	.align		4
.L_893:
        /*0028*/ 	.byte	0x04, 0x17
        /*002a*/ 	.short	(.L_895 - .L_894)
.L_894:
        /*002c*/ 	.word	0x00000000
        /*0030*/ 	.short	0x0001
        /*0032*/ 	.short	0x0008
        /*0034*/ 	.byte	0x00, 0xf5, 0x21, 0x00


	//----- nvinfo : EIATTR_KPARAM_INFO
	.align		4
.L_895:
        /*0038*/ 	.byte	0x04, 0x17
        /*003a*/ 	.short	(.L_897 - .L_896)
.L_896:
        /*003c*/ 	.word	0x00000000
        /*0040*/ 	.short	0x0000
        /*0042*/ 	.short	0x0000
        /*0044*/ 	.byte	0x00, 0xf5, 0x21, 0x00


	//----- nvinfo : EIATTR_SPARSE_MMA_MASK
	.align		4
.L_897:
        /*0048*/ 	.byte	0x03, 0x50
        /*004a*/ 	.short	0x0000


	//----- nvinfo : EIATTR_MAXREG_COUNT
	.align		4
        /*004c*/ 	.byte	0x03, 0x1b
        /*004e*/ 	.short	0x00ff


	//----- nvinfo : EIATTR_MERCURY_ISA_VERSION
	.align		4
        /*0050*/ 	.byte	0x03, 0x5f
        /*0052*/ 	.short	0x0101


	//----- nvinfo : EIATTR_VRC_CTA_INIT_COUNT
	.align		4
        /*0054*/ 	.byte	0x02, 0x4a
	.zero		1
	.zero		1


	//----- nvinfo : EIATTR_EXIT_INSTR_OFFSETS
	.align		4
        /*0058*/ 	.byte	0x04, 0x1c
        /*005a*/ 	.short	(.L_899 - .L_898)


	//   ....[0]....
.L_898:
        /*005c*/ 	.word	0x00000040


	//   ....[1]....
        /*0060*/ 	.word	0x00001dc0


	//----- nvinfo : EIATTR_CRS_STACK_SIZE
	.align		4
.L_899:
        /*0064*/ 	.byte	0x04, 0x1e
        /*0066*/ 	.short	(.L_901 - .L_900)
.L_900:
        /*0068*/ 	.word	0x00000000


	//----- nvinfo : EIATTR_CBANK_PARAM_SIZE
	.align		4
.L_901:
        /*006c*/ 	.byte	0x03, 0x19
        /*006e*/ 	.short	0x001c


	//----- nvinfo : EIATTR_PARAM_CBANK
	.align		4
        /*0070*/ 	.byte	0x04, 0x0a
        /*0072*/ 	.short	(.L_903 - .L_902)
	.align		4
.L_902:
        /*0074*/ 	.word	index@(.nv.constant0._Z15vectorised_copyPPvS0_mi)
        /*0078*/ 	.short	0x0380
        /*007a*/ 	.short	0x001c


	//----- nvinfo : EIATTR_SW_WAR
	.align		4
.L_903:
        /*007c*/ 	.byte	0x04, 0x36
        /*007e*/ 	.short	(.L_905 - .L_904)
.L_904:
        /*0080*/ 	.word	0x00000008
.L_905:


//--------------------- .nv.callgraph             --------------------------
	.section	.nv.callgraph,"",@"SHT_CUDA_CALLGRAPH"
	.align	4
	.sectionentsize	8
	.align		4
        /*0000*/ 	.word	0x00000000
	.align		4
        /*0004*/ 	.word	0xffffffff
	.align		4
        /*0008*/ 	.word	0x00000000
	.align		4
        /*000c*/ 	.word	0xfffffffe
	.align		4
        /*0010*/ 	.word	0x00000000
	.align		4
        /*0014*/ 	.word	0xfffffffd
	.align		4
        /*0018*/ 	.word	0x00000000
	.align		4
        /*001c*/ 	.word	0xfffffffc


//--------------------- .text._ZN36_GLOBAL__N__30f09ad0_4_k_cu_fff026ee25operational_unpack_kernelIdEEvPKPKT_PKPS1_mmmm --------------------------
	.section	.text._ZN36_GLOBAL__N__30f09ad0_4_k_cu_fff026ee25operational_unpack_kernelIdEEvPKPKT_PKPS1_mmmm,"ax",@progbits
	.align	128
.text._ZN36_GLOBAL__N__30f09ad0_4_k_cu_fff026ee25operational_unpack_kernelIdEEvPKPKT_PKPS1_mmmm:
        .type           _ZN36_GLOBAL__N__30f09ad0_4_k_cu_fff026ee25operational_unpack_kernelIdEEvPKPKT_PKPS1_mmmm,@function
        .size           _ZN36_GLOBAL__N__30f09ad0_4_k_cu_fff026ee25operational_unpack_kernelIdEEvPKPKT_PKPS1_mmmm,(.L_x_408 - _ZN36_GLOBAL__N__30f09ad0_4_k_cu_fff026ee25operational_unpack_kernelIdEEvPKPKT_PKPS1_mmmm)
        .other          _ZN36_GLOBAL__N__30f09ad0_4_k_cu_fff026ee25operational_unpack_kernelIdEEvPKPKT_PKPS1_mmmm,@"STO_CUDA_ENTRY STV_DEFAULT"
_ZN36_GLOBAL__N__30f09ad0_4_k_cu_fff026ee25operational_unpack_kernelIdEEvPKPKT_PKPS1_mmmm:
[----:B------:R-:W-:Y:S01]  /*0000*/  LDC R1, c[0x0][0x37c] ;  /* 0x0000df00ff017b82 */ /* 0x000fe20000000800 */
[----:B------:R-:W0:Y:S01]  /*0010*/  S2R R3, SR_TID.X ;  /* 0x0000000000037919 */ /* 0x000e220000002100 */
[----:B------:R-:W1:Y:S06]  /*0020*/  LDCU.128 UR8, c[0x0][0x3a0] ;  /* 0x00007400ff0877ac */ /* 0x000e6c0008000c00 */
[----:B------:R-:W0:Y:S01]  /*0030*/  S2UR UR7, SR_CTAID.X ;  /* 0x00000000000779c3 */ /* 0x000e220000002500 */
[----:B------:R-:W2:Y:S01]  /*0040*/  LDCU UR18, c[0x0][0x3a4] ;  /* 0x00007480ff1277ac */ /* 0x000ea20008000800 */
[----:B------:R-:W3:Y:S06]  /*0050*/  LDCU UR19, c[0x0][0x3a0] ;  /* 0x00007400ff1377ac */ /* 0x000eec0008000800 */
[----:B------:R-:W0:Y:S01]  /*0060*/  LDC R0, c[0x0][0x360] ;  /* 0x0000d800ff007b82 */ /* 0x000e220000000800 */
[----:B------:R-:W4:Y:S01]  /*0070*/  LDCU.64 UR20, c[0x0][0x3a0] ;  /* 0x00007400ff1477ac */ /* 0x000f220008000a00 */
[----:B------:R-:W0:Y:S01]  /*0080*/  LDCU.64 UR22, c[0x0][0x398] ;  /* 0x00007300ff1677ac */ /* 0x000e220008000a00 */
[----:B-1----:R-:W-:-:S02]  /*0090*/  UIMAD UR6, UR11, UR8, URZ ;  /* 0x000000080b0672a4 */ /* 0x002fc4000f8e02ff */
[----:B------:R-:W-:Y:S02]  /*00a0*/  UIMAD.WIDE.U32 UR4, UR10, UR8, URZ ;  /* 0x000000080a0472a5 */ /* 0x000fe4000f8e00ff */
[----:B------:R-:W-:Y:S01]  /*00b0*/  UIMAD UR6, UR10, UR9, UR6 ;  /* 0x000000090a0672a4 */ /* 0x000fe2000f8e0206 */
[----:B------:R-:W1:Y:S03]  /*00c0*/  LDCU UR8, c[0x0][0x370] ;  /* 0x00006e00ff0877ac */ /* 0x000e660008000800 */
[----:B------:R-:W-:Y:S01]  /*00d0*/  UIADD3 UR6, UPT, UPT, UR5, UR6, URZ ;  /* 0x0000000605067290 */ /* 0x000fe2000fffe0ff */
[----:B------:R-:W0:Y:S02]  /*00e0*/  LDCU UR9, c[0x0][0x398] ;  /* 0x00007300ff0977ac */ /* 0x000e240008000800 */
[----:B0-----:R-:W-:-:S03]  /*00f0*/  IMAD R8, R0, UR7, R3 ;  /* 0x0000000700087c24 */ /* 0x001fc6000f8e0203 */
[----:B------:R-:W-:Y:S01]  /*0100*/  IMAD.U32 R2, RZ, RZ, UR6 ;  /* 0x00000006ff027e24 */ /* 0x000fe2000f8e00ff */
[----:B------:R-:W0:Y:S01]  /*0110*/  LDCU UR7, c[0x0][0x39c] ;  /* 0x00007380ff0777ac */ /* 0x000e220008000800 */
[----:B------:R-:W-:Y:S01]  /*0120*/  ISETP.LT.U32.AND P0, PT, R8, UR4, PT ;  /* 0x0000000408007c0c */ /* 0x000fe2000bf01070 */
[----:B------:R-:W0:Y:S03]  /*0130*/  LDCU.64 UR10, c[0x0][0x390] ;  /* 0x00007200ff0a77ac */ /* 0x000e260008000a00 */
[----:B------:R-:W-:Y:S01]  /*0140*/  ISETP.GT.U32.AND.EX P0, PT, R2, RZ, PT, P0 ;  /* 0x000000ff0200720c */ /* 0x000fe20003f04100 */
[----:B-1----:R-:W-:Y:S01]  /*0150*/  IMAD R0, R0, UR8, RZ ;  /* 0x0000000800007c24 */ /* 0x002fe2000f8e02ff */
[----:B------:R-:W1:Y:S11]  /*0160*/  LDCU.128 UR12, c[0x0][0x380] ;  /* 0x00007000ff0c77ac */ /* 0x000e760008000c00 */
[----:B01234-:R-:W-:Y:S05]  /*0170*/  @!P0 EXIT ;  /* 0x000000000000894d */ /* 0x01ffea0003800000 */
[----:B------:R-:W0:Y:S01]  /*0180*/  LDC.64 R16, c[0x0][0x358] ;  /* 0x0000d600ff107b82 */ /* 0x000e220000000a00 */
[----:B------:R-:W-:Y:S01]  /*0190*/  BSSY.RECONVERGENT B0, `(.L_x_0) ;  /* 0x000006f000007945 */ /* 0x000fe20003800200 */
[----:B------:R-:W-:-:S07]  /*01a0*/  IMAD.MOV.U32 R9, RZ, RZ, RZ ;  /* 0x000000ffff097224 */ /* 0x000fce00078e00ff */
.L_x_7:
[----:B------:R-:W-:Y:S01]  /*01b0*/  LOP3.LUT R2, R9, UR18, RZ, 0xfc, !PT ;  /* 0x0000001209027c12 */ /* 0x000fe2000f8efcff */
[----:B------:R-:W-:Y:S03]  /*01c0*/  BSSY.RECONVERGENT B1, `(.L_x_1) ;  /* 0x0000029000017945 */ /* 0x000fe60003800200 */
[----:B------:R-:W-:-:S13]  /*01d0*/  ISETP.NE.U32.AND P0, PT, R2, RZ, PT ;  /* 0x000000ff0200720c */ /* 0x000fda0003f05070 */
[----:B-1----:R-:W-:Y:S05]  /*01e0*/  @P0 BRA `(.L_x_2) ;  /* 0x00000000005c0947 */ /* 0x002fea0003800000 */
[----:B------:R-:W1:Y:S01]  /*01f0*/  I2F.U32.RP R4, UR19 ;  /* 0x0000001300047d06 */ /* 0x000e620008209000 */
[----:B------:R-:W-:Y:S01]  /*0200*/  ISETP.NE.U32.AND P2, PT, RZ, UR19, PT ;  /* 0x00000013ff007c0c */ /* 0x000fe2000bf45070 */
[----:B------:R-:W-:-:S06]  /*0210*/  IMAD.MOV.U32 R11, RZ, RZ, RZ ;  /* 0x000000ffff0b7224 */ /* 0x000fcc00078e00ff */
[----:B-1----:R-:W1:Y:S02]  /*0220*/  MUFU.RCP R4, R4 ;  /* 0x0000000400047308 */ /* 0x002e640000001000 */
[----:B-1----:R-:W-:-:S06]  /*0230*/  IADD3 R2, PT, PT, R4, 0xffffffe, RZ ;  /* 0x0ffffffe04027810 */ /* 0x002fcc0007ffe0ff */
[----:B------:R1:W2:Y:S02]  /*0240*/  F2I.FTZ.U32.TRUNC.NTZ R3, R2 ;  /* 0x0000000200037305 */ /* 0x0002a4000021f000 */
[----:B-1----:R-:W-:Y:S02]  /*0250*/  IMAD.MOV.U32 R2, RZ, RZ, RZ ;  /* 0x000000ffff027224 */ /* 0x002fe400078e00ff */
[----:B--2---:R-:W-:-:S04]  /*0260*/  IMAD.MOV R5, RZ, RZ, -R3 ;  /* 0x000000ffff057224 */ /* 0x004fc800078e0a03 */
[----:B------:R-:W-:-:S04]  /*0270*/  IMAD R5, R5, UR19, RZ ;  /* 0x0000001305057c24 */ /* 0x000fc8000f8e02ff */
[----:B------:R-:W-:-:S06]  /*0280*/  IMAD.HI.U32 R3, R3, R5, R2 ;  /* 0x0000000503037227 */ /* 0x000fcc00078e0002 */
[----:B------:R-:W-:-:S05]  /*0290*/  IMAD.HI.U32 R2, R3, R8, RZ ;  /* 0x0000000803027227 */ /* 0x000fca00078e00ff */
[----:B------:R-:W-:-:S05]  /*02a0*/  IADD3 R3, PT, PT, -R2, RZ, RZ ;  /* 0x000000ff02037210 */ /* 0x000fca0007ffe1ff */
[----:B------:R-:W-:-:S05]  /*02b0*/  IMAD R3, R3, UR19, R8 ;  /* 0x0000001303037c24 */ /* 0x000fca000f8e0208 */
[----:B------:R-:W-:-:S13]  /*02c0*/  ISETP.GE.U32.AND P0, PT, R3, UR19, PT ;  /* 0x0000001303007c0c */ /* 0x000fda000bf06070 */
[----:B------:R-:W-:Y:S02]  /*02d0*/  @P0 VIADD R3, R3, -UR19 ;  /* 0x8000001303030c36 */ /* 0x000fe40008000000 */
[----:B------:R-:W-:-:S03]  /*02e0*/  @P0 VIADD R2, R2, 0x1 ;  /* 0x0000000102020836 */ /* 0x000fc60000000000 */
[----:B------:R-:W-:-:S13]  /*02f0*/  ISETP.GE.U32.AND P1, PT, R3, UR19, PT ;  /* 0x0000001303007c0c */ /* 0x000fda000bf26070 */
[----:B------:R-:W-:Y:S02]  /*0300*/  @P1 IADD3 R2, PT, PT, R2, 0x1, RZ ;  /* 0x0000000102021810 */ /* 0x000fe40007ffe0ff */
[----:B------:R-:W-:-:S05]  /*0310*/  @!P2 LOP3.LUT R2, RZ, UR19, RZ, 0x33, !PT ;  /* 0x00000013ff02ac12 */ /* 0x000fca000f8e33ff */
[----:B------:R-:W-:-:S04]  /*0320*/  IMAD.MOV R3, RZ, RZ, -R2 ;  /* 0x000000ffff037224 */ /* 0x000fc800078e0a02 */
[----:B------:R-:W-:Y:S02]  /*0330*/  IMAD R10, R3, UR19, R8 ;  /* 0x00000013030a7c24 */ /* 0x000fe4000f8e0208 */
[----:B------:R-:W-:Y:S01]  /*0340*/  HFMA2 R3, -RZ, RZ, 0, 0 ;  /* 0x00000000ff037431 */ /* 0x000fe200000001ff */
[----:B------:R-:W-:Y:S06]  /*0350*/  BRA `(.L_x_3) ;  /* 0x00000000003c7947 */ /* 0x000fec0003800000 */
.L_x_2:
[----:B------:R-:W1:Y:S01]  /*0360*/  LDCU.64 UR16, c[0x0][0x3a0] ;  /* 0x00007400ff1077ac */ /* 0x000e620008000a00 */
[----:B------:R-:W-:Y:S01]  /*0370*/  IMAD.MOV.U32 R10, RZ, RZ, R8 ;  /* 0x000000ffff0a7224 */ /* 0x000fe200078e0008 */
[----:B------:R-:W-:Y:S01]  /*0380*/  MOV R12, 0x3d0 ;  /* 0x000003d0000c7802 */ /* 0x000fe20000000f00 */
[----:B------:R-:W-:Y:S02]  /*0390*/  IMAD.MOV.U32 R11, RZ, RZ, R9 ;  /* 0x000000ffff0b7224 */ /* 0x000fe400078e0009 */
[----:B-1----:R-:W-:Y:S01]  /*03a0*/  IMAD.U32 R15, RZ, RZ, UR16 ;  /* 0x00000010ff0f7e24 */ /* 0x002fe2000f8e00ff */
[----:B------:R-:W-:-:S07]  /*03b0*/  MOV R13, UR17 ;  /* 0x00000011000d7c02 */ /* 0x000fce0008000f00 */
[----:B0-----:R-:W-:Y:S05]  /*03c0*/  CALL.REL.NOINC `($__internal_0_$__cuda_sm20_div_u64) ;  /* 0x0000000400347944 */ /* 0x001fea0003c00000 */
[----:B------:R-:W-:-:S05]  /*03d0*/  IADD3 R3, P0, PT, RZ, -R4, RZ ;  /* 0x80000004ff037210 */ /* 0x000fca0007f1e0ff */
[----:B------:R-:W-:Y:S02]  /*03e0*/  IMAD.X R2, RZ, RZ, ~R5, P0 ;  /* 0x000000ffff027224 */ /* 0x000fe400000e0e05 */
[----:B------:R-:W-:-:S04]  /*03f0*/  IMAD.WIDE.U32 R10, R3, UR20, R8 ;  /* 0x00000014030a7c25 */ /* 0x000fc8000f8e0008 */
[----:B------:R-:W-:-:S04]  /*0400*/  IMAD R2, R2, UR20, RZ ;  /* 0x0000001402027c24 */ /* 0x000fc8000f8e02ff */
[----:B------:R-:W-:Y:S02]  /*0410*/  IMAD R3, R3, UR21, R2 ;  /* 0x0000001503037c24 */ /* 0x000fe4000f8e0202 */
[----:B------:R-:W-:-:S03]  /*0420*/  IMAD.MOV.U32 R2, RZ, RZ, R4 ;  /* 0x000000ffff027224 */ /* 0x000fc600078e0004 */
[----:B------:R-:W-:Y:S01]  /*0430*/  IADD3 R11, PT, PT, R11, R3, RZ ;  /* 0x000000030b0b7210 */ /* 0x000fe20007ffe0ff */
[----:B------:R-:W-:-:S07]  /*0440*/  IMAD.MOV.U32 R3, RZ, RZ, R5 ;  /* 0x000000ffff037224 */ /* 0x000fce00078e0005 */
.L_x_3:
[----:B------:R-:W-:Y:S05]  /*0450*/  BSYNC.RECONVERGENT B1 ;  /* 0x0000000000017941 */ /* 0x000fea0003800200 */
.L_x_1:
[----:B------:R-:W-:Y:S01]  /*0460*/  LOP3.LUT R4, R11, UR7, RZ, 0xfc, !PT ;  /* 0x000000070b047c12 */ /* 0x000fe2000f8efcff */
[----:B------:R-:W-:Y:S03]  /*0470*/  BSSY.RECONVERGENT B1, `(.L_x_4) ;  /* 0x0000027000017945 */ /* 0x000fe60003800200 */
[----:B------:R-:W-:-:S13]  /*0480*/  ISETP.NE.U32.AND P0, PT, R4, RZ, PT ;  /* 0x000000ff0400720c */ /* 0x000fda0003f05070 */
[----:B------:R-:W-:Y:S05]  /*0490*/  @P0 BRA `(.L_x_5) ;  /* 0x00000000005c0947 */ /* 0x000fea0003800000 */
[----:B------:R-:W1:Y:S01]  /*04a0*/  I2F.U32.RP R6, UR9 ;  /* 0x0000000900067d06 */ /* 0x000e620008209000 */
[----:B------:R-:W-:Y:S02]  /*04b0*/  ISETP.NE.U32.AND P2, PT, RZ, UR9, PT ;  /* 0x00000009ff007c0c */ /* 0x000fe4000bf45070 */
[----:B------:R-:W-:-:S05]  /*04c0*/  MOV R13, RZ ;  /* 0x000000ff000d7202 */ /* 0x000fca0000000f00 */
[----:B-1----:R-:W1:Y:S02]  /*04d0*/  MUFU.RCP R6, R6 ;  /* 0x0000000600067308 */ /* 0x002e640000001000 */
[----:B-1----:R-:W-:-:S06]  /*04e0*/  IADD3 R4, PT, PT, R6, 0xffffffe, RZ ;  /* 0x0ffffffe06047810 */ /* 0x002fcc0007ffe0ff */
[----:B------:R1:W2:Y:S02]  /*04f0*/  F2I.FTZ.U32.TRUNC.NTZ R5, R4 ;  /* 0x0000000400057305 */ /* 0x0002a4000021f000 */
[----:B-1----:R-:W-:Y:S02]  /*0500*/  IMAD.MOV.U32 R4, RZ, RZ, RZ ;  /* 0x000000ffff047224 */ /* 0x002fe400078e00ff */
[----:B--2---:R-:W-:-:S04]  /*0510*/  IMAD.MOV R7, RZ, RZ, -R5 ;  /* 0x000000ffff077224 */ /* 0x004fc800078e0a05 */
[----:B------:R-:W-:-:S04]  /*0520*/  IMAD R7, R7, UR9, RZ ;  /* 0x0000000907077c24 */ /* 0x000fc8000f8e02ff */
[----:B------:R-:W-:-:S04]  /*0530*/  IMAD.HI.U32 R5, R5, R7, R4 ;  /* 0x0000000705057227 */ /* 0x000fc800078e0004 */
[----:B------:R-:W-:Y:S02]  /*0540*/  IMAD.MOV.U32 R7, RZ, RZ, RZ ;  /* 0x000000ffff077224 */ /* 0x000fe400078e00ff */
        /* <DEDUP_REMOVED lines=10> */
[----:B------:R-:W-:Y:S01]  /*05f0*/  IMAD R6, R5, UR9, R10 ;  /* 0x0000000905067c24 */ /* 0x000fe2000f8e020a */
[----:B------:R-:W-:Y:S06]  /*0600*/  BRA `(.L_x_6) ;  /* 0x0000000000347947 */ /* 0x000fec0003800000 */
.L_x_5:
[----:B------:R-:W1:Y:S01]  /*0610*/  LDCU.64 UR16, c[0x0][0x398] ;  /* 0x00007300ff1077ac */ /* 0x000e620008000a00 */
[----:B------:R-:W-:Y:S01]  /*0620*/  MOV R12, 0x660 ;  /* 0x00000660000c7802 */ /* 0x000fe20000000f00 */
        /* <DEDUP_REMOVED lines=9> */
[----:B------:R-:W-:Y:S02]  /*06c0*/  IADD3 R7, PT, PT, R7, R13, RZ ;  /* 0x0000000d07077210 */ /* 0x000fe40007ffe0ff */
[----:B------:R-:W-:-:S07]  /*06d0*/  MOV R13, R5 ;  /* 0x00000005000d7202 */ /* 0x000fce0000000f00 */
.L_x_6:
[----:B------:R-:W-:Y:S05]  /*06e0*/  BSYNC.RECONVERGENT B1 ;  /* 0x0000000000017941 */ /* 0x000fea0003800200 */
.L_x_4:
[----:B0-----:R-:W-:Y:S02]  /*06f0*/  R2UR UR16, R16 ;  /* 0x00000000101072ca */ /* 0x001fe400000e0000 */
[----:B------:R-:W-:Y:S02]  /*0700*/  R2UR UR17, R17 ;  /* 0x00000000111172ca */ /* 0x000fe400000e0000 */
[----:B------:R-:W-:-:S04]  /*0710*/  LEA R4, P0, R2, UR12, 0x3 ;  /* 0x0000000c02047c11 */ /* 0x000fc8000f8018ff */
[----:B------:R-:W-:-:S07]  /*0720*/  LEA.HI.X R5, R2, UR13, R3, 0x3, P0 ;  /* 0x0000000d02057c11 */ /* 0x000fce00080f1c03 */
[----:B------:R-:W2:Y:S01]  /*0730*/  LDG.E.64 R4, desc[UR16][R4.64] ;  /* 0x0000001004047981 */ /* 0x000ea2000c1e1b00 */
[----:B------:R-:W-:Y:S01]  /*0740*/  IMAD R3, R3, UR10, RZ ;  /* 0x0000000a03037c24 */ /* 0x000fe2000f8e02ff */
[----:B------:R-:W-:Y:S01]  /*0750*/  R2UR UR24, R16 ;  /* 0x00000000101872ca */ /* 0x000fe200000e0000 */
[----:B------:R-:W-:Y:S01]  /*0760*/  IMAD.WIDE.U32 R12, R2, UR10, R12 ;  /* 0x0000000a020c7c25 */ /* 0x000fe2000f8e000c */
[----:B------:R-:W-:-:S03]  /*0770*/  R2UR UR25, R17 ;  /* 0x00000000111972ca */ /* 0x000fc600000e0000 */
[----:B------:R-:W-:Y:S01]  /*0780*/  IMAD R3, R2, UR11, R3 ;  /* 0x0000000b02037c24 */ /* 0x000fe2000f8e0203 */
[----:B------:R-:W-:-:S03]  /*0790*/  LEA R2, P0, R12, UR14, 0x3 ;  /* 0x0000000e0c027c11 */ /* 0x000fc6000f8018ff */
[----:B------:R-:W-:-:S05]  /*07a0*/  IMAD.IADD R3, R13, 0x1, R3 ;  /* 0x000000010d037824 */ /* 0x000fca00078e0203 */
[----:B------:R-:W-:-:S06]  /*07b0*/  LEA.HI.X R3, R12, UR15, R3, 0x3, P0 ;  /* 0x0000000f0c037c11 */ /* 0x000fcc00080f1c03 */
[----:B------:R-:W3:Y:S01]  /*07c0*/  LDG.E.64 R2, desc[UR16][R2.64] ;  /* 0x0000001002027981 */ /* 0x000ee2000c1e1b00 */
[----:B--2---:R-:W-:-:S04]  /*07d0*/  LEA R12, P0, R10, R4, 0x3 ;  /* 0x000000040a0c7211 */ /* 0x004fc800078018ff */
[----:B------:R-:W-:-:S05]  /*07e0*/  LEA.HI.X R13, R10, R5, R11, 0x3, P0 ;  /* 0x000000050a0d7211 */ /* 0x000fca00000f1c0b */
[----:B------:R-:W2:Y:S01]  /*07f0*/  LDG.E.64 R4, desc[UR24][R12.64] ;  /* 0x000000180c047981 */ /* 0x000ea2000c1e1b00 */
[----:B---3--:R-:W-:-:S04]  /*0800*/  LEA R10, P0, R6, R2, 0x3 ;  /* 0x00000002060a7211 */ /* 0x008fc800078018ff */
[----:B------:R-:W-:Y:S02]  /*0810*/  LEA.HI.X R11, R6, R3, R7, 0x3, P0 ;  /* 0x00000003060b7211 */ /* 0x000fe400000f1c07 */
[----:B------:R-:W-:-:S04]  /*0820*/  IADD3 R8, P0, PT, R0, R8, RZ ;  /* 0x0000000800087210 */ /* 0x000fc80007f1e0ff */
[----:B------:R-:W-:Y:S02]  /*0830*/  IADD3.X R9, PT, PT, RZ, R9, RZ, P0, !PT ;  /* 0x00000009ff097210 */ /* 0x000fe400007fe4ff */
[----:B------:R-:W-:-:S04]  /*0840*/  ISETP.GE.U32.AND P0, PT, R8, UR4, PT ;  /* 0x0000000408007c0c */ /* 0x000fc8000bf06070 */
[----:B------:R-:W-:Y:S01]  /*0850*/  ISETP.GE.U32.AND.EX P0, PT, R9, UR6, PT, P0 ;  /* 0x0000000609007c0c */ /* 0x000fe2000bf06100 */
[----:B--2---:R1:W-:-:S12]  /*0860*/  STG.E.64 desc[UR16][R10.64], R4 ;  /* 0x000000040a007986 */ /* 0x0043d8000c101b10 */
[----:B------:R-:W-:Y:S05]  /*0870*/  @!P0 BRA `(.L_x_7) ;  /* 0xfffffff8004c8947 */ /* 0x000fea000383ffff */
[----:B------:R-:W-:Y:S05]  /*0880*/  BSYNC.RECONVERGENT B0 ;  /* 0x0000000000007941 */ /* 0x000fea0003800200 */
.L_x_0:
[----:B------:R-:W-:Y:S05]  /*0890*/  EXIT ;  /* 0x000000000000794d */ /* 0x000fea0003800000 */
        .weak           $__internal_0_$__cuda_sm20_div_u64
        .type           $__internal_0_$__cuda_sm20_div_u64,@function
        .size           $__internal_0_$__cuda_sm20_div_u64,(.L_x_408 - $__internal_0_$__cuda_sm20_div_u64)
$__internal_0_$__cuda_sm20_div_u64:
[----:B------:R-:W-:Y:S01]  /*08a0*/  IMAD.MOV.U32 R18, RZ, RZ, R15 ;  /* 0x000000ffff127224 */ /* 0x000fe200078e000f */
[----:B------:R-:W-:-:S04]  /*08b0*/  MOV R19, R13 ;  /* 0x0000000d00137202 */ /* 0x000fc80000000f00 */
[----:B------:R-:W0:Y:S08]  /*08c0*/  I2F.U64.RP R14, R18 ;  /* 0x00000012000e7312 */ /* 0x000e300000309000 */
[----:B0-----:R-:W0:Y:S02]  /*08d0*/  MUFU.RCP R14, R14 ;  /* 0x0000000e000e7308 */ /* 0x001e240000001000 */
[----:B0-----:R-:W-:-:S06]  /*08e0*/  VIADD R4, R14, 0x1ffffffe ;  /* 0x1ffffffe0e047836 */ /* 0x001fcc0000000000 */
[----:B------:R-:W0:Y:S02]  /*08f0*/  F2I.U64.TRUNC R4, R4 ;  /* 0x0000000400047311 */ /* 0x000e24000020d800 */
[----:B0-----:R-:W-:-:S04]  /*0900*/  IMAD.WIDE.U32 R6, R4, R15, RZ ;  /* 0x0000000f04067225 */ /* 0x001fc800078e00ff */
[----:B------:R-:W-:Y:S01]  /*0910*/  IMAD R7, R4, R13, R7 ;  /* 0x0000000d04077224 */ /* 0x000fe200078e0207 */
[----:B------:R-:W-:-:S03]  /*0920*/  IADD3 R21, P0, PT, RZ, -R6, RZ ;  /* 0x80000006ff157210 */ /* 0x000fc60007f1e0ff */
[----:B------:R-:W-:Y:S02]  /*0930*/  IMAD R7, R5, R15, R7 ;  /* 0x0000000f05077224 */ /* 0x000fe400078e0207 */
[----:B------:R-:W-:-:S03]  /*0940*/  IMAD.HI.U32 R6, R4, R21, RZ ;  /* 0x0000001504067227 */ /* 0x000fc600078e00ff */
[----:B------:R-:W-:Y:S01]  /*0950*/  IADD3.X R23, PT, PT, RZ, ~R7, RZ, P0, !PT ;  /* 0x80000007ff177210 */ /* 0x000fe200007fe4ff */
[----:B------:R-:W-:-:S04]  /*0960*/  IMAD.MOV.U32 R7, RZ, RZ, R4 ;  /* 0x000000ffff077224 */ /* 0x000fc800078e0004 */
[----:B------:R-:W-:-:S04]  /*0970*/  IMAD.WIDE.U32 R6, P0, R4, R23, R6 ;  /* 0x0000001704067225 */ /* 0x000fc80007800006 */
[C---:B------:R-:W-:Y:S02]  /*0980*/  IMAD R19, R5.reuse, R23, RZ ;  /* 0x0000001705137224 */ /* 0x040fe400078e02ff */
[----:B------:R-:W-:-:S04]  /*0990*/  IMAD.HI.U32 R6, P1, R5, R21, R6 ;  /* 0x0000001505067227 */ /* 0x000fc80007820006 */
[----:B------:R-:W-:Y:S01]  /*09a0*/  IMAD.HI.U32 R23, R5, R23, RZ ;  /* 0x0000001705177227 */ /* 0x000fe200078e00ff */
[----:B------:R-:W-:-:S04]  /*09b0*/  IADD3 R7, P2, PT, R19, R6, RZ ;  /* 0x0000000613077210 */ /* 0x000fc80007f5e0ff */
[----:B------:R-:W-:Y:S01]  /*09c0*/  IADD3.X R6, PT, PT, R23, R5, RZ, P0, !PT ;  /* 0x0000000517067210 */ /* 0x000fe200007fe4ff */
[----:B------:R-:W-:-:S03]  /*09d0*/  IMAD.WIDE.U32 R4, R7, R15, RZ ;  /* 0x0000000f07047225 */ /* 0x000fc600078e00ff */
[----:B------:R-:W-:Y:S01]  /*09e0*/  IADD3.X R14, PT, PT, RZ, RZ, R6, P2, P1 ;  /* 0x000000ffff0e7210 */ /* 0x000fe200017e2406 */
[----:B------:R-:W-:Y:S01]  /*09f0*/  IMAD R5, R7, R13, R5 ;  /* 0x0000000d07057224 */ /* 0x000fe200078e0205 */
[----:B------:R-:W-:-:S03]  /*0a00*/  IADD3 R19, P0, PT, RZ, -R4, RZ ;  /* 0x80000004ff137210 */ /* 0x000fc60007f1e0ff */
[----:B------:R-:W-:Y:S02]  /*0a10*/  IMAD R5, R14, R15, R5 ;  /* 0x0000000f0e057224 */ /* 0x000fe400078e0205 */
[----:B------:R-:W-:-:S04]  /*0a20*/  IMAD.HI.U32 R6, R7, R19, RZ ;  /* 0x0000001307067227 */ /* 0x000fc800078e00ff */
[----:B------:R-:W-:-:S04]  /*0a30*/  IMAD.X R5, RZ, RZ, ~R5, P0 ;  /* 0x000000ffff057224 */ /* 0x000fc800000e0e05 */
[----:B------:R-:W-:-:S04]  /*0a40*/  IMAD.WIDE.U32 R6, P0, R7, R5, R6 ;  /* 0x0000000507067225 */ /* 0x000fc80007800006 */
[C---:B------:R-:W-:Y:S02]  /*0a50*/  IMAD R4, R14.reuse, R5, RZ ;  /* 0x000000050e047224 */ /* 0x040fe400078e02ff */
[----:B------:R-:W-:-:S04]  /*0a60*/  IMAD.HI.U32 R7, P1, R14, R19, R6 ;  /* 0x000000130e077227 */ /* 0x000fc80007820006 */
[----:B------:R-:W-:Y:S01]  /*0a70*/  IMAD.HI.U32 R5, R14, R5, RZ ;  /* 0x000000050e057227 */ /* 0x000fe200078e00ff */
[----:B------:R-:W-:-:S04]  /*0a80*/  IADD3 R7, P2, PT, R4, R7, RZ ;  /* 0x0000000704077210 */ /* 0x000fc80007f5e0ff */
[----:B------:R-:W-:Y:S01]  /*0a90*/  IADD3.X R14, PT, PT, R5, R14, RZ, P0, !PT ;  /* 0x0000000e050e7210 */ /* 0x000fe200007fe4ff */
[----:B------:R-:W-:-:S03]  /*0aa0*/  IMAD.HI.U32 R4, R7, R10, RZ ;  /* 0x0000000a07047227 */ /* 0x000fc600078e00ff */
[----:B------:R-:W-:Y:S01]  /*0ab0*/  IADD3.X R14, PT, PT, RZ, RZ, R14, P2, P1 ;  /* 0x000000ffff0e7210 */ /* 0x000fe200017e240e */
[----:B------:R-:W-:Y:S02]  /*0ac0*/  IMAD.MOV.U32 R5, RZ, RZ, RZ ;  /* 0x000000ffff057224 */ /* 0x000fe400078e00ff */
[----:B------:R-:W-:-:S04]  /*0ad0*/  IMAD.WIDE.U32 R4, R7, R11, R4 ;  /* 0x0000000b07047225 */ /* 0x000fc800078e0004 */
[C---:B------:R-:W-:Y:S02]  /*0ae0*/  IMAD R7, R14.reuse, R11, RZ ;  /* 0x0000000b0e077224 */ /* 0x040fe400078e02ff */
[----:B------:R-:W-:-:S04]  /*0af0*/  IMAD.HI.U32 R4, P0, R14, R10, R4 ;  /* 0x0000000a0e047227 */ /* 0x000fc80007800004 */
[----:B------:R-:W-:Y:S01]  /*0b00*/  IMAD.HI.U32 R6, R14, R11, RZ ;  /* 0x0000000b0e067227 */ /* 0x000fe200078e00ff */
[----:B------:R-:W-:-:S04]  /*0b10*/  IADD3 R14, P1, PT, R7, R4, RZ ;  /* 0x00000004070e7210 */ /* 0x000fc80007f3e0ff */
[----:B------:R-:W-:Y:S01]  /*0b20*/  IADD3.X R6, PT, PT, R6, RZ, RZ, P0, !PT ;  /* 0x000000ff06067210 */ /* 0x000fe200007fe4ff */
[----:B------:R-:W-:-:S04]  /*0b30*/  IMAD.WIDE.U32 R4, R14, R15, RZ ;  /* 0x0000000f0e047225 */ /* 0x000fc800078e00ff */
[----:B------:R-:W-:Y:S01]  /*0b40*/  IMAD.X R6, RZ, RZ, R6, P1 ;  /* 0x000000ffff067224 */ /* 0x000fe200008e0606 */
[----:B------:R-:W-:Y:S01]  /*0b50*/  IADD3 R20, P1, PT, -R4, R10, RZ ;  /* 0x0000000a04147210 */ /* 0x000fe20007f3e1ff */
[----:B------:R-:W-:-:S03]  /*0b60*/  IMAD R5, R14, R13, R5 ;  /* 0x0000000d0e057224 */ /* 0x000fc600078e0205 */
[-C--:B------:R-:W-:Y:S01]  /*0b70*/  ISETP.GE.U32.AND P0, PT, R20, R15.reuse, PT ;  /* 0x0000000f1400720c */ /* 0x080fe20003f06070 */
[----:B------:R-:W-:-:S05]  /*0b80*/  IMAD R4, R6, R15, R5 ;  /* 0x0000000f06047224 */ /* 0x000fca00078e0205 */
[----:B------:R-:W-:Y:S02]  /*0b90*/  IADD3.X R22, PT, PT, ~R4, R11, RZ, P1, !PT ;  /* 0x0000000b04167210 */ /* 0x000fe40000ffe5ff */
[----:B------:R-:W-:Y:S02]  /*0ba0*/  IADD3 R4, P2, PT, -R15, R20, RZ ;  /* 0x000000140f047210 */ /* 0x000fe40007f5e1ff */
[----:B------:R-:W-:Y:S02]  /*0bb0*/  IADD3 R7, P1, PT, R14, 0x1, RZ ;  /* 0x000000010e077810 */ /* 0x000fe40007f3e0ff */
[C---:B------:R-:W-:Y:S01]  /*0bc0*/  ISETP.GE.U32.AND.EX P0, PT, R22.reuse, R13, PT, P0 ;  /* 0x0000000d1600720c */ /* 0x040fe20003f06100 */
[----:B------:R-:W-:Y:S01]  /*0bd0*/  IMAD.X R18, R22, 0x1, ~R13, P2 ;  /* 0x0000000116127824 */ /* 0x000fe200010e0e0d */
[----:B------:R-:W-:Y:S02]  /*0be0*/  IADD3.X R5, PT, PT, RZ, R6, RZ, P1, !PT ;  /* 0x00000006ff057210 */ /* 0x000fe40000ffe4ff */
[----:B------:R-:W-:-:S02]  /*0bf0*/  SEL R4, R4, R20, P0 ;  /* 0x0000001404047207 */ /* 0x000fc40000000000 */
[----:B------:R-:W-:Y:S02]  /*0c00*/  SEL R7, R7, R14, P0 ;  /* 0x0000000e07077207 */ /* 0x000fe40000000000 */
[----:B------:R-:W-:Y:S02]  /*0c10*/  SEL R14, R18, R22, P0 ;  /* 0x00000016120e7207 */ /* 0x000fe40000000000 */
[----:B------:R-:W-:Y:S02]  /*0c20*/  SEL R6, R5, R6, P0 ;  /* 0x0000000605067207 */ /* 0x000fe40000000000 */
[----:B------:R-:W-:Y:S02]  /*0c30*/  ISETP.GE.U32.AND P0, PT, R4, R15, PT ;  /* 0x0000000f0400720c */ /* 0x000fe40003f06070 */
[----:B------:R-:W-:Y:S02]  /*0c40*/  IADD3 R4, P2, PT, R7, 0x1, RZ ;  /* 0x0000000107047810 */ /* 0x000fe40007f5e0ff */
[----:B------:R-:W-:-:S02]  /*0c50*/  ISETP.NE.U32.AND P1, PT, R15, RZ, PT ;  /* 0x000000ff0f00720c */ /* 0x000fc40003f25070 */
[----:B------:R-:W-:Y:S01]  /*0c60*/  ISETP.GE.U32.AND.EX P0, PT, R14, R13, PT, P0 ;  /* 0x0000000d0e00720c */ /* 0x000fe20003f06100 */
[----:B------:R-:W-:Y:S01]  /*0c70*/  IMAD.X R5, RZ, RZ, R6, P2 ;  /* 0x000000ffff057224 */ /* 0x000fe200010e0606 */
[----:B------:R-:W-:Y:S01]  /*0c80*/  ISETP.NE.AND.EX P1, PT, R13, RZ, PT, P1 ;  /* 0x000000ff0d00720c */ /* 0x000fe20003f25310 */
[----:B------:R-:W-:Y:S01]  /*0c90*/  HFMA2 R13, -RZ, RZ, 0, 0 ;  /* 0x00000000ff0d7431 */ /* 0x000fe200000001ff */
[----:B------:R-:W-:Y:S02]  /*0ca0*/  SEL R4, R4, R7, P0 ;  /* 0x0000000704047207 */ /* 0x000fe40000000000 */
[----:B------:R-:W-:Y:S02]  /*0cb0*/  SEL R5, R5, R6, P0 ;  /* 0x0000000605057207 */ /* 0x000fe40000000000 */
[----:B------:R-:W-:Y:S02]  /*0cc0*/  SEL R4, R4, 0xffffffff, P1 ;  /* 0xffffffff04047807 */ /* 0x000fe40000800000 */
[----:B------:R-:W-:Y:S01]  /*0cd0*/  SEL R5, R5, 0xffffffff, P1 ;  /* 0xffffffff05057807 */ /* 0x000fe20000800000 */
[----:B------:R-:W-:Y:S06]  /*0ce0*/  RET.REL.NODEC R12 `(_ZN36_GLOBAL__N__30f09ad0_4_k_cu_fff026ee25operational_unpack_kernelIdEEvPKPKT_PKPS1_mmmm) ;  /* 0xfffffff00cc47950 */ /* 0x000fec0003c3ffff */
.L_x_8:
[----:B------:R-:W-:-:S00]  /*0cf0*/  BRA `(.L_x_8) ;  /* 0xfffffffc00fc7947 */ /* 0x000fc0000383ffff */
[----:B------:R-:W-:-:S00]  /*0d00*/  NOP ;  /* 0x0000000000007918 */ /* 0x000fc00000000000 */
[----:B------:R-:W-:-:S00]  /*0d10*/  NOP ;  /* 0x0000000000007918 */ /* 0x000fc00000000000 */
[----:B------:R-:W-:-:S00]  /*0d20*/  NOP ;  /* 0x0000000000007918 */ /* 0x000fc00000000000 */
[----:B------:R-:W-:-:S00]  /*0d30*/  NOP ;  /* 0x0000000000007918 */ /* 0x000fc00000000000 */
[----:B------:R-:W-:-:S00]  /*0d40*/  NOP ;  /* 0x0000000000007918 */ /* 0x000fc00000000000 */
[----:B------:R-:W-:-:S00]  /*0d50*/  NOP ;  /* 0x0000000000007918 */ /* 0x000fc00000000000 */
[----:B------:R-:W-:-:S00]  /*0d60*/  NOP ;  /* 0x0000000000007918 */ /* 0x000fc00000000000 */
[----:B------:R-:W-:-:S00]  /*0d70*/  NOP ;  /* 0x0000000000007918 */ /* 0x000fc00000000000 */
.L_x_408:


//--------------------- .text._ZN36_GLOBAL__N__30f09ad0_4_k_cu_fff026ee23operational_pack_kernelIdEEvPKPKT_PKPS1_mmmm --------------------------
	.section	.text._ZN36_GLOBAL__N__30f09ad0_4_k_cu_fff026ee23operational_pack_kernelIdEEvPKPKT_PKPS1_mmmm,"ax",@progbits
	.align	128
.text._ZN36_GLOBAL__N__30f09ad0_4_k_cu_fff026ee23operational_pack_kernelIdEEvPKPKT_PKPS1_mmmm:
        .type           _ZN36_GLOBAL__N__30f09ad0_4_k_cu_fff026ee23operational_pack_kernelIdEEvPKPKT_PKPS1_mmmm,@function
        .size           _ZN36_GLOBAL__N__30f09ad0_4_k_cu_fff026ee23operational_pack_kernelIdEEvPKPKT_PKPS1_mmmm,(.L_x_410 - _ZN36_GLOBAL__N__30f09ad0_4_k_cu_fff026ee23operational_pack_kernelIdEEvPKPKT_PKPS1_mmmm)
        .other          _ZN36_GLOBAL__N__30f09ad0_4_k_cu_fff026ee23operational_pack_kernelIdEEvPKPKT_PKPS1_mmmm,@"STO_CUDA_ENTRY STV_DEFAULT"
_ZN36_GLOBAL__N__30f09ad0_4_k_cu_fff026ee23operational_pack_kernelIdEEvPKPKT_PKPS1_mmmm:
        /* <DEDUP_REMOVED lines=27> */
.L_x_16:
[----:B-1----:R-:W-:Y:S01]  /*01b0*/  LOP3.LUT R2, R9, UR18, RZ, 0xfc, !PT ;  /* 0x0000001209027c12 */ /* 0x002fe2000f8efcff */
[----:B------:R-:W-:Y:S03]  /*01c0*/  BSSY.RECONVERGENT B1, `(.L_x_10) ;  /* 0x0000029000017945 */ /* 0x000fe60003800200 */
[----:B------:R-:W-:-:S13]  /*01d0*/  ISETP.NE.U32.AND P0, PT, R2, RZ, PT ;  /* 0x000000ff0200720c */ /* 0x000fda0003f05070 */
[----:B------:R-:W-:Y:S05]  /*01e0*/  @P0 BRA `(.L_x_11) ;  /* 0x00000000005c0947 */ /* 0x000fea0003800000 */
        /* <DEDUP_REMOVED lines=23> */
.L_x_11:
[----:B------:R-:W1:Y:S01]  /*0360*/  LDCU.64 UR16, c[0x0][0x3a0] ;  /* 0x00007400ff1077ac */ /* 0x000e620008000a00 */
[----:B------:R-:W-:Y:S01]  /*0370*/  IMAD.MOV.U32 R10, RZ, RZ, R8 ;  /* 0x000000ffff0a7224 */ /* 0x000fe200078e0008 */
[----:B------:R-:W-:Y:S01]  /*0380*/  MOV R12, 0x3d0 ;  /* 0x000003d0000c7802 */ /* 0x000fe20000000f00 */
[----:B------:R-:W-:Y:S02]  /*0390*/  IMAD.MOV.U32 R11, RZ, RZ, R9 ;  /* 0x000000ffff0b7224 */ /* 0x000fe400078e0009 */
[----:B-1----:R-:W-:Y:S01]  /*03a0*/  IMAD.U32 R15, RZ, RZ, UR16 ;  /* 0x00000010ff0f7e24 */ /* 0x002fe2000f8e00ff */
[----:B------:R-:W-:-:S07]  /*03b0*/  MOV R13, UR17 ;  /* 0x00000011000d7c02 */ /* 0x000fce0008000f00 */
[----:B0-----:R-:W-:Y:S05]  /*03c0*/  CALL.REL.NOINC `($__internal_1_$__cuda_sm20_div_u64) ;  /* 0x00000004002c7944 */ /* 0x001fea0003c00000 */
        /* <DEDUP_REMOVED lines=8> */
.L_x_12:
[----:B------:R-:W-:Y:S05]  /*0450*/  BSYNC.RECONVERGENT B1 ;  /* 0x0000000000017941 */ /* 0x000fea0003800200 */
.L_x_10:
[----:B------:R-:W-:Y:S01]  /*0460*/  LOP3.LUT R4, R11, UR7, RZ, 0xfc, !PT ;  /* 0x000000070b047c12 */ /* 0x000fe2000f8efcff */
[----:B------:R-:W-:Y:S03]  /*0470*/  BSSY.RECONVERGENT B1, `(.L_x_13) ;  /* 0x0000025000017945 */ /* 0x000fe60003800200 */
[----:B------:R-:W-:-:S13]  /*0480*/  ISETP.NE.U32.AND P0, PT, R4, RZ, PT ;  /* 0x000000ff0400720c */ /* 0x000fda0003f05070 */
[----:B------:R-:W-:Y:S05]  /*0490*/  @P0 BRA `(.L_x_14) ;  /* 0x00000000005c0947 */ /* 0x000fea0003800000 */
[----:B------:R-:W1:Y:S01]  /*04a0*/  I2F.U32.RP R6, UR9 ;  /* 0x0000000900067d06 */ /* 0x000e620008209000 */
[----:B------:R-:W-:-:S07]  /*04b0*/  ISETP.NE.U32.AND P2, PT, RZ, UR9, PT ;  /* 0x00000009ff007c0c */ /* 0x000fce000bf45070 */
        /* <DEDUP_REMOVED lines=13> */
[----:B------:R-:W-:Y:S01]  /*0590*/  ISETP.GE.U32.AND P1, PT, R5, UR9, PT ;  /* 0x0000000905007c0c */ /* 0x000fe2000bf26070 */
[----:B------:R-:W-:-:S12]  /*05a0*/  IMAD.MOV.U32 R5, RZ, RZ, RZ ;  /* 0x000000ffff057224 */ /* 0x000fd800078e00ff */
[----:B------:R-:W-:Y:S02]  /*05b0*/  @P1 IADD3 R6, PT, PT, R6, 0x1, RZ ;  /* 0x0000000106061810 */ /* 0x000fe40007ffe0ff */
[----:B------:R-:W-:-:S05]  /*05c0*/  @!P2 LOP3.LUT R6, RZ, UR9, RZ, 0x33, !PT ;  /* 0x00000009ff06ac12 */ /* 0x000fca000f8e33ff */
[----:B------:R-:W-:-:S04]  /*05d0*/  IMAD.MOV R7, RZ, RZ, -R6 ;  /* 0x000000ffff077224 */ /* 0x000fc800078e0a06 */
[----:B------:R-:W-:Y:S01]  /*05e0*/  IMAD R4, R7, UR9, R10 ;  /* 0x0000000907047c24 */ /* 0x000fe2000f8e020a */
[----:B------:R-:W-:Y:S01]  /*05f0*/  MOV R7, RZ ;  /* 0x000000ff00077202 */ /* 0x000fe20000000f00 */
[----:B------:R-:W-:Y:S06]  /*0600*/  BRA `(.L_x_15) ;  /* 0x00000000002c7947 */ /* 0x000fec0003800000 */
.L_x_14:
[----:B------:R-:W1:Y:S01]  /*0610*/  LDCU.64 UR16, c[0x0][0x398] ;  /* 0x00007300ff1077ac */ /* 0x000e620008000a00 */
[----:B------:R-:W-:Y:S01]  /*0620*/  MOV R12, 0x660 ;  /* 0x00000660000c7802 */ /* 0x000fe20000000f00 */
[----:B-1----:R-:W-:Y:S01]  /*0630*/  IMAD.U32 R15, RZ, RZ, UR16 ;  /* 0x00000010ff0f7e24 */ /* 0x002fe2000f8e00ff */
[----:B------:R-:W-:-:S07]  /*0640*/  MOV R13, UR17 ;  /* 0x00000011000d7c02 */ /* 0x000fce0008000f00 */
[----:B0-----:R-:W-:Y:S05]  /*0650*/  CALL.REL.NOINC `($__internal_1_$__cuda_sm20_div_u64) ;  /* 0x0000000000887944 */ /* 0x001fea0003c00000 */
[----:B------:R-:W-:-:S05]  /*0660*/  IADD3 R13, P0, PT, RZ, -R6, RZ ;  /* 0x80000006ff0d7210 */ /* 0x000fca0007f1e0ff */
[----:B------:R-:W-:Y:S02]  /*0670*/  IMAD.X R12, RZ, RZ, ~R7, P0 ;  /* 0x000000ffff0c7224 */ /* 0x000fe400000e0e07 */
[----:B------:R-:W-:-:S04]  /*0680*/  IMAD.WIDE.U32 R4, R13, UR22, R10 ;  /* 0x000000160d047c25 */ /* 0x000fc8000f8e000a */
[----:B------:R-:W-:-:S04]  /*0690*/  IMAD R12, R12, UR22, RZ ;  /* 0x000000160c0c7c24 */ /* 0x000fc8000f8e02ff */
[----:B------:R-:W-:-:S05]  /*06a0*/  IMAD R13, R13, UR23, R12 ;  /* 0x000000170d0d7c24 */ /* 0x000fca000f8e020c */
[----:B------:R-:W-:-:S07]  /*06b0*/  IADD3 R5, PT, PT, R5, R13, RZ ;  /* 0x0000000d05057210 */ /* 0x000fce0007ffe0ff */
.L_x_15:
[----:B------:R-:W-:Y:S05]  /*06c0*/  BSYNC.RECONVERGENT B1 ;  /* 0x0000000000017941 */ /* 0x000fea0003800200 */
.L_x_13:
[----:B------:R-:W-:Y:S01]  /*06d0*/  IMAD R13, R3, UR10, RZ ;  /* 0x0000000a030d7c24 */ /* 0x000fe2000f8e02ff */
[----:B0-----:R-:W-:Y:S01]  /*06e0*/  R2UR UR16, R16 ;  /* 0x00000000101072ca */ /* 0x001fe200000e0000 */
[----:B------:R-:W-:Y:S01]  /*06f0*/  IMAD.WIDE.U32 R6, R2, UR10, R6 ;  /* 0x0000000a02067c25 */ /* 0x000fe2000f8e0006 */
[----:B------:R-:W-:-:S03]  /*0700*/  R2UR UR17, R17 ;  /* 0x00000000111172ca */ /* 0x000fc600000e0000 */
[----:B------:R-:W-:Y:S01]  /*0710*/  IMAD R13, R2, UR11, R13 ;  /* 0x0000000b020d7c24 */ /* 0x000fe2000f8e020d */
[----:B------:R-:W-:-:S03]  /*0720*/  LEA R12, P0, R6, UR12, 0x3 ;  /* 0x0000000c060c7c11 */ /* 0x000fc6000f8018ff */
[----:B------:R-:W-:-:S05]  /*0730*/  IMAD.IADD R7, R7, 0x1, R13 ;  /* 0x0000000107077824 */ /* 0x000fca00078e020d */
[----:B------:R-:W-:-:S05]  /*0740*/  LEA.HI.X R13, R6, UR13, R7, 0x3, P0 ;  /* 0x0000000d060d7c11 */ /* 0x000fca00080f1c07 */
[----:B------:R-:W2:Y:S01]  /*0750*/  LDG.E.64 R6, desc[UR16][R12.64] ;  /* 0x000000100c067981 */ /* 0x000ea2000c1e1b00 */
[----:B------:R-:W-:Y:S02]  /*0760*/  LEA R14, P0, R2, UR14, 0x3 ;  /* 0x0000000e020e7c11 */ /* 0x000fe4000f8018ff */
[----:B------:R-:W-:Y:S02]  /*0770*/  R2UR UR24, R16 ;  /* 0x00000000101872ca */ /* 0x000fe400000e0000 */
[----:B------:R-:W-:Y:S02]  /*0780*/  LEA.HI.X R15, R2, UR15, R3, 0x3, P0 ;  /* 0x0000000f020f7c11 */ /* 0x000fe400080f1c03 */
[----:B------:R-:W-:-:S03]  /*0790*/  R2UR UR25, R17 ;  /* 0x00000000111972ca */ /* 0x000fc600000e0000 */
        /* <DEDUP_REMOVED lines=13> */
.L_x_9:
[----:B------:R-:W-:Y:S05]  /*0870*/  EXIT ;  /* 0x000000000000794d */ /* 0x000fea0003800000 */
        .weak           $__internal_1_$__cuda_sm20_div_u64
        .type           $__internal_1_$__cuda_sm20_div_u64,@function
        .size           $__internal_1_$__cuda_sm20_div_u64,(.L_x_410 - $__internal_1_$__cuda_sm20_div_u64)
$__internal_1_$__cuda_sm20_div_u64:
        /* <DEDUP_REMOVED lines=46> */
[----:B------:R-:W-:Y:S01]  /*0b60*/  IMAD R4, R6, R15, R5 ;  /* 0x0000000f06047224 */ /* 0x000fe200078e0205 */
[----:B------:R-:W-:-:S04]  /*0b70*/  IADD3 R18, P2, PT, -R15, R20, RZ ;  /* 0x000000140f127210 */ /* 0x000fc80007f5e1ff */
[----:B------:R-:W-:Y:S02]  /*0b80*/  IADD3.X R22, PT, PT, ~R4, R11, RZ, P1, !PT ;  /* 0x0000000b04167210 */ /* 0x000fe40000ffe5ff */
[----:B------:R-:W-:Y:S02]  /*0b90*/  IADD3 R5, P1, PT, R14, 0x1, RZ ;  /* 0x000000010e057810 */ /* 0x000fe40007f3e0ff */
[C---:B------:R-:W-:Y:S01]  /*0ba0*/  ISETP.GE.U32.AND.EX P0, PT, R22.reuse, R13, PT, P0 ;  /* 0x0000000d1600720c */ /* 0x040fe20003f06100 */
[----:B------:R-:W-:Y:S01]  /*0bb0*/  IMAD.X R4, R22, 0x1, ~R13, P2 ;  /* 0x0000000116047824 */ /* 0x000fe200010e0e0d */
[----:B------:R-:W-:Y:S02]  /*0bc0*/  IADD3.X R7, PT, PT, RZ, R6, RZ, P1, !PT ;  /* 0x00000006ff077210 */ /* 0x000fe40000ffe4ff */
[----:B------:R-:W-:Y:S02]  /*0bd0*/  SEL R5, R5, R14, P0 ;  /* 0x0000000e05057207 */ /* 0x000fe40000000000 */
[----:B------:R-:W-:-:S02]  /*0be0*/  SEL R18, R18, R20, P0 ;  /* 0x0000001412127207 */ /* 0x000fc40000000000 */
[----:B------:R-:W-:Y:S02]  /*0bf0*/  SEL R14, R4, R22, P0 ;  /* 0x00000016040e7207 */ /* 0x000fe40000000000 */
[----:B------:R-:W-:Y:S02]  /*0c00*/  SEL R4, R7, R6, P0 ;  /* 0x0000000607047207 */ /* 0x000fe40000000000 */
[----:B------:R-:W-:Y:S02]  /*0c10*/  IADD3 R6, P2, PT, R5, 0x1, RZ ;  /* 0x0000000105067810 */ /* 0x000fe40007f5e0ff */
[----:B------:R-:W-:Y:S02]  /*0c20*/  ISETP.GE.U32.AND P0, PT, R18, R15, PT ;  /* 0x0000000f1200720c */ /* 0x000fe40003f06070 */
[----:B------:R-:W-:Y:S01]  /*0c30*/  ISETP.NE.U32.AND P1, PT, R15, RZ, PT ;  /* 0x000000ff0f00720c */ /* 0x000fe20003f25070 */
[----:B------:R-:W-:Y:S01]  /*0c40*/  IMAD.X R7, RZ, RZ, R4, P2 ;  /* 0x000000ffff077224 */ /* 0x000fe200010e0604 */
[----:B------:R-:W-:-:S02]  /*0c50*/  ISETP.GE.U32.AND.EX P0, PT, R14, R13, PT, P0 ;  /* 0x0000000d0e00720c */ /* 0x000fc40003f06100 */
[----:B------:R-:W-:Y:S01]  /*0c60*/  ISETP.NE.AND.EX P1, PT, R13, RZ, PT, P1 ;  /* 0x000000ff0d00720c */ /* 0x000fe20003f25310 */
[----:B------:R-:W-:Y:S01]  /*0c70*/  HFMA2 R13, -RZ, RZ, 0, 0 ;  /* 0x00000000ff0d7431 */ /* 0x000fe200000001ff */
[----:B------:R-:W-:Y:S02]  /*0c80*/  SEL R6, R6, R5, P0 ;  /* 0x0000000506067207 */ /* 0x000fe40000000000 */
[----:B------:R-:W-:Y:S02]  /*0c90*/  SEL R7, R7, R4, P0 ;  /* 0x0000000407077207 */ /* 0x000fe40000000000 */
[----:B------:R-:W-:Y:S02]  /*0ca0*/  SEL R6, R6, 0xffffffff, P1 ;  /* 0xffffffff06067807 */ /* 0x000fe40000800000 */
[----:B------:R-:W-:Y:S01]  /*0cb0*/  SEL R7, R7, 0xffffffff, P1 ;  /* 0xffffffff07077807 */ /* 0x000fe20000800000 */
[----:B------:R-:W-:Y:S06]  /*0cc0*/  RET.REL.NODEC R12 `(_ZN36_GLOBAL__N__30f09ad0_4_k_cu_fff026ee23operational_pack_kernelIdEEvPKPKT_PKPS1_mmmm) ;  /* 0xfffffff00ccc7950 */ /* 0x000fec0003c3ffff */
.L_x_17:
        /* <DEDUP_REMOVED lines=11> */
.L_x_410:


//--------------------- .text._ZN36_GLOBAL__N__30f09ad0_4_k_cu_fff026ee25operational_unpack_kernelIfEEvPKPKT_PKPS1_mmmm --------------------------
	.section	.text._ZN36_GLOBAL__N__30f09ad0_4_k_cu_fff026ee25operational_unpack_kernelIfEEvPKPKT_PKPS1_mmmm,"ax",@progbits
	.align	128
.text._ZN36_GLOBAL__N__30f09ad0_4_k_cu_fff026ee25operational_unpack_kernelIfEEvPKPKT_PKPS1_mmmm:
        .type           _ZN36_GLOBAL__N__30f09ad0_4_k_cu_fff026ee25operational_unpack_kernelIfEEvPKPKT_PKPS1_mmmm,@function
        .size           _ZN36_GLOBAL__N__30f09ad0_4_k_cu_fff026ee25operational_unpack_kernelIfEEvPKPKT_PKPS1_mmmm,(.L_x_412 - _ZN36_GLOBAL__N__30f09ad0_4_k_cu_fff026ee25operational_unpack_kernelIfEEvPKPKT_PKPS1_mmmm)
        .other          _ZN36_GLOBAL__N__30f09ad0_4_k_cu_fff026ee25operational_unpack_kernelIfEEvPKPKT_PKPS1_mmmm,@"STO_CUDA_ENTRY STV_DEFAULT"
_ZN36_GLOBAL__N__30f09ad0_4_k_cu_fff026ee25operational_unpack_kernelIfEEvPKPKT_PKPS1_mmmm:
        /* <DEDUP_REMOVED lines=27> */
.L_x_25:
        /* <DEDUP_REMOVED lines=27> */
.L_x_20:
[----:B------:R-:W1:Y:S01]  /*0360*/  LDCU.64 UR16, c[0x0][0x3a0] ;  /* 0x00007400ff1077ac */ /* 0x000e620008000a00 */
[----:B------:R-:W-:Y:S01]  /*0370*/  IMAD.MOV.U32 R10, RZ, RZ, R8 ;  /* 0x000000ffff0a7224 */ /* 0x000fe200078e0008 */
[----:B------:R-:W-:Y:S01]  /*0380*/  MOV R12, 0x3d0 ;  /* 0x000003d0000c7802 */ /* 0x000fe20000000f00 */
[----:B------:R-:W-:Y:S02]  /*0390*/  IMAD.MOV.U32 R11, RZ, RZ, R9 ;  /* 0x000000ffff0b7224 */ /* 0x000fe400078e0009 */
[----:B-1----:R-:W-:Y:S01]  /*03a0*/  IMAD.U32 R15, RZ, RZ, UR16 ;  /* 0x00000010ff0f7e24 */ /* 0x002fe2000f8e00ff */
[----:B------:R-:W-:-:S07]  /*03b0*/  MOV R13, UR17 ;  /* 0x00000011000d7c02 */ /* 0x000fce0008000f00 */
[----:B0-----:R-:W-:Y:S05]  /*03c0*/  CALL.REL.NOINC `($__internal_2_$__cuda_sm20_div_u64) ;  /* 0x0000000400347944 */ /* 0x001fea0003c00000 */
        /* <DEDUP_REMOVED lines=8> */
.L_x_21:
[----:B------:R-:W-:Y:S05]  /*0450*/  BSYNC.RECONVERGENT B1 ;  /* 0x0000000000017941 */ /* 0x000fea0003800200 */
.L_x_19:
        /* <DEDUP_REMOVED lines=27> */
.L_x_23:
[----:B------:R-:W1:Y:S01]  /*0610*/  LDCU.64 UR16, c[0x0][0x398] ;  /* 0x00007300ff1077ac */ /* 0x000e620008000a00 */
[----:B------:R-:W-:Y:S01]  /*0620*/  MOV R12, 0x660 ;  /* 0x00000660000c7802 */ /* 0x000fe20000000f00 */
        /* <DEDUP_REMOVED lines=11> */
.L_x_24:
[----:B------:R-:W-:Y:S05]  /*06e0*/  BSYNC.RECONVERGENT B1 ;  /* 0x0000000000017941 */ /* 0x000fea0003800200 */
.L_x_22:
        /* <DEDUP_REMOVED lines=15> */
[----:B------:R-:W-:-:S06]  /*07e0*/  LEA.HI.X R13, R10, R5, R11, 0x2, P0 ;  /* 0x000000050a0d7211 */ /* 0x000fcc00000f140b */
[----:B------:R-:W2:Y:S01]  /*07f0*/  LDG.E R13, desc[UR24][R12.64] ;  /* 0x000000180c0d7981 */ /* 0x000ea2000c1e1900 */
[----:B---3--:R-:W-:-:S04]  /*0800*/  LEA R4, P0, R6, R2, 0x2 ;  /* 0x0000000206047211 */ /* 0x008fc800078010ff */
[----:B------:R-:W-:Y:S02]  /*0810*/  LEA.HI.X R5, R6, R3, R7, 0x2, P0 ;  /* 0x0000000306057211 */ /* 0x000fe400000f1407 */
[----:B------:R-:W-:-:S04]  /*0820*/  IADD3 R8, P0, PT, R0, R8, RZ ;  /* 0x0000000800087210 */ /* 0x000fc80007f1e0ff */
[----:B------:R-:W-:Y:S02]  /*0830*/  IADD3.X R9, PT, PT, RZ, R9, RZ, P0, !PT ;  /* 0x00000009ff097210 */ /* 0x000fe400007fe4ff */
[----:B------:R-:W-:-:S04]  /*0840*/  ISETP.GE.U32.AND P0, PT, R8, UR4, PT ;  /* 0x0000000408007c0c */ /* 0x000fc8000bf06070 */
[----:B------:R-:W-:Y:S01]  /*0850*/  ISETP.GE.U32.AND.EX P0, PT, R9, UR6, PT, P0 ;  /* 0x0000000609007c0c */ /* 0x000fe2000bf06100 */
[----:B--2---:R1:W-:-:S12]  /*0860*/  STG.E desc[UR16][R4.64], R13 ;  /* 0x0000000d04007986 */ /* 0x0043d8000c101910 */
[----:B------:R-:W-:Y:S05]  /*0870*/  @!P0 BRA `(.L_x_25) ;  /* 0xfffffff8004c8947 */ /* 0x000fea000383ffff */
[----:B------:R-:W-:Y:S05]  /*0880*/  BSYNC.RECONVERGENT B0 ;  /* 0x0000000000007941 */ /* 0x000fea0003800200 */
.L_x_18:
[----:B------:R-:W-:Y:S05]  /*0890*/  EXIT ;  /* 0x000000000000794d */ /* 0x000fea0003800000 */
        .weak           $__internal_2_$__cuda_sm20_div_u64
        .type           $__internal_2_$__cuda_sm20_div_u64,@function
        .size           $__internal_2_$__cuda_sm20_div_u64,(.L_x_412 - $__internal_2_$__cuda_sm20_div_u64)
$__internal_2_$__cuda_sm20_div_u64:
        /* <DEDUP_REMOVED lines=68> */
[----:B------:R-:W-:Y:S06]  /*0ce0*/  RET.REL.NODEC R12 `(_ZN36_GLOBAL__N__30f09ad0_4_k_cu_fff026ee25operational_unpack_kernelIfEEvPKPKT_PKPS1_mmmm) ;  /* 0xfffffff00cc47950 */ /* 0x000fec0003c3ffff */
.L_x_26:
        /* <DEDUP_REMOVED lines=9> */
.L_x_412:


//--------------------- .text._ZN36_GLOBAL__N__30f09ad0_4_k_cu_fff026ee23operational_pack_kernelIfEEvPKPKT_PKPS1_mmmm --------------------------
	.section	.text._ZN36_GLOBAL__N__30f09ad0_4_k_cu_fff026ee23operational_pack_kernelIfEEvPKPKT_PKPS1_mmmm,"ax",@progbits
	.align	128
.text._ZN36_GLOBAL__N__30f09ad0_4_k_cu_fff026ee23operational_pack_kernelIfEEvPKPKT_PKPS1_mmmm:
        .type           _ZN36_GLOBAL__N__30f09ad0_4_k_cu_fff026ee23operational_pack_kernelIfEEvPKPKT_PKPS1_mmmm,@function
        .size           _ZN36_GLOBAL__N__30f09ad0_4_k_cu_fff026ee23operational_pack_kernelIfEEvPKPKT_PKPS1_mmmm,(.L_x_414 - _ZN36_GLOBAL__N__30f09ad0_4_k_cu_fff026ee23operational_pack_kernelIfEEvPKPKT_PKPS1_mmmm)
        .other          _ZN36_GLOBAL__N__30f09ad0_4_k_cu_fff026ee23operational_pack_kernelIfEEvPKPKT_PKPS1_mmmm,@"STO_CUDA_ENTRY STV_DEFAULT"
_ZN36_GLOBAL__N__30f09ad0_4_k_cu_fff026ee23operational_pack_kernelIfEEvPKPKT_PKPS1_mmmm:
        /* <DEDUP_REMOVED lines=27> */
.L_x_34:
        /* <DEDUP_REMOVED lines=27> */
.L_x_29:
[----:B------:R-:W1:Y:S01]  /*0360*/  LDCU.64 UR16, c[0x0][0x3a0] ;  /* 0x00007400ff1077ac */ /* 0x000e620008000a00 */
[----:B------:R-:W-:Y:S01]  /*0370*/  IMAD.MOV.U32 R10, RZ, RZ, R8 ;  /* 0x000000ffff0a7224 */ /* 0x000fe200078e0008 */
[----:B------:R-:W-:Y:S01]  /*0380*/  MOV R12, 0x3d0 ;  /* 0x000003d0000c7802 */ /* 0x000fe20000000f00 */
[----:B------:R-:W-:Y:S02]  /*0390*/  IMAD.MOV.U32 R11, RZ, RZ, R9 ;  /* 0x000000ffff0b7224 */ /* 0x000fe400078e0009 */
[----:B-1----:R-:W-:Y:S01]  /*03a0*/  IMAD.U32 R15, RZ, RZ, UR16 ;  /* 0x00000010ff0f7e24 */ /* 0x002fe2000f8e00ff */
[----:B------:R-:W-:-:S07]  /*03b0*/  MOV R13, UR17 ;  /* 0x00000011000d7c02 */ /* 0x000fce0008000f00 */
[----:B0-----:R-:W-:Y:S05]  /*03c0*/  CALL.REL.NOINC `($__internal_3_$__cuda_sm20_div_u64) ;  /* 0x00000004002c7944 */ /* 0x001fea0003c00000 */
        /* <DEDUP_REMOVED lines=8> */
.L_x_30:
[----:B------:R-:W-:Y:S05]  /*0450*/  BSYNC.RECONVERGENT B1 ;  /* 0x0000000000017941 */ /* 0x000fea0003800200 */
.L_x_28:
        /* <DEDUP_REMOVED lines=27> */
.L_x_32:
[----:B------:R-:W1:Y:S01]  /*0610*/  LDCU.64 UR16, c[0x0][0x398] ;  /* 0x00007300ff1077ac */ /* 0x000e620008000a00 */
[----:B------:R-:W-:Y:S01]  /*0620*/  MOV R12, 0x660 ;  /* 0x00000660000c7802 */ /* 0x000fe20000000f00 */
[----:B-1----:R-:W-:Y:S01]  /*0630*/  IMAD.U32 R15, RZ, RZ, UR16 ;  /* 0x00000010ff0f7e24 */ /* 0x002fe2000f8e00ff */
[----:B------:R-:W-:-:S07]  /*0640*/  MOV R13, UR17 ;  /* 0x00000011000d7c02 */ /* 0x000fce0008000f00 */
[----:B0-----:R-:W-:Y:S05]  /*0650*/  CALL.REL.NOINC `($__internal_3_$__cuda_sm20_div_u64) ;  /* 0x0000000000887944 */ /* 0x001fea0003c00000 */
[----:B------:R-:W-:-:S05]  /*0660*/  IADD3 R13, P0, PT, RZ, -R6, RZ ;  /* 0x80000006ff0d7210 */ /* 0x000fca0007f1e0ff */
[----:B------:R-:W-:Y:S02]  /*0670*/  IMAD.X R12, RZ, RZ, ~R7, P0 ;  /* 0x000000ffff0c7224 */ /* 0x000fe400000e0e07 */
[----:B------:R-:W-:-:S04]  /*0680*/  IMAD.WIDE.U32 R4, R13, UR22, R10 ;  /* 0x000000160d047c25 */ /* 0x000fc8000f8e000a */
[----:B------:R-:W-:-:S04]  /*0690*/  IMAD R12, R12, UR22, RZ ;  /* 0x000000160c0c7c24 */ /* 0x000fc8000f8e02ff */
[----:B------:R-:W-:-:S05]  /*06a0*/  IMAD R13, R13, UR23, R12 ;  /* 0x000000170d0d7c24 */ /* 0x000fca000f8e020c */
[----:B------:R-:W-:-:S07]  /*06b0*/  IADD3 R5, PT, PT, R5, R13, RZ ;  /* 0x0000000d05057210 */ /* 0x000fce0007ffe0ff */
.L_x_33:
[----:B------:R-:W-:Y:S05]  /*06c0*/  BSYNC.RECONVERGENT B1 ;  /* 0x0000000000017941 */ /* 0x000fea0003800200 */
.L_x_31:
        /* <DEDUP_REMOVED lines=26> */
.L_x_27:
[----:B------:R-:W-:Y:S05]  /*0870*/  EXIT ;  /* 0x000000000000794d */ /* 0x000fea0003800000 */
        .weak           $__internal_3_$__cuda_sm20_div_u64
        .type           $__internal_3_$__cuda_sm20_div_u64,@function
        .size           $__internal_3_$__cuda_sm20_div_u64,(.L_x_414 - $__internal_3_$__cuda_sm20_div_u64)
$__internal_3_$__cuda_sm20_div_u64:
        /* <DEDUP_REMOVED lines=68> */
[----:B------:R-:W-:Y:S06]  /*0cc0*/  RET.REL.NODEC R12 `(_ZN36_GLOBAL__N__30f09ad0_4_k_cu_fff026ee23operational_pack_kernelIfEEvPKPKT_PKPS1_mmmm) ;  /* 0xfffffff00ccc7950 */ /* 0x000fec0003c3ffff */
.L_x_35:
        /* <DEDUP_REMOVED lines=11> */
.L_x_414:


//--------------------- .text._ZN36_GLOBAL__N__30f09ad0_4_k_cu_fff026ee25operational_unpack_kernelI13__nv_bfloat16EEvPKPKT_PKPS2_mmmm --------------------------
	.section	.text._ZN36_GLOBAL__N__30f09ad0_4_k_cu_fff026ee25operational_unpack_kernelI13__nv_bfloat16EEvPKPKT_PKPS2_mmmm,"ax",@progbits
	.align	128
.text._ZN36_GLOBAL__N__30f09ad0_4_k_cu_fff026ee25operational_unpack_kernelI13__nv_bfloat16EEvPKPKT_PKPS2_mmmm:
        .type           _ZN36_GLOBAL__N__30f09ad0_4_k_cu_fff026ee25operational_unpack_kernelI13__nv_bfloat16EEvPKPKT_PKPS2_mmmm,@function
        .size           _ZN36_GLOBAL__N__30f09ad0_4_k_cu_fff026ee25operational_unpack_kernelI13__nv_bfloat16EEvPKPKT_PKPS2_mmmm,(.L_x_416 - _ZN36_GLOBAL__N__30f09ad0_4_k_cu_fff026ee25operational_unpack_kernelI13__nv_bfloat16EEvPKPKT_PKPS2_mmmm)
        .other          _ZN36_GLOBAL__N__30f09ad0_4_k_cu_fff026ee25operational_unpack_kernelI13__nv_bfloat16EEvPKPKT_PKPS2_mmmm,@"STO_CUDA_ENTRY STV_DEFAULT"
_ZN36_GLOBAL__N__30f09ad0_4_k_cu_fff026ee25operational_unpack_kernelI13__nv_bfloat16EEvPKPKT_PKPS2_mmmm:
        /* <DEDUP_REMOVED lines=27> */
.L_x_43:
        /* <DEDUP_REMOVED lines=27> */
.L_x_38:
[----:B------:R-:W1:Y:S01]  /*0360*/  LDCU.64 UR16, c[0x0][0x3a0] ;  /* 0x00007400ff1077ac */ /* 0x000e620008000a00 */
[----:B------:R-:W-:Y:S01]  /*0370*/  IMAD.MOV.U32 R10, RZ, RZ, R8 ;  /* 0x000000ffff0a7224 */ /* 0x000fe200078e0008 */
[----:B------:R-:W-:Y:S01]  /*0380*/  MOV R12, 0x3d0 ;  /* 0x000003d0000c7802 */ /* 0x000fe20000000f00 */
[----:B------:R-:W-:Y:S02]  /*0390*/  IMAD.MOV.U32 R11, RZ, RZ, R9 ;  /* 0x000000ffff0b7224 */ /* 0x000fe400078e0009 */
[----:B-1----:R-:W-:Y:S01]  /*03a0*/  IMAD.U32 R15, RZ, RZ, UR16 ;  /* 0x00000010ff0f7e24 */ /* 0x002fe2000f8e00ff */
[----:B------:R-:W-:-:S07]  /*03b0*/  MOV R13, UR17 ;  /* 0x00000011000d7c02 */ /* 0x000fce0008000f00 */
[----:B0-----:R-:W-:Y:S05]  /*03c0*/  CALL.REL.NOINC `($__internal_4_$__cuda_sm20_div_u64) ;  /* 0x0000000400347944 */ /* 0x001fea0003c00000 */
        /* <DEDUP_REMOVED lines=8> */
.L_x_39:
[----:B------:R-:W-:Y:S05]  /*0450*/  BSYNC.RECONVERGENT B1 ;  /* 0x0000000000017941 */ /* 0x000fea0003800200 */
.L_x_37:
        /* <DEDUP_REMOVED lines=27> */
.L_x_41:
[----:B------:R-:W1:Y:S01]  /*0610*/  LDCU.64 UR16, c[0x0][0x398] ;  /* 0x00007300ff1077ac */ /* 0x000e620008000a00 */
[----:B------:R-:W-:Y:S01]  /*0620*/  MOV R12, 0x660 ;  /* 0x00000660000c7802 */ /* 0x000fe20000000f00 */
        /* <DEDUP_REMOVED lines=11> */
.L_x_42:
[----:B------:R-:W-:Y:S05]  /*06e0*/  BSYNC.RECONVERGENT B1 ;  /* 0x0000000000017941 */ /* 0x000fea0003800200 */
.L_x_40:
        /* <DEDUP_REMOVED lines=16> */
[----:B------:R-:W2:Y:S01]  /*07f0*/  LDG.E.U16 R13, desc[UR24][R12.64] ;  /* 0x000000180c0d7981 */ /* 0x000ea2000c1e1500 */
[----:B---3--:R-:W-:-:S04]  /*0800*/  LEA R4, P0, R6, R2, 0x1 ;  /* 0x0000000206047211 */ /* 0x008fc800078008ff */
[----:B------:R-:W-:Y:S02]  /*0810*/  LEA.HI.X R5, R6, R3, R7, 0x1, P0 ;  /* 0x0000000306057211 */ /* 0x000fe400000f0c07 */
[----:B------:R-:W-:-:S04]  /*0820*/  IADD3 R8, P0, PT, R0, R8, RZ ;  /* 0x0000000800087210 */ /* 0x000fc80007f1e0ff */
[----:B------:R-:W-:Y:S02]  /*0830*/  IADD3.X R9, PT, PT, RZ, R9, RZ, P0, !PT ;  /* 0x00000009ff097210 */ /* 0x000fe400007fe4ff */
[----:B------:R-:W-:-:S04]  /*0840*/  ISETP.GE.U32.AND P0, PT, R8, UR4, PT ;  /* 0x0000000408007c0c */ /* 0x000fc8000bf06070 */
[----:B------:R-:W-:Y:S01]  /*0850*/  ISETP.GE.U32.AND.EX P0, PT, R9, UR6, PT, P0 ;  /* 0x0000000609007c0c */ /* 0x000fe2000bf06100 */
[----:B--2---:R1:W-:-:S12]  /*0860*/  STG.E.U16 desc[UR16][R4.64], R13 ;  /* 0x0000000d04007986 */ /* 0x0043d8000c101510 */
[----:B------:R-:W-:Y:S05]  /*0870*/  @!P0 BRA `(.L_x_43) ;  /* 0xfffffff8004c8947 */ /* 0x000fea000383ffff */
[----:B------:R-:W-:Y:S05]  /*0880*/  BSYNC.RECONVERGENT B0 ;  /* 0x0000000000007941 */ /* 0x000fea0003800200 */
.L_x_36:
[----:B------:R-:W-:Y:S05]  /*0890*/  EXIT ;  /* 0x000000000000794d */ /* 0x000fea0003800000 */
        .weak           $__internal_4_$__cuda_sm20_div_u64
        .type           $__internal_4_$__cuda_sm20_div_u64,@function
        .size           $__internal_4_$__cuda_sm20_div_u64,(.L_x_416 - $__internal_4_$__cuda_sm20_div_u64)
$__internal_4_$__cuda_sm20_div_u64:
        /* <DEDUP_REMOVED lines=68> */
[----:B------:R-:W-:Y:S06]  /*0ce0*/  RET.REL.NODEC R12 `(_ZN36_GLOBAL__N__30f09ad0_4_k_cu_fff026ee25operational_unpack_kernelI13__nv_bfloat16EEvPKPKT_PKPS2_mmmm) ;  /* 0xfffffff00cc47950 */ /* 0x000fec0003c3ffff */
.L_x_44:
        /* <DEDUP_REMOVED lines=9> */
.L_x_416:


//--------------------- .text._ZN36_GLOBAL__N__30f09ad0_4_k_cu_fff026ee23operational_pack_kernelI13__nv_bfloat16EEvPKPKT_PKPS2_mmmm --------------------------
	.section	.text._ZN36_GLOBAL__N__30f09ad0_4_k_cu_fff026ee23operational_pack_kernelI13__nv_bfloat16EEvPKPKT_PKPS2_mmmm,"ax",@progbits
	.align	128
.text._ZN36_GLOBAL__N__30f09ad0_4_k_cu_fff026ee23operational_pack_kernelI13__nv_bfloat16EEvPKPKT_PKPS2_mmmm:
        .type           _ZN36_GLOBAL__N__30f09ad0_4_k_cu_fff026ee23operational_pack_kernelI13__nv_bfloat16EEvPKPKT_PKPS2_mmmm,@function
        .size           _ZN36_GLOBAL__N__30f09ad0_4_k_cu_fff026ee23operational_pack_kernelI13__nv_bfloat16EEvPKPKT_PKPS2_mmmm,(.L_x_418 - _ZN36_GLOBAL__N__30f09ad0_4_k_cu_fff026ee23operational_pack_kernelI13__nv_bfloat16EEvPKPKT_PKPS2_mmmm)
        .other          _ZN36_GLOBAL__N__30f09ad0_4_k_cu_fff026ee23operational_pack_kernelI13__nv_bfloat16EEvPKPKT_PKPS2_mmmm,@"STO_CUDA_ENTRY STV_DEFAULT"
_ZN36_GLOBAL__N__30f09ad0_4_k_cu_fff026ee23operational_pack_kernelI13__nv_bfloat16EEvPKPKT_PKPS2_mmmm:
        /* <DEDUP_REMOVED lines=27> */
.L_x_52:
        /* <DEDUP_REMOVED lines=27> */
.L_x_47:
[----:B------:R-:W1:Y:S01]  /*0360*/  LDCU.64 UR16, c[0x0][0x3a0] ;  /* 0x00007400ff1077ac */ /* 0x000e620008000a00 */
[----:B------:R-:W-:Y:S01]  /*0370*/  IMAD.MOV.U32 R10, RZ, RZ, R8 ;  /* 0x000000ffff0a7224 */ /* 0x000fe200078e0008 */
[----:B------:R-:W-:Y:S01]  /*0380*/  MOV R12, 0x3d0 ;  /* 0x000003d0000c7802 */ /* 0x000fe20000000f00 */
[----:B------:R-:W-:Y:S02]  /*0390*/  IMAD.MOV.U32 R11, RZ, RZ, R9 ;  /* 0x000000ffff0b7224 */ /* 0x000fe400078e0009 */
[----:B-1----:R-:W-:Y:S01]  /*03a0*/  IMAD.U32 R15, RZ, RZ, UR16 ;  /* 0x00000010ff0f7e24 */ /* 0x002fe2000f8e00ff */
[----:B------:R-:W-:-:S07]  /*03b0*/  MOV R13, UR17 ;  /* 0x00000011000d7c02 */ /* 0x000fce0008000f00 */
[----:B0-----:R-:W-:Y:S05]  /*03c0*/  CALL.REL.NOINC `($__internal_5_$__cuda_sm20_div_u64) ;  /* 0x00000004002c7944 */ /* 0x001fea0003c00000 */
        /* <DEDUP_REMOVED lines=8> */
.L_x_48:
[----:B------:R-:W-:Y:S05]  /*0450*/  BSYNC.RECONVERGENT B1 ;  /* 0x0000000000017941 */ /* 0x000fea0003800200 */
.L_x_46:
        /* <DEDUP_REMOVED lines=27> */
.L_x_50:
[----:B------:R-:W1:Y:S01]  /*0610*/  LDCU.64 UR16, c[0x0][0x398] ;  /* 0x00007300ff1077ac */ /* 0x000e620008000a00 */
[----:B------:R-:W-:Y:S01]  /*0620*/  MOV R12, 0x660 ;  /* 0x00000660000c7802 */ /* 0x000fe20000000f00 */
[----:B-1----:R-:W-:Y:S01]  /*0630*/  IMAD.U32 R15, RZ, RZ, UR16 ;  /* 0x00000010ff0f7e24 */ /* 0x002fe2000f8e00ff */
[----:B------:R-:W-:-:S07]  /*0640*/  MOV R13, UR17 ;  /* 0x00000011000d7c02 */ /* 0x000fce0008000f00 */
[----:B0-----:R-:W-:Y:S05]  /*0650*/  CALL.REL.NOINC `($__internal_5_$__cuda_sm20_div_u64) ;  /* 0x0000000000887944 */ /* 0x001fea0003c00000 */
[----:B------:R-:W-:-:S05]  /*0660*/  IADD3 R13, P0, PT, RZ, -R6, RZ ;  /* 0x80000006ff0d7210 */ /* 0x000fca0007f1e0ff */
[----:B------:R-:W-:Y:S02]  /*0670*/  IMAD.X R12, RZ, RZ, ~R7, P0 ;  /* 0x000000ffff0c7224 */ /* 0x000fe400000e0e07 */
[----:B------:R-:W-:-:S04]  /*0680*/  IMAD.WIDE.U32 R4, R13, UR22, R10 ;  /* 0x000000160d047c25 */ /* 0x000fc8000f8e000a */
[----:B------:R-:W-:-:S04]  /*0690*/  IMAD R12, R12, UR22, RZ ;  /* 0x000000160c0c7c24 */ /* 0x000fc8000f8e02ff */
[----:B------:R-:W-:-:S05]  /*06a0*/  IMAD R13, R13, UR23, R12 ;  /* 0x000000170d0d7c24 */ /* 0x000fca000f8e020c */
[----:B------:R-:W-:-:S07]  /*06b0*/  IADD3 R5, PT, PT, R5, R13, RZ ;  /* 0x0000000d05057210 */ /* 0x000fce0007ffe0ff */
.L_x_51:
[----:B------:R-:W-:Y:S05]  /*06c0*/  BSYNC.RECONVERGENT B1 ;  /* 0x0000000000017941 */ /* 0x000fea0003800200 */
.L_x_49:
        /* <DEDUP_REMOVED lines=26> */
.L_x_45:
[----:B------:R-:W-:Y:S05]  /*0870*/  EXIT ;  /* 0x000000000000794d */ /* 0x000fea0003800000 */
        .weak           $__internal_5_$__cuda_sm20_div_u64
        .type           $__internal_5_$__cuda_sm20_div_u64,@function
        .size           $__internal_5_$__cuda_sm20_div_u64,(.L_x_418 - $__internal_5_$__cuda_sm20_div_u64)
$__internal_5_$__cuda_sm20_div_u64:
        /* <DEDUP_REMOVED lines=68> */
[----:B------:R-:W-:Y:S06]  /*0cc0*/  RET.REL.NODEC R12 `(_ZN36_GLOBAL__N__30f09ad0_4_k_cu_fff026ee23operational_pack_kernelI13__nv_bfloat16EEvPKPKT_PKPS2_mmmm) ;  /* 0xfffffff00ccc7950 */ /* 0x000fec0003c3ffff */
.L_x_53:
        /* <DEDUP_REMOVED lines=11> */
.L_x_418:


//--------------------- .text._ZN36_GLOBAL__N__30f09ad0_4_k_cu_fff026ee25operational_unpack_kernelI6__halfEEvPKPKT_PKPS2_mmmm --------------------------
	.section	.text._ZN36_GLOBAL__N__30f09ad0_4_k_cu_fff026ee25operational_unpack_kernelI6__halfEEvPKPKT_PKPS2_mmmm,"ax",@progbits
	.align	128
.text._ZN36_GLOBAL__N__30f09ad0_4_k_cu_fff026ee25operational_unpack_kernelI6__halfEEvPKPKT_PKPS2_mmmm:
        .type           _ZN36_GLOBAL__N__30f09ad0_4_k_cu_fff026ee25operational_unpack_kernelI6__halfEEvPKPKT_PKPS2_mmmm,@function
        .size           _ZN36_GLOBAL__N__30f09ad0_4_k_cu_fff026ee25operational_unpack_kernelI6__halfEEvPKPKT_PKPS2_mmmm,(.L_x_420 - _ZN36_GLOBAL__N__30f09ad0_4_k_cu_fff026ee25operational_unpack_kernelI6__halfEEvPKPKT_PKPS2_mmmm)
        .other          _ZN36_GLOBAL__N__30f09ad0_4_k_cu_fff026ee25operational_unpack_kernelI6__halfEEvPKPKT_PKPS2_mmmm,@"STO_CUDA_ENTRY STV_DEFAULT"
_ZN36_GLOBAL__N__30f09ad0_4_k_cu_fff026ee25operational_unpack_kernelI6__halfEEvPKPKT_PKPS2_mmmm:
        /* <DEDUP_REMOVED lines=27> */
.L_x_61:
        /* <DEDUP_REMOVED lines=27> */
.L_x_56:
[----:B------:R-:W1:Y:S01]  /*0360*/  LDCU.64 UR16, c[0x0][0x3a0] ;  /* 0x00007400ff1077ac */ /* 0x000e620008000a00 */
[----:B------:R-:W-:Y:S01]  /*0370*/  IMAD.MOV.U32 R10, RZ, RZ, R8 ;  /* 0x000000ffff0a7224 */ /* 0x000fe200078e0008 */
[----:B------:R-:W-:Y:S01]  /*0380*/  MOV R12, 0x3d0 ;  /* 0x000003d0000c7802 */ /* 0x000fe20000000f00 */
[----:B------:R-:W-:Y:S02]  /*0390*/  IMAD.MOV.U32 R11, RZ, RZ, R9 ;  /* 0x000000ffff0b7224 */ /* 0x000fe400078e0009 */
[----:B-1----:R-:W-:Y:S01]  /*03a0*/  IMAD.U32 R15, RZ, RZ, UR16 ;  /* 0x00000010ff0f7e24 */ /* 0x002fe2000f8e00ff */
[----:B------:R-:W-:-:S07]  /*03b0*/  MOV R13, UR17 ;  /* 0x00000011000d7c02 */ /* 0x000fce0008000f00 */
[----:B0-----:R-:W-:Y:S05]  /*03c0*/  CALL.REL.NOINC `($__internal_6_$__cuda_sm20_div_u64) ;  /* 0x0000000400347944 */ /* 0x001fea0003c00000 */
        /* <DEDUP_REMOVED lines=8> */
.L_x_57:
[----:B------:R-:W-:Y:S05]  /*0450*/  BSYNC.RECONVERGENT B1 ;  /* 0x0000000000017941 */ /* 0x000fea0003800200 */
.L_x_55:
        /* <DEDUP_REMOVED lines=27> */
.L_x_59:
[----:B------:R-:W1:Y:S01]  /*0610*/  LDCU.64 UR16, c[0x0][0x398] ;  /* 0x00007300ff1077ac */ /* 0x000e620008000a00 */
[----:B------:R-:W-:Y:S01]  /*0620*/  MOV R12, 0x660 ;  /* 0x00000660000c7802 */ /* 0x000fe20000000f00 */
        /* <DEDUP_REMOVED lines=11> */
.L_x_60:
[----:B------:R-:W-:Y:S05]  /*06e0*/  BSYNC.RECONVERGENT B1 ;  /* 0x0000000000017941 */ /* 0x000fea0003800200 */
.L_x_58:
        /* <DEDUP_REMOVED lines=26> */
.L_x_54:
[----:B------:R-:W-:Y:S05]  /*0890*/  EXIT ;  /* 0x000000000000794d */ /* 0x000fea0003800000 */
        .weak           $__internal_6_$__cuda_sm20_div_u64
        .type           $__internal_6_$__cuda_sm20_div_u64,@function
        .size           $__internal_6_$__cuda_sm20_div_u64,(.L_x_420 - $__internal_6_$__cuda_sm20_div_u64)
$__internal_6_$__cuda_sm20_div_u64:
        /* <DEDUP_REMOVED lines=68> */
[----:B------:R-:W-:Y:S06]  /*0ce0*/  RET.REL.NODEC R12 `(_ZN36_GLOBAL__N__30f09ad0_4_k_cu_fff026ee25operational_unpack_kernelI6__halfEEvPKPKT_PKPS2_mmmm) ;  /* 0xfffffff00cc47950 */ /* 0x000fec0003c3ffff */
.L_x_62:
        /* <DEDUP_REMOVED lines=9> */
.L_x_420:


//--------------------- .text._ZN36_GLOBAL__N__30f09ad0_4_k_cu_fff026ee23operational_pack_kernelI6__halfEEvPKPKT_PKPS2_mmmm --------------------------
	.section	.text._ZN36_GLOBAL__N__30f09ad0_4_k_cu_fff026ee23operational_pack_kernelI6__halfEEvPKPKT_PKPS2_mmmm,"ax",@progbits
	.align	128
.text._ZN36_GLOBAL__N__30f09ad0_4_k_cu_fff026ee23operational_pack_kernelI6__halfEEvPKPKT_PKPS2_mmmm:
        .type           _ZN36_GLOBAL__N__30f09ad0_4_k_cu_fff026ee23operational_pack_kernelI6__halfEEvPKPKT_PKPS2_mmmm,@function
        .size           _ZN36_GLOBAL__N__30f09ad0_4_k_cu_fff026ee23operational_pack_kernelI6__halfEEvPKPKT_PKPS2_mmmm,(.L_x_422 - _ZN36_GLOBAL__N__30f09ad0_4_k_cu_fff026ee23operational_pack_kernelI6__halfEEvPKPKT_PKPS2_mmmm)
        .other          _ZN36_GLOBAL__N__30f09ad0_4_k_cu_fff026ee23operational_pack_kernelI6__halfEEvPKPKT_PKPS2_mmmm,@"STO_CUDA_ENTRY STV_DEFAULT"
_ZN36_GLOBAL__N__30f09ad0_4_k_cu_fff026ee23operational_pack_kernelI6__halfEEvPKPKT_PKPS2_mmmm:
        /* <DEDUP_REMOVED lines=27> */
.L_x_70:
        /* <DEDUP_REMOVED lines=27> */
.L_x_65:
[----:B------:R-:W1:Y:S01]  /*0360*/  LDCU.64 UR16, c[0x0][0x3a0] ;  /* 0x00007400ff1077ac */ /* 0x000e620008000a00 */
[----:B------:R-:W-:Y:S01]  /*0370*/  IMAD.MOV.U32 R10, RZ, RZ, R8 ;  /* 0x000000ffff0a7224 */ /* 0x000fe200078e0008 */
[----:B------:R-:W-:Y:S01]  /*0380*/  MOV R12, 0x3d0 ;  /* 0x000003d0000c7802 */ /* 0x000fe20000000f00 */
[----:B------:R-:W-:Y:S02]  /*0390*/  IMAD.MOV.U32 R11, RZ, RZ, R9 ;  /* 0x000000ffff0b7224 */ /* 0x000fe400078e0009 */
[----:B-1----:R-:W-:Y:S01]  /*03a0*/  IMAD.U32 R15, RZ, RZ, UR16 ;  /* 0x00000010ff0f7e24 */ /* 0x002fe2000f8e00ff */
[----:B------:R-:W-:-:S07]  /*03b0*/  MOV R13, UR17 ;  /* 0x00000011000d7c02 */ /* 0x000fce0008000f00 */
[----:B0-----:R-:W-:Y:S05]  /*03c0*/  CALL.REL.NOINC `($__internal_7_$__cuda_sm20_div_u64) ;  /* 0x00000004002c7944 */ /* 0x001fea0003c00000 */
        /* <DEDUP_REMOVED lines=8> */
.L_x_66:
[----:B------:R-:W-:Y:S05]  /*0450*/  BSYNC.RECONVERGENT B1 ;  /* 0x0000000000017941 */ /* 0x000fea0003800200 */
.L_x_64:
        /* <DEDUP_REMOVED lines=27> */
.L_x_68:
[----:B------:R-:W1:Y:S01]  /*0610*/  LDCU.64 UR16, c[0x0][0x398] ;  /* 0x00007300ff1077ac */ /* 0x000e620008000a00 */
[----:B------:R-:W-:Y:S01]  /*0620*/  MOV R12, 0x660 ;  /* 0x00000660000c7802 */ /* 0x000fe20000000f00 */
[----:B-1----:R-:W-:Y:S01]  /*0630*/  IMAD.U32 R15, RZ, RZ, UR16 ;  /* 0x00000010ff0f7e24 */ /* 0x002fe2000f8e00ff */
[----:B------:R-:W-:-:S07]  /*0640*/  MOV R13, UR17 ;  /* 0x00000011000d7c02 */ /* 0x000fce0008000f00 */
[----:B0-----:R-:W-:Y:S05]  /*0650*/  CALL.REL.NOINC `($__internal_7_$__cuda_sm20_div_u64) ;  /* 0x0000000000887944 */ /* 0x001fea0003c00000 */
[----:B------:R-:W-:-:S05]  /*0660*/  IADD3 R13, P0, PT, RZ, -R6, RZ ;  /* 0x80000006ff0d7210 */ /* 0x000fca0007f1e0ff */
[----:B------:R-:W-:Y:S02]  /*0670*/  IMAD.X R12, RZ, RZ, ~R7, P0 ;  /* 0x000000ffff0c7224 */ /* 0x000fe400000e0e07 */
[----:B------:R-:W-:-:S04]  /*0680*/  IMAD.WIDE.U32 R4, R13, UR22, R10 ;  /* 0x000000160d047c25 */ /* 0x000fc8000f8e000a */
[----:B------:R-:W-:-:S04]  /*0690*/  IMAD R12, R12, UR22, RZ ;  /* 0x000000160c0c7c24 */ /* 0x000fc8000f8e02ff */
[----:B------:R-:W-:-:S05]  /*06a0*/  IMAD R13, R13, UR23, R12 ;  /* 0x000000170d0d7c24 */ /* 0x000fca000f8e020c */
[----:B------:R-:W-:-:S07]  /*06b0*/  IADD3 R5, PT, PT, R5, R13, RZ ;  /* 0x0000000d05057210 */ /* 0x000fce0007ffe0ff */
.L_x_69:
[----:B------:R-:W-:Y:S05]  /*06c0*/  BSYNC.RECONVERGENT B1 ;  /* 0x0000000000017941 */ /* 0x000fea0003800200 */
.L_x_67:
        /* <DEDUP_REMOVED lines=26> */
.L_x_63:
[----:B------:R-:W-:Y:S05]  /*0870*/  EXIT ;  /* 0x000000000000794d */ /* 0x000fea0003800000 */
        .weak           $__internal_7_$__cuda_sm20_div_u64
        .type           $__internal_7_$__cuda_sm20_div_u64,@function
        .size           $__internal_7_$__cuda_sm20_div_u64,(.L_x_422 - $__internal_7_$__cuda_sm20_div_u64)
$__internal_7_$__cuda_sm20_div_u64:
        /* <DEDUP_REMOVED lines=68> */
[----:B------:R-:W-:Y:S06]  /*0cc0*/  RET.REL.NODEC R12 `(_ZN36_GLOBAL__N__30f09ad0_4_k_cu_fff026ee23operational_pack_kernelI6__halfEEvPKPKT_PKPS2_mmmm) ;  /* 0xfffffff00ccc7950 */ /* 0x000fec0003c3ffff */
.L_x_71:
        /* <DEDUP_REMOVED lines=11> */
.L_x_422:


//--------------------- .text._ZN36_GLOBAL__N__30f09ad0_4_k_cu_fff026ee25universal_to_block_kernelIdLNS_11BlockLayoutE1EEEvPKPKT_PKPS2_mmmmmmmm --------------------------
	.section	.text._ZN36_GLOBAL__N__30f09ad0_4_k_cu_fff026ee25universal_to_block_kernelIdLNS_11BlockLayoutE1EEEvPKPKT_PKPS2_mmmmmmmm,"ax",@progbits
	.align	128
.text._ZN36_GLOBAL__N__30f09ad0_4_k_cu_fff026ee25universal_to_block_kernelIdLNS_11BlockLayoutE1EEEvPKPKT_PKPS2_mmmmmmmm:
        .type           _ZN36_GLOBAL__N__30f09ad0_4_k_cu_fff026ee25universal_to_block_kernelIdLNS_11BlockLayoutE1EEEvPKPKT_PKPS2_mmmmmmmm,@function
        .size           _ZN36_GLOBAL__N__30f09ad0_4_k_cu_fff026ee25universal_to_block_kernelIdLNS_11BlockLayoutE1EEEvPKPKT_PKPS2_mmmmmmmm,(.L_x_424 - _ZN36_GLOBAL__N__30f09ad0_4_k_cu_fff026ee25universal_to_block_kernelIdLNS_11BlockLayoutE1EEEvPKPKT_PKPS2_mmmmmmmm)
        .other          _ZN36_GLOBAL__N__30f09ad0_4_k_cu_fff026ee25universal_to_block_kernelIdLNS_11BlockLayoutE1EEEvPKPKT_PKPS2_mmmmmmmm,@"STO_CUDA_ENTRY STV_DEFAULT"
_ZN36_GLOBAL__N__30f09ad0_4_k_cu_fff026ee25universal_to_block_kernelIdLNS_11BlockLayoutE1EEEvPKPKT_PKPS2_mmmmmmmm:
[----:B------:R-:W-:Y:S01]  /*0000*/  LDC R1, c[0x0][0x37c] ;  /* 0x0000df00ff017b82 */ /* 0x000fe20000000800 */
[----:B------:R-:W0:Y:S01]  /*0010*/  S2R R3, SR_TID.X ;  /* 0x0000000000037919 */ /* 0x000e220000002100 */
[----:B------:R-:W1:Y:S06]  /*0020*/  LDCU.64 UR8, c[0x0][0x3a0] ;  /* 0x00007400ff0877ac */ /* 0x000e6c0008000a00 */
[----:B------:R-:W0:Y:S01]  /*0030*/  S2UR UR7, SR_CTAID.X ;  /* 0x00000000000779c3 */ /* 0x000e220000002500 */
[----:B------:R-:W1:Y:S01]  /*0040*/  LDCU.64 UR10, c[0x0][0x398] ;  /* 0x00007300ff0a77ac */ /* 0x000e620008000a00 */
[----:B------:R-:W2:Y:S06]  /*0050*/  LDCU UR28, c[0x0][0x39c] ;  /* 0x00007380ff1c77ac */ /* 0x000eac0008000800 */
[----:B------:R-:W0:Y:S01]  /*0060*/  LDC R10, c[0x0][0x360] ;  /* 0x0000d800ff0a7b82 */ /* 0x000e220000000800 */
[----:B------:R-:W3:Y:S01]  /*0070*/  LDCU UR29, c[0x0][0x398] ;  /* 0x00007300ff1d77ac */ /* 0x000ee20008000800 */
[----:B------:R-:W4:Y:S01]  /*0080*/  LDCU UR16, c[0x0][0x3cc] ;  /* 0x00007980ff1077ac */ /* 0x000f220008000800 */
[----:B------:R-:W0:Y:S01]  /*0090*/  LDCU UR17, c[0x0][0x3c8] ;  /* 0x00007900ff1177ac */ /* 0x000e220008000800 */
[----:B-1----:R-:W-:-:S02]  /*00a0*/  UIMAD UR6, UR9, UR10, URZ ;  /* 0x0000000a090672a4 */ /* 0x002fc4000f8e02ff */
[----:B------:R-:W-:Y:S02]  /*00b0*/  UIMAD.WIDE.U32 UR4, UR8, UR10, URZ ;  /* 0x0000000a080472a5 */ /* 0x000fe4000f8e00ff */
[----:B------:R-:W-:Y:S01]  /*00c0*/  UIMAD UR6, UR8, UR11, UR6 ;  /* 0x0000000b080672a4 */ /* 0x000fe2000f8e0206 */
[----:B------:R-:W1:Y:S01]  /*00d0*/  LDCU UR18, c[0x0][0x3c4] ;  /* 0x00007880ff1277ac */ /* 0x000e620008000800 */
[----:B0-----:R-:W-:Y:S02]  /*00e0*/  IMAD R10, R10, UR7, R3 ;  /* 0x000000070a0a7c24 */ /* 0x001fe4000f8e0203 */
[----:B------:R-:W-:Y:S01]  /*00f0*/  UIADD3 UR6, UPT, UPT, UR5, UR6, URZ ;  /* 0x0000000605067290 */ /* 0x000fe2000fffe0ff */
[----:B------:R-:W0:Y:S02]  /*0100*/  LDCU UR19, c[0x0][0x3c0] ;  /* 0x00007800ff1377ac */ /* 0x000e240008000800 */
[----:B------:R-:W-:-:S03]  /*0110*/  ISETP.LT.U32.AND P0, PT, R10, UR4, PT ;  /* 0x000000040a007c0c */ /* 0x000fc6000bf01070 */
[----:B------:R-:W-:Y:S01]  /*0120*/  IMAD.U32 R0, RZ, RZ, UR6 ;  /* 0x00000006ff007e24 */ /* 0x000fe2000f8e00ff */
[----:B------:R-:W0:Y:S04]  /*0130*/  LDCU UR20, c[0x0][0x3bc] ;  /* 0x00007780ff1477ac */ /* 0x000e280008000800 */
[----:B------:R-:W-:Y:S01]  /*0140*/  ISETP.GT.U32.AND.EX P0, PT, R0, RZ, PT, P0 ;  /* 0x000000ff0000720c */ /* 0x000fe20003f04100 */
[----:B------:R-:W0:Y:S01]  /*0150*/  LDCU UR21, c[0x0][0x3b8] ;  /* 0x00007700ff1577ac */ /* 0x000e220008000800 */
[----:B------:R-:W0:Y:S01]  /*0160*/  LDCU UR22, c[0x0][0x3b4] ;  /* 0x00007680ff1677ac */ /* 0x000e220008000800 */
[----:B------:R-:W0:Y:S01]  /*0170*/  LDCU UR23, c[0x0][0x3b0] ;  /* 0x00007600ff1777ac */ /* 0x000e220008000800 */
[----:B------:R-:W0:Y:S01]  /*0180*/  LDCU.64 UR30, c[0x0][0x398] ;  /* 0x00007300ff1e77ac */ /* 0x000e220008000a00 */
[----:B------:R-:W0:Y:S01]  /*0190*/  LDCU.64 UR36, c[0x0][0x3b8] ;  /* 0x00007700ff2477ac */ /* 0x000e220008000a00 */
[----:B------:R-:W0:Y:S01]  /*01a0*/  LDCU.64 UR32, c[0x0][0x3c8] ;  /* 0x00007900ff2077ac */ /* 0x000e220008000a00 */
[----:B------:R-:W0:Y:S01]  /*01b0*/  LDCU.64 UR34, c[0x0][0x3c0] ;  /* 0x00007800ff2277ac */ /* 0x000e220008000a00 */
[----:B------:R-:W0:Y:S01]  /*01c0*/  LDCU.64 UR38, c[0x0][0x3b0] ;  /* 0x00007600ff2677ac */ /* 0x000e220008000a00 */
[----:B------:R-:W0:Y:S01]  /*01d0*/  LDCU.64 UR24, c[0x0][0x390] ;  /* 0x00007200ff1877ac */ /* 0x000e220008000a00 */
[----:B------:R-:W0:Y:S01]  /*01e0*/  LDCU.128 UR8, c[0x0][0x3c0] ;  /* 0x00007800ff0877ac */ /* 0x000e220008000c00 */
[----:B------:R-:W0:Y:S02]  /*01f0*/  LDCU.128 UR12, c[0x0][0x380] ;  /* 0x00007000ff0c77ac */ /* 0x000e240008000c00 */
[----:B01234-:R-:W-:Y:S05]  /*0200*/  @!P0 EXIT ;  /* 0x000000000000894d */ /* 0x01ffea0003800000 */
[----:B------:R-:W0:Y:S01]  /*0210*/  LDC.64 R14, c[0x0][0x358] ;  /* 0x0000d600ff0e7b82 */ /* 0x000e220000000a00 */
[----:B------:R-:W-:Y:S01]  /*0220*/  BSSY.RECONVERGENT B0, `(.L_x_72) ;  /* 0x000010c000007945 */ /* 0x000fe20003800200 */
[----:B------:R-:W-:-:S07]  /*0230*/  IMAD.MOV.U32 R11, RZ, RZ, RZ ;  /* 0x000000ffff0b7224 */ /* 0x000fce00078e00ff */
.L_x_88:
[----:B------:R-:W-:Y:S01]  /*0240*/  LOP3.LUT R0, R11, UR28, RZ, 0xfc, !PT ;  /* 0x0000001c0b007c12 */ /* 0x000fe2000f8efcff */
[----:B------:R-:W-:Y:S03]  /*0250*/  BSSY.RECONVERGENT B1, `(.L_x_73) ;  /* 0x0000029000017945 */ /* 0x000fe60003800200 */
[----:B------:R-:W-:-:S13]  /*0260*/  ISETP.NE.U32.AND P0, PT, R0, RZ, PT ;  /* 0x000000ff0000720c */ /* 0x000fda0003f05070 */
[----:B-1----:R-:W-:Y:S05]  /*0270*/  @P0 BRA `(.L_x_74) ;  /* 0x00000000005c0947 */ /* 0x002fea0003800000 */
[----:B------:R-:W1:Y:S01]  /*0280*/  I2F.U32.RP R0, UR29 ;  /* 0x0000001d00007d06 */ /* 0x000e620008209000 */
[----:B------:R-:W-:Y:S01]  /*0290*/  ISETP.NE.U32.AND P2, PT, RZ, UR29, PT ;  /* 0x0000001dff007c0c */ /* 0x000fe2000bf45070 */
[----:B------:R-:W-:Y:S01]  /*02a0*/  IMAD.MOV.U32 R13, RZ, RZ, RZ ;  /* 0x000000ffff0d7224 */ /* 0x000fe200078e00ff */
[----:B------:R-:W-:-:S05]  /*02b0*/  MOV R9, RZ ;  /* 0x000000ff00097202 */ /* 0x000fca0000000f00 */
[----:B-1----:R-:W1:Y:S02]  /*02c0*/  MUFU.RCP R0, R0 ;  /* 0x0000000000007308 */ /* 0x002e640000001000 */
[----:B-1----:R-:W-:-:S06]  /*02d0*/  IADD3 R2, PT, PT, R0, 0xffffffe, RZ ;  /* 0x0ffffffe00027810 */ /* 0x002fcc0007ffe0ff */
[----:B------:R1:W2:Y:S02]  /*02e0*/  F2I.FTZ.U32.TRUNC.NTZ R3, R2 ;  /* 0x0000000200037305 */ /* 0x0002a4000021f000 */
[----:B-1----:R-:W-:Y:S02]  /*02f0*/  HFMA2 R2, -RZ, RZ, 0, 0 ;  /* 0x00000000ff027431 */ /* 0x002fe400000001ff */
[----:B--2---:R-:W-:-:S04]  /*0300*/  IMAD.MOV R5, RZ, RZ, -R3 ;  /* 0x000000ffff057224 */ /* 0x004fc800078e0a03 */
[----:B------:R-:W-:-:S04]  /*0310*/  IMAD R5, R5, UR29, RZ ;  /* 0x0000001d05057c24 */ /* 0x000fc8000f8e02ff */
[----:B------:R-:W-:-:S06]  /*0320*/  IMAD.HI.U32 R3, R3, R5, R2 ;  /* 0x0000000503037227 */ /* 0x000fcc00078e0002 */
[----:B------:R-:W-:-:S04]  /*0330*/  IMAD.HI.U32 R12, R3, R10, RZ ;  /* 0x0000000a030c7227 */ /* 0x000fc800078e00ff */
[----:B------:R-:W-:-:S04]  /*0340*/  IMAD.MOV R3, RZ, RZ, -R12 ;  /* 0x000000ffff037224 */ /* 0x000fc800078e0a0c */
[----:B------:R-:W-:-:S05]  /*0350*/  IMAD R3, R3, UR29, R10 ;  /* 0x0000001d03037c24 */ /* 0x000fca000f8e020a */
[----:B------:R-:W-:-:S13]  /*0360*/  ISETP.GE.U32.AND P0, PT, R3, UR29, PT ;  /* 0x0000001d03007c0c */ /* 0x000fda000bf06070 */
[----:B------:R-:W-:Y:S01]  /*0370*/  @P0 IADD3 R3, PT, PT, R3, -UR29, RZ ;  /* 0x8000001d03030c10 */ /* 0x000fe2000fffe0ff */
[----:B------:R-:W-:-:S03]  /*0380*/  @P0 VIADD R12, R12, 0x1 ;  /* 0x000000010c0c0836 */ /* 0x000fc60000000000 */
[----:B------:R-:W-:-:S13]  /*0390*/  ISETP.GE.U32.AND P1, PT, R3, UR29, PT ;  /* 0x0000001d03007c0c */ /* 0x000fda000bf26070 */
[----:B------:R-:W-:Y:S02]  /*03a0*/  @P1 IADD3 R12, PT, PT, R12, 0x1, RZ ;  /* 0x000000010c0c1810 */ /* 0x000fe40007ffe0ff */
[----:B------:R-:W-:-:S05]  /*03b0*/  @!P2 LOP3.LUT R12, RZ, UR29, RZ, 0x33, !PT ;  /* 0x0000001dff0cac12 */ /* 0x000fca000f8e33ff */
[----:B------:R-:W-:-:S04]  /*03c0*/  IMAD.MOV R3, RZ, RZ, -R12 ;  /* 0x000000ffff037224 */ /* 0x000fc800078e0a0c */
[----:B------:R-:W-:Y:S01]  /*03d0*/  IMAD R2, R3, UR29, R10 ;  /* 0x0000001d03027c24 */ /* 0x000fe2000f8e020a */
[----:B------:R-:W-:Y:S06]  /*03e0*/  BRA `(.L_x_75) ;  /* 0x00000000003c7947 */ /* 0x000fec0003800000 */
.L_x_74:
[----:B------:R-:W1:Y:S01]  /*03f0*/  LDCU.64 UR26, c[0x0][0x398] ;  /* 0x00007300ff1a77ac */ /* 0x000e620008000a00 */
[----:B------:R-:W-:Y:S01]  /*0400*/  MOV R18, R10 ;  /* 0x0000000a00127202 */ /* 0x000fe20000000f00 */
[----:B------:R-:W-:Y:S01]  /*0410*/  IMAD.MOV.U32 R20, RZ, RZ, R11 ;  /* 0x000000ffff147224 */ /* 0x000fe200078e000b */
[----:B------:R-:W-:Y:S01]  /*0420*/  MOV R4, 0x460 ;  /* 0x0000046000047802 */ /* 0x000fe20000000f00 */
[----:B-1----:R-:W-:Y:S01]  /*0430*/  IMAD.U32 R6, RZ, RZ, UR26 ;  /* 0x0000001aff067e24 */ /* 0x002fe2000f8e00ff */
[----:B------:R-:W-:-:S07]  /*0440*/  MOV R7, UR27 ;  /* 0x0000001b00077c02 */ /* 0x000fce0008000f00 */
[----:B0-----:R-:W-:Y:S05]  /*0450*/  CALL.REL.NOINC `($__internal_8_$__cuda_sm20_div_u64) ;  /* 0x0000000c00a87944 */ /* 0x001fea0003c00000 */
[-C--:B------:R-:W-:Y:S01]  /*0460*/  IADD3 R9, P0, PT, RZ, -R18.reuse, RZ ;  /* 0x80000012ff097210 */ /* 0x080fe20007f1e0ff */
[----:B------:R-:W-:Y:S01]  /*0470*/  IMAD.MOV.U32 R13, RZ, RZ, R19 ;  /* 0x000000ffff0d7224 */ /* 0x000fe200078e0013 */
[----:B------:R-:W-:Y:S02]  /*0480*/  MOV R12, R18 ;  /* 0x00000012000c7202 */ /* 0x000fe40000000f00 */
[----:B------:R-:W-:Y:S01]  /*0490*/  IADD3.X R0, PT, PT, RZ, ~R19, RZ, P0, !PT ;  /* 0x80000013ff007210 */ /* 0x000fe200007fe4ff */
[----:B------:R-:W-:-:S04]  /*04a0*/  IMAD.WIDE.U32 R2, R9, UR30, R10 ;  /* 0x0000001e09027c25 */ /* 0x000fc8000f8e000a */
[----:B------:R-:W-:-:S04]  /*04b0*/  IMAD R0, R0, UR30, RZ ;  /* 0x0000001e00007c24 */ /* 0x000fc8000f8e02ff */
[----:B------:R-:W-:-:S04]  /*04c0*/  IMAD R9, R9, UR31, R0 ;  /* 0x0000001f09097c24 */ /* 0x000fc8000f8e0200 */
[----:B------:R-:W-:-:S07]  /*04d0*/  IMAD.IADD R9, R3, 0x1, R9 ;  /* 0x0000000103097824 */ /* 0x000fce00078e0209 */
.L_x_75:
[----:B------:R-:W-:Y:S05]  /*04e0*/  BSYNC.RECONVERGENT B1 ;  /* 0x0000000000017941 */ /* 0x000fea0003800200 */
.L_x_73:
[----:B------:R-:W-:Y:S01]  /*04f0*/  LOP3.LUT R0, R9, UR16, RZ, 0xfc, !PT ;  /* 0x0000001009007c12 */ /* 0x000fe2000f8efcff */
        /* <DEDUP_REMOVED lines=9> */
[----:B-1----:R-:W-:Y:S02]  /*0590*/  HFMA2 R4, -RZ, RZ, 0, 0 ;  /* 0x00000000ff047431 */ /* 0x002fe400000001ff */
[----:B--2---:R-:W-:-:S04]  /*05a0*/  IMAD.MOV R3, RZ, RZ, -R5 ;  /* 0x000000ffff037224 */ /* 0x004fc800078e0a05 */
[----:B------:R-:W-:-:S04]  /*05b0*/  IMAD R3, R3, UR17, RZ ;  /* 0x0000001103037c24 */ /* 0x000fc8000f8e02ff */
[----:B------:R-:W-:-:S06]  /*05c0*/  IMAD.HI.U32 R5, R5, R3, R4 ;  /* 0x0000000305057227 */ /* 0x000fcc00078e0004 */
[----:B------:R-:W-:Y:S01]  /*05d0*/  IMAD.HI.U32 R16, R5, R2, RZ ;  /* 0x0000000205107227 */ /* 0x000fe200078e00ff */
[----:B------:R-:W-:-:S03]  /*05e0*/  MOV R5, RZ ;  /* 0x000000ff00057202 */ /* 0x000fc60000000f00 */
        /* <DEDUP_REMOVED lines=11> */
.L_x_77:
        /* <DEDUP_REMOVED lines=9> */
[----:B------:R-:W-:Y:S01]  /*0730*/  MOV R16, R18 ;  /* 0x0000001200107202 */ /* 0x000fe20000000f00 */
[----:B------:R-:W-:Y:S01]  /*0740*/  IMAD.MOV.U32 R17, RZ, RZ, R19 ;  /* 0x000000ffff117224 */ /* 0x000fe200078e0013 */
[----:B------:R-:W-:Y:S01]  /*0750*/  IADD3.X R0, PT, PT, RZ, ~R19, RZ, P0, !PT ;  /* 0x80000013ff007210 */ /* 0x000fe200007fe4ff */
[----:B------:R-:W-:-:S04]  /*0760*/  IMAD.WIDE.U32 R4, R7, UR32, R2 ;  /* 0x0000002007047c25 */ /* 0x000fc8000f8e0002 */
[----:B------:R-:W-:-:S04]  /*0770*/  IMAD R0, R0, UR32, RZ ;  /* 0x0000002000007c24 */ /* 0x000fc8000f8e02ff */
[----:B------:R-:W-:Y:S01]  /*0780*/  IMAD R3, R7, UR33, R0 ;  /* 0x0000002107037c24 */ /* 0x000fe2000f8e0200 */
[----:B------:R-:W-:-:S03]  /*0790*/  MOV R0, R4 ;  /* 0x0000000400007202 */ /* 0x000fc60000000f00 */
[----:B------:R-:W-:-:S07]  /*07a0*/  IMAD.IADD R5, R5, 0x1, R3 ;  /* 0x0000000105057824 */ /* 0x000fce00078e0203 */
.L_x_78:
[----:B------:R-:W-:Y:S05]  /*07b0*/  BSYNC.RECONVERGENT B1 ;  /* 0x0000000000017941 */ /* 0x000fea0003800200 */
.L_x_76:
[----:B------:R-:W-:Y:S01]  /*07c0*/  LOP3.LUT R3, R17, UR18, RZ, 0xfc, !PT ;  /* 0x0000001211037c12 */ /* 0x000fe2000f8efcff */
[----:B------:R-:W-:Y:S03]  /*07d0*/  BSSY.RECONVERGENT B1, `(.L_x_79) ;  /* 0x000002c000017945 */ /* 0x000fe60003800200 */
[----:B------:R-:W-:-:S13]  /*07e0*/  ISETP.NE.U32.AND P0, PT, R3, RZ, PT ;  /* 0x000000ff0300720c */ /* 0x000fda0003f05070 */
[----:B------:R-:W-:Y:S05]  /*07f0*/  @P0 BRA `(.L_x_80) ;  /* 0x0000000000600947 */ /* 0x000fea0003800000 */
[----:B------:R-:W1:Y:S01]  /*0800*/  I2F.U32.RP R3, UR19 ;  /* 0x0000001300037d06 */ /* 0x000e620008209000 */
[----:B------:R-:W-:-:S07]  /*0810*/  ISETP.NE.U32.AND P2, PT, RZ, UR19, PT ;  /* 0x00000013ff007c0c */ /* 0x000fce000bf45070 */
[----:B-1----:R-:W1:Y:S02]  /*0820*/  MUFU.RCP R3, R3 ;  /* 0x0000000300037308 */ /* 0x002e640000001000 */
[----:B-1----:R-:W-:Y:S02]  /*0830*/  IADD3 R6, PT, PT, R3, 0xffffffe, RZ ;  /* 0x0ffffffe03067810 */ /* 0x002fe40007ffe0ff */
[----:B------:R-:W-:-:S04]  /*0840*/  MOV R3, RZ ;  /* 0x000000ff00037202 */ /* 0x000fc80000000f00 */
        /* <DEDUP_REMOVED lines=15> */
[----:B------:R-:W-:Y:S02]  /*0940*/  IMAD R22, R17, UR19, R16 ;  /* 0x0000001311167c24 */ /* 0x000fe4000f8e0210 */
[----:B------:R-:W-:Y:S02]  /*0950*/  HFMA2 R17, -RZ, RZ, 0, 0 ;  /* 0x00000000ff117431 */ /* 0x000fe400000001ff */
[----:B------:R-:W-:Y:S01]  /*0960*/  IMAD.MOV.U32 R16, RZ, RZ, R7 ;  /* 0x000000ffff107224 */ /* 0x000fe200078e0007 */
[----:B------:R-:W-:Y:S06]  /*0970*/  BRA `(.L_x_81) ;  /* 0x0000000000447947 */ /* 0x000fec0003800000 */
.L_x_80:
[----:B------:R-:W1:Y:S01]  /*0980*/  LDCU.64 UR26, c[0x0][0x3c0] ;  /* 0x00007800ff1a77ac */ /* 0x000e620008000a00 */
[----:B------:R-:W-:Y:S01]  /*0990*/  IMAD.MOV.U32 R18, RZ, RZ, R16 ;  /* 0x000000ffff127224 */ /* 0x000fe200078e0010 */
[----:B------:R-:W-:Y:S02]  /*09a0*/  MOV R20, R17 ;  /* 0x0000001100147202 */ /* 0x000fe40000000f00 */
[----:B------:R-:W-:Y:S02]  /*09b0*/  MOV R4, 0x9f0 ;  /* 0x000009f000047802 */ /* 0x000fe40000000f00 */
[----:B-1----:R-:W-:Y:S01]  /*09c0*/  MOV R6, UR26 ;  /* 0x0000001a00067c02 */ /* 0x002fe20008000f00 */
[----:B------:R-:W-:-:S07]  /*09d0*/  IMAD.U32 R7, RZ, RZ, UR27 ;  /* 0x0000001bff077e24 */ /* 0x000fce000f8e00ff */
[----:B0-----:R-:W-:Y:S05]  /*09e0*/  CALL.REL.NOINC `($__internal_8_$__cuda_sm20_div_u64) ;  /* 0x0000000800447944 */ /* 0x001fea0003c00000 */
[----:B------:R-:W-:Y:S01]  /*09f0*/  IADD3 R4, P0, PT, RZ, -R18, RZ ;  /* 0x80000012ff047210 */ /* 0x000fe20007f1e0ff */
[----:B------:R-:W-:Y:S01]  /*0a00*/  IMAD.MOV.U32 R23, RZ, RZ, R17 ;  /* 0x000000ffff177224 */ /* 0x000fe200078e0011 */
[----:B------:R-:W-:Y:S01]  /*0a10*/  MOV R22, R16 ;  /* 0x0000001000167202 */ /* 0x000fe20000000f00 */
[----:B------:R-:W-:Y:S01]  /*0a20*/  IMAD.MOV.U32 R16, RZ, RZ, R18 ;  /* 0x000000ffff107224 */ /* 0x000fe200078e0012 */
[----:B------:R-:W-:Y:S01]  /*0a30*/  MOV R17, R19 ;  /* 0x0000001300117202 */ /* 0x000fe20000000f00 */
[----:B------:R-:W-:Y:S02]  /*0a40*/  IMAD.X R3, RZ, RZ, ~R19, P0 ;  /* 0x000000ffff037224 */ /* 0x000fe400000e0e13 */
[----:B------:R-:W-:-:S04]  /*0a50*/  IMAD.WIDE.U32 R22, R4, UR34, R22 ;  /* 0x0000002204167c25 */ /* 0x000fc8000f8e0016 */
[----:B------:R-:W-:-:S04]  /*0a60*/  IMAD R3, R3, UR34, RZ ;  /* 0x0000002203037c24 */ /* 0x000fc8000f8e02ff */
[----:B------:R-:W-:-:S05]  /*0a70*/  IMAD R3, R4, UR35, R3 ;  /* 0x0000002304037c24 */ /* 0x000fca000f8e0203 */
[----:B------:R-:W-:-:S07]  /*0a80*/  IADD3 R3, PT, PT, R23, R3, RZ ;  /* 0x0000000317037210 */ /* 0x000fce0007ffe0ff */
.L_x_81:
[----:B------:R-:W-:Y:S05]  /*0a90*/  BSYNC.RECONVERGENT B1 ;  /* 0x0000000000017941 */ /* 0x000fea0003800200 */
.L_x_79:
        /* <DEDUP_REMOVED lines=8> */
[----:B-1----:R-:W-:-:S06]  /*0b20*/  VIADD R6, R4, 0xffffffe ;  /* 0x0ffffffe04067836 */ /* 0x002fcc0000000000 */
[----:B------:R1:W2:Y:S02]  /*0b30*/  F2I.FTZ.U32.TRUNC.NTZ R7, R6 ;  /* 0x0000000600077305 */ /* 0x0002a4000021f000 */
[----:B-1----:R-:W-:Y:S01]  /*0b40*/  IMAD.MOV.U32 R6, RZ, RZ, RZ ;  /* 0x000000ffff067224 */ /* 0x002fe200078e00ff */
[----:B--2---:R-:W-:-:S05]  /*0b50*/  IADD3 R17, PT, PT, RZ, -R7, RZ ;  /* 0x80000007ff117210 */ /* 0x004fca0007ffe0ff */
[----:B------:R-:W-:-:S04]  /*0b60*/  IMAD R17, R17, UR21, RZ ;  /* 0x0000001511117c24 */ /* 0x000fc8000f8e02ff */
[----:B------:R-:W-:-:S06]  /*0b70*/  IMAD.HI.U32 R7, R7, R17, R6 ;  /* 0x0000001107077227 */ /* 0x000fcc00078e0006 */
[----:B------:R-:W-:-:S05]  /*0b80*/  IMAD.HI.U32 R7, R7, R16, RZ ;  /* 0x0000001007077227 */ /* 0x000fca00078e00ff */
[----:B------:R-:W-:-:S05]  /*0b90*/  IADD3 R17, PT, PT, -R7, RZ, RZ ;  /* 0x000000ff07117210 */ /* 0x000fca0007ffe1ff */
[----:B------:R-:W-:-:S05]  /*0ba0*/  IMAD R8, R17, UR21, R16 ;  /* 0x0000001511087c24 */ /* 0x000fca000f8e0210 */
[----:B------:R-:W-:-:S13]  /*0bb0*/  ISETP.GE.U32.AND P0, PT, R8, UR21, PT ;  /* 0x0000001508007c0c */ /* 0x000fda000bf06070 */
[----:B------:R-:W-:Y:S01]  /*0bc0*/  @P0 VIADD R8, R8, -UR21 ;  /* 0x8000001508080c36 */ /* 0x000fe20008000000 */
[----:B------:R-:W-:-:S04]  /*0bd0*/  @P0 IADD3 R7, PT, PT, R7, 0x1, RZ ;  /* 0x0000000107070810 */ /* 0x000fc80007ffe0ff */
[----:B------:R-:W-:-:S13]  /*0be0*/  ISETP.GE.U32.AND P1, PT, R8, UR21, PT ;  /* 0x0000001508007c0c */ /* 0x000fda000bf26070 */
[----:B------:R-:W-:Y:S01]  /*0bf0*/  @P1 VIADD R7, R7, 0x1 ;  /* 0x0000000107071836 */ /* 0x000fe20000000000 */
[----:B------:R-:W-:-:S04]  /*0c00*/  @!P2 LOP3.LUT R7, RZ, UR21, RZ, 0x33, !PT ;  /* 0x00000015ff07ac12 */ /* 0x000fc8000f8e33ff */
[----:B------:R-:W-:-:S05]  /*0c10*/  IADD3 R17, PT, PT, -R7, RZ, RZ ;  /* 0x000000ff07117210 */ /* 0x000fca0007ffe1ff */
[----:B------:R-:W-:Y:S01]  /*0c20*/  IMAD R26, R17, UR21, R16 ;  /* 0x00000015111a7c24 */ /* 0x000fe2000f8e0210 */
[----:B------:R-:W-:Y:S01]  /*0c30*/  MOV R16, R7 ;  /* 0x0000000700107202 */ /* 0x000fe20000000f00 */
[----:B------:R-:W-:Y:S01]  /*0c40*/  IMAD.MOV.U32 R17, RZ, RZ, RZ ;  /* 0x000000ffff117224 */ /* 0x000fe200078e00ff */
[----:B------:R-:W-:Y:S06]  /*0c50*/  BRA `(.L_x_84) ;  /* 0x0000000000447947 */ /* 0x000fec0003800000 */
.L_x_83:
        /* <DEDUP_REMOVED lines=11> */
[----:B------:R-:W-:Y:S02]  /*0d10*/  IADD3.X R4, PT, PT, RZ, ~R19, RZ, P0, !PT ;  /* 0x80000013ff047210 */ /* 0x000fe400007fe4ff */
[----:B------:R-:W-:Y:S01]  /*0d20*/  MOV R16, R18 ;  /* 0x0000001200107202 */ /* 0x000fe20000000f00 */
[----:B------:R-:W-:-:S04]  /*0d30*/  IMAD.WIDE.U32 R26, R7, UR36, R26 ;  /* 0x00000024071a7c25 */ /* 0x000fc8000f8e001a */
[----:B------:R-:W-:-:S04]  /*0d40*/  IMAD R4, R4, UR36, RZ ;  /* 0x0000002404047c24 */ /* 0x000fc8000f8e02ff */
[----:B------:R-:W-:-:S04]  /*0d50*/  IMAD R7, R7, UR37, R4 ;  /* 0x0000002507077c24 */ /* 0x000fc8000f8e0204 */
[----:B------:R-:W-:-:S07]  /*0d60*/  IMAD.IADD R27, R27, 0x1, R7 ;  /* 0x000000011b1b7824 */ /* 0x000fce00078e0207 */
.L_x_84:
[----:B------:R-:W-:Y:S05]  /*0d70*/  BSYNC.RECONVERGENT B1 ;  /* 0x0000000000017941 */ /* 0x000fea0003800200 */
.L_x_82:
        /* <DEDUP_REMOVED lines=27> */
.L_x_86:
[----:B------:R-:W1:Y:S01]  /*0f30*/  LDCU.64 UR26, c[0x0][0x3b0] ;  /* 0x00007600ff1a77ac */ /* 0x000e620008000a00 */
[----:B------:R-:W-:Y:S01]  /*0f40*/  MOV R18, R16 ;  /* 0x0000001000127202 */ /* 0x000fe20000000f00 */
[----:B------:R-:W-:Y:S01]  /*0f50*/  IMAD.MOV.U32 R20, RZ, RZ, R17 ;  /* 0x000000ffff147224 */ /* 0x000fe200078e0011 */
[----:B------:R-:W-:Y:S01]  /*0f60*/  MOV R4, 0xfa0 ;  /* 0x00000fa000047802 */ /* 0x000fe20000000f00 */
[----:B-1----:R-:W-:Y:S01]  /*0f70*/  IMAD.U32 R6, RZ, RZ, UR26 ;  /* 0x0000001aff067e24 */ /* 0x002fe2000f8e00ff */
[----:B------:R-:W-:-:S07]  /*0f80*/  MOV R7, UR27 ;  /* 0x0000001b00077c02 */ /* 0x000fce0008000f00 */
[----:B0-----:R-:W-:Y:S05]  /*0f90*/  CALL.REL.NOINC `($__internal_8_$__cuda_sm20_div_u64) ;  /* 0x0000000000d87944 */ /* 0x001fea0003c00000 */
[----:B------:R-:W-:Y:S01]  /*0fa0*/  IADD3 R21, P0, PT, RZ, -R18, RZ ;  /* 0x80000012ff157210 */ /* 0x000fe20007f1e0ff */
[----:B------:R-:W-:Y:S01]  /*0fb0*/  IMAD.MOV.U32 R6, RZ, RZ, R16 ;  /* 0x000000ffff067224 */ /* 0x000fe200078e0010 */
[----:B------:R-:W-:Y:S02]  /*0fc0*/  MOV R7, R17 ;  /* 0x0000001100077202 */ /* 0x000fe40000000f00 */
[----:B------:R-:W-:Y:S01]  /*0fd0*/  IADD3.X R4, PT, PT, RZ, ~R19, RZ, P0, !PT ;  /* 0x80000013ff047210 */ /* 0x000fe200007fe4ff */
[----:B------:R-:W-:-:S04]  /*0fe0*/  IMAD.WIDE.U32 R6, R21, UR38, R6 ;  /* 0x0000002615067c25 */ /* 0x000fc8000f8e0006 */
[----:B------:R-:W-:Y:S02]  /*0ff0*/  IMAD R4, R4, UR38, RZ ;  /* 0x0000002604047c24 */ /* 0x000fe4000f8e02ff */
[----:B------:R-:W-:Y:S02]  /*1000*/  IMAD.MOV.U32 R16, RZ, RZ, R6 ;  /* 0x000000ffff107224 */ /* 0x000fe400078e0006 */
[----:B------:R-:W-:-:S05]  /*1010*/  IMAD R17, R21, UR39, R4 ;  /* 0x0000002715117c24 */ /* 0x000fca000f8e0204 */
[----:B------:R-:W-:-:S07]  /*1020*/  IADD3 R4, PT, PT, R7, R17, RZ ;  /* 0x0000001107047210 */ /* 0x000fce0007ffe0ff */
.L_x_87:
[----:B------:R-:W-:Y:S05]  /*1030*/  BSYNC.RECONVERGENT B1 ;  /* 0x0000000000017941 */ /* 0x000fea0003800200 */
.L_x_85:
        /* <DEDUP_REMOVED lines=9> */
[----:B------:R-:W-:Y:S02]  /*10d0*/  IMAD R13, R12, UR25, R13 ;  /* 0x000000190c0d7c24 */ /* 0x000fe4000f8e020d */
[----:B------:R-:W-:Y:S02]  /*10e0*/  IMAD R17, R4, UR36, RZ ;  /* 0x0000002404117c24 */ /* 0x000fe4000f8e02ff */
[----:B------:R-:W-:Y:S02]  /*10f0*/  IMAD.IADD R27, R27, 0x1, R13 ;  /* 0x000000011b1b7824 */ /* 0x000fe400078e020d */
[C---:B------:R-:W-:Y:S02]  /*1100*/  IMAD R13, R16.reuse, UR37, R17 ;  /* 0x00000025100d7c24 */ /* 0x040fe4000f8e0211 */
[----:B------:R-:W-:-:S05]  /*1110*/  IMAD.WIDE.U32 R16, R16, UR36, R26 ;  /* 0x0000002410107c25 */ /* 0x000fca000f8e001a */
[----:B------:R-:W-:Y:S02]  /*1120*/  IADD3 R13, PT, PT, R17, R13, RZ ;  /* 0x0000000d110d7210 */ /* 0x000fe40007ffe0ff */
[----:B------:R-:W-:-:S04]  /*1130*/  LEA R12, P0, R16, UR14, 0x3 ;  /* 0x0000000e100c7c11 */ /* 0x000fc8000f8018ff */
[----:B------:R-:W-:-:S06]  /*1140*/  LEA.HI.X R13, R16, UR15, R13, 0x3, P0 ;  /* 0x0000000f100d7c11 */ /* 0x000fcc00080f1c0d */
[----:B------:R-:W3:Y:S01]  /*1150*/  LDG.E.64 R12, desc[UR26][R12.64] ;  /* 0x0000001a0c0c7981 */ /* 0x000ee2000c1e1b00 */
[----:B------:R-:W0:Y:S01]  /*1160*/  LDCU UR7, c[0x0][0x360] ;  /* 0x00006c00ff0777ac */ /* 0x000e220008000800 */
[----:B------:R-:W0:Y:S01]  /*1170*/  LDC R8, c[0x0][0x370] ;  /* 0x0000dc00ff087b82 */ /* 0x000e220000000800 */
[----:B--2---:R-:W-:-:S04]  /*1180*/  LEA R6, P0, R2, R6, 0x3 ;  /* 0x0000000602067211 */ /* 0x004fc800078018ff */
[----:B------:R-:W-:-:S06]  /*1190*/  LEA.HI.X R7, R2, R7, R9, 0x3, P0 ;  /* 0x0000000702077211 */ /* 0x000fcc00000f1c09 */
[----:B------:R-:W2:Y:S01]  /*11a0*/  LDG.E.64 R6, desc[UR40][R6.64] ;  /* 0x0000002806067981 */ /* 0x000ea2000c1e1b00 */
[----:B------:R-:W-:Y:S02]  /*11b0*/  IMAD R9, R19, UR8, RZ ;  /* 0x0000000813097c24 */ /* 0x000fe4000f8e02ff */
[----:B------:R-:W-:Y:S02]  /*11c0*/  IMAD.MOV.U32 R2, RZ, RZ, R22 ;  /* 0x000000ffff027224 */ /* 0x000fe400078e0016 */
[C---:B------:R-:W-:Y:S02]  /*11d0*/  IMAD R9, R18.reuse, UR9, R9 ;  /* 0x0000000912097c24 */ /* 0x040fe4000f8e0209 */
[----:B------:R-:W-:-:S05]  /*11e0*/  IMAD.WIDE.U32 R2, R18, UR8, R2 ;  /* 0x0000000812027c25 */ /* 0x000fca000f8e0002 */
[----:B------:R-:W-:Y:S01]  /*11f0*/  IADD3 R3, PT, PT, R3, R9, RZ ;  /* 0x0000000903037210 */ /* 0x000fe20007ffe0ff */
[----:B------:R-:W-:-:S04]  /*1200*/  IMAD.MOV.U32 R4, RZ, RZ, R0 ;  /* 0x000000ffff047224 */ /* 0x000fc800078e0000 */
[----:B------:R-:W-:Y:S02]  /*1210*/  IMAD R3, R3, UR10, RZ ;  /* 0x0000000a03037c24 */ /* 0x000fe4000f8e02ff */
[----:B------:R-:W-:-:S04]  /*1220*/  IMAD.WIDE.U32 R4, R2, UR10, R4 ;  /* 0x0000000a02047c25 */ /* 0x000fc8000f8e0004 */
[----:B------:R-:W-:Y:S01]  /*1230*/  IMAD R3, R2, UR11, R3 ;  /* 0x0000000b02037c24 */ /* 0x000fe2000f8e0203 */
[----:B---3--:R-:W-:-:S04]  /*1240*/  LEA R2, P0, R4, R12, 0x3 ;  /* 0x0000000c04027211 */ /* 0x008fc800078018ff */
[----:B------:R-:W-:Y:S01]  /*1250*/  IADD3 R3, PT, PT, R5, R3, RZ ;  /* 0x0000000305037210 */ /* 0x000fe20007ffe0ff */
[----:B0-----:R-:W-:-:S03]  /*1260*/  IMAD R5, R8, UR7, RZ ;  /* 0x0000000708057c24 */ /* 0x001fc6000f8e02ff */
[----:B------:R-:W-:Y:S02]  /*1270*/  LEA.HI.X R3, R4, R13, R3, 0x3, P0 ;  /* 0x0000000d04037211 */ /* 0x000fe400000f1c03 */
[----:B------:R-:W-:-:S05]  /*1280*/  IADD3 R10, P0, PT, R5, R10, RZ ;  /* 0x0000000a050a7210 */ /* 0x000fca0007f1e0ff */
[----:B------:R-:W-:Y:S01]  /*1290*/  IMAD.X R11, RZ, RZ, R11, P0 ;  /* 0x000000ffff0b7224 */ /* 0x000fe200000e060b */
[----:B------:R-:W-:-:S04]  /*12a0*/  ISETP.GE.U32.AND P0, PT, R10, UR4, PT ;  /* 0x000000040a007c0c */ /* 0x000fc8000bf06070 */
[----:B------:R-:W-:Y:S01]  /*12b0*/  ISETP.GE.U32.AND.EX P0, PT, R11, UR6, PT, P0 ;  /* 0x000000060b007c0c */ /* 0x000fe2000bf06100 */
[----:B--2---:R1:W-:-:S12]  /*12c0*/  STG.E.64 desc[UR26][R2.64], R6 ;  /* 0x0000000602007986 */ /* 0x0043d8000c101b1a */
[----:B------:R-:W-:Y:S05]  /*12d0*/  @!P0 BRA `(.L_x_88) ;  /* 0xffffffec00d88947 */ /* 0x000fea000383ffff */
[----:B------:R-:W-:Y:S05]  /*12e0*/  BSYNC.RECONVERGENT B0 ;  /* 0x0000000000007941 */ /* 0x000fea0003800200 */
.L_x_72:
[----:B------:R-:W-:Y:S05]  /*12f0*/  EXIT ;  /* 0x000000000000794d */ /* 0x000fea0003800000 */
        .weak           $__internal_8_$__cuda_sm20_div_u64
        .type           $__internal_8_$__cuda_sm20_div_u64,@function
        .size           $__internal_8_$__cuda_sm20_div_u64,(.L_x_424 - $__internal_8_$__cuda_sm20_div_u64)
$__internal_8_$__cuda_sm20_div_u64:
[----:B------:R-:W0:Y:S08]  /*1300*/  I2F.U64.RP R23, R6 ;  /* 0x0000000600177312 */ /* 0x000e300000309000 */
[----:B0-----:R-:W0:Y:S02]  /*1310*/  MUFU.RCP R23, R23 ;  /* 0x0000001700177308 */ /* 0x001e240000001000 */
[----:B0-----:R-:W-:-:S06]  /*1320*/  IADD3 R24, PT, PT, R23, 0x1ffffffe, RZ ;  /* 0x1ffffffe17187810 */ /* 0x001fcc0007ffe0ff */
[----:B------:R-:W0:Y:S02]  /*1330*/  F2I.U64.TRUNC R24, R24 ;  /* 0x0000001800187311 */ /* 0x000e24000020d800 */
[----:B0-----:R-:W-:-:S04]  /*1340*/  IMAD.WIDE.U32 R28, R24, R6, RZ ;  /* 0x00000006181c7225 */ /* 0x001fc800078e00ff */
[C---:B------:R-:W-:Y:S01]  /*1350*/  IMAD R21, R24.reuse, R7, R29 ;  /* 0x0000000718157224 */ /* 0x040fe200078e021d */
[----:B------:R-:W-:Y:S02]  /*1360*/  IADD3 R19, P0, PT, RZ, -R28, RZ ;  /* 0x8000001cff137210 */ /* 0x000fe40007f1e0ff */
[----:B------:R-:W-:Y:S01]  /*1370*/  MOV R29, R24 ;  /* 0x00000018001d7202 */ /* 0x000fe20000000f00 */
[----:B------:R-:W-:Y:S02]  /*1380*/  IMAD R8, R25, R6, R21 ;  /* 0x0000000619087224 */ /* 0x000fe400078e0215 */
[----:B------:R-:W-:-:S04]  /*1390*/  IMAD.HI.U32 R28, R24, R19, RZ ;  /* 0x00000013181c7227 */ /* 0x000fc800078e00ff */
[----:B------:R-:W-:-:S04]  /*13a0*/  IMAD.X R8, RZ, RZ, ~R8, P0 ;  /* 0x000000ffff087224 */ /* 0x000fc800000e0e08 */
[----:B------:R-:W-:-:S04]  /*13b0*/  IMAD.WIDE.U32 R28, P0, R24, R8, R28 ;  /* 0x00000008181c7225 */ /* 0x000fc8000780001c */
[----:B------:R-:W-:-:S04]  /*13c0*/  IMAD.HI.U32 R28, P1, R25, R19, R28 ;  /* 0x00000013191c7227 */ /* 0x000fc8000782001c */
[CC--:B------:R-:W-:Y:S02]  /*13d0*/  IMAD R29, R25.reuse, R8.reuse, RZ ;  /* 0x00000008191d7224 */ /* 0x0c0fe400078e02ff */
[----:B------:R-:W-:-:S03]  /*13e0*/  IMAD.HI.U32 R8, R25, R8, RZ ;  /* 0x0000000819087227 */ /* 0x000fc600078e00ff */
[----:B------:R-:W-:Y:S01]  /*13f0*/  IADD3 R29, P2, PT, R29, R28, RZ ;  /* 0x0000001c1d1d7210 */ /* 0x000fe20007f5e0ff */
[----:B------:R-:W-:-:S04]  /*1400*/  IMAD.X R8, R8, 0x1, R25, P0 ;  /* 0x0000000108087824 */ /* 0x000fc800000e0619 */
[----:B------:R-:W-:Y:S01]  /*1410*/  IMAD.WIDE.U32 R24, R29, R6, RZ ;  /* 0x000000061d187225 */ /* 0x000fe200078e00ff */
[----:B------:R-:W-:-:S03]  /*1420*/  IADD3.X R19, PT, PT, RZ, RZ, R8, P2, P1 ;  /* 0x000000ffff137210 */ /* 0x000fc600017e2408 */
[----:B------:R-:W-:Y:S01]  /*1430*/  IMAD R21, R29, R7, R25 ;  /* 0x000000071d157224 */ /* 0x000fe200078e0219 */
[----:B------:R-:W-:Y:S01]  /*1440*/  IADD3 R8, P0, PT, RZ, -R24, RZ ;  /* 0x80000018ff087210 */ /* 0x000fe20007f1e0ff */
[----:B------:R-:W-:Y:S02]  /*1450*/  HFMA2 R25, -RZ, RZ, 0, 0 ;  /* 0x00000000ff197431 */ /* 0x000fe400000001ff */
[----:B------:R-:W-:Y:S02]  /*1460*/  IMAD R21, R19, R6, R21 ;  /* 0x0000000613157224 */ /* 0x000fe400078e0215 */
[----:B------:R-:W-:-:S03]  /*1470*/  IMAD.HI.U32 R28, R29, R8, RZ ;  /* 0x000000081d1c7227 */ /* 0x000fc600078e00ff */
[----:B------:R-:W-:-:S05]  /*1480*/  IADD3.X R24, PT, PT, RZ, ~R21, RZ, P0, !PT ;  /* 0x80000015ff187210 */ /* 0x000fca00007fe4ff */
[----:B------:R-:W-:-:S04]  /*1490*/  IMAD.WIDE.U32 R28, P0, R29, R24, R28 ;  /* 0x000000181d1c7225 */ /* 0x000fc8000780001c */
[----:B------:R-:W-:-:S04]  /*14a0*/  IMAD.HI.U32 R29, P1, R19, R8, R28 ;  /* 0x00000008131d7227 */ /* 0x000fc8000782001c */
[CC--:B------:R-:W-:Y:S02]  /*14b0*/  IMAD R8, R19.reuse, R24.reuse, RZ ;  /* 0x0000001813087224 */ /* 0x0c0fe400078e02ff */
[----:B------:R-:W-:-:S03]  /*14c0*/  IMAD.HI.U32 R24, R19, R24, RZ ;  /* 0x0000001813187227 */ /* 0x000fc600078e00ff */
[----:B------:R-:W-:Y:S01]  /*14d0*/  IADD3 R29, P2, PT, R8, R29, RZ ;  /* 0x0000001d081d7210 */ /* 0x000fe20007f5e0ff */
[----:B------:R-:W-:-:S04]  /*14e0*/  IMAD.X R19, R24, 0x1, R19, P0 ;  /* 0x0000000118137824 */ /* 0x000fc800000e0613 */
[----:B------:R-:W-:Y:S01]  /*14f0*/  IMAD.HI.U32 R24, R29, R18, RZ ;  /* 0x000000121d187227 */ /* 0x000fe200078e00ff */
[----:B------:R-:W-:-:S03]  /*1500*/  IADD3.X R19, PT, PT, RZ, RZ, R19, P2, P1 ;  /* 0x000000ffff137210 */ /* 0x000fc600017e2413 */
[----:B------:R-:W-:-:S04]  /*1510*/  IMAD.WIDE.U32 R24, R29, R20, R24 ;  /* 0x000000141d187225 */ /* 0x000fc800078e0018 */
[C---:B------:R-:W-:Y:S02]  /*1520*/  IMAD R8, R19.reuse, R20, RZ ;  /* 0x0000001413087224 */ /* 0x040fe400078e02ff */
[----:B------:R-:W-:-:S04]  /*1530*/  IMAD.HI.U32 R25, P0, R19, R18, R24 ;  /* 0x0000001213197227 */ /* 0x000fc80007800018 */
[----:B------:R-:W-:Y:S01]  /*1540*/  IMAD.HI.U32 R19, R19, R20, RZ ;  /* 0x0000001413137227 */ /* 0x000fe200078e00ff */
[----:B------:R-:W-:-:S03]  /*1550*/  IADD3 R8, P1, PT, R8, R25, RZ ;  /* 0x0000001908087210 */ /* 0x000fc60007f3e0ff */
[----:B------:R-:W-:Y:S02]  /*1560*/  IMAD.X R19, RZ, RZ, R19, P0 ;  /* 0x000000ffff137224 */ /* 0x000fe400000e0613 */
[----:B------:R-:W-:-:S03]  /*1570*/  IMAD.WIDE.U32 R24, R8, R6, RZ ;  /* 0x0000000608187225 */ /* 0x000fc600078e00ff */
[----:B------:R-:W-:Y:S01]  /*1580*/  IADD3.X R19, PT, PT, RZ, R19, RZ, P1, !PT ;  /* 0x00000013ff137210 */ /* 0x000fe20000ffe4ff */
[----:B------:R-:W-:Y:S01]  /*1590*/  IMAD R21, R8, R7, R25 ;  /* 0x0000000708157224 */ /* 0x000fe200078e0219 */
[----:B------:R-:W-:-:S03]  /*15a0*/  IADD3 R23, P1, PT, -R24, R18, RZ ;  /* 0x0000001218177210 */ /* 0x000fc60007f3e1ff */
[-C--:B------:R-:W-:Y:S01]  /*15b0*/  IMAD R21, R19, R6.reuse, R21 ;  /* 0x0000000613157224 */ /* 0x080fe200078e0215 */
[----:B------:R-:W-:-:S03]  /*15c0*/  ISETP.GE.U32.AND P0, PT, R23, R6, PT ;  /* 0x000000061700720c */ /* 0x000fc60003f06070 */
[----:B------:R-:W-:Y:S01]  /*15d0*/  IMAD.X R18, R20, 0x1, ~R21, P1 ;  /* 0x0000000114127824 */ /* 0x000fe200008e0e15 */
[----:B------:R-:W-:Y:S02]  /*15e0*/  IADD3 R20, P1, PT, -R6, R23, RZ ;  /* 0x0000001706147210 */ /* 0x000fe40007f3e1ff */
[----:B------:R-:W-:Y:S02]  /*15f0*/  IADD3 R21, P2, PT, R8, 0x1, RZ ;  /* 0x0000000108157810 */ /* 0x000fe40007f5e0ff */
[----:B------:R-:W-:Y:S02]  /*1600*/  ISETP.GE.U32.AND.EX P0, PT, R18, R7, PT, P0 ;  /* 0x000000071200720c */ /* 0x000fe40003f06100 */
[----:B------:R-:W-:Y:S02]  /*1610*/  IADD3.X R25, PT, PT, ~R7, R18, RZ, P1, !PT ;  /* 0x0000001207197210 */ /* 0x000fe40000ffe5ff */
[----:B------:R-:W-:Y:S01]  /*1620*/  SEL R23, R20, R23, P0 ;  /* 0x0000001714177207 */ /* 0x000fe20000000000 */
[----:B------:R-:W-:Y:S01]  /*1630*/  IMAD.X R20, RZ, RZ, R19, P2 ;  /* 0x000000ffff147224 */ /* 0x000fe200010e0613 */
[----:B------:R-:W-:-:S02]  /*1640*/  SEL R21, R21, R8, P0 ;  /* 0x0000000815157207 */ /* 0x000fc40000000000 */
[----:B------:R-:W-:Y:S02]  /*1650*/  SEL R18, R25, R18, P0 ;  /* 0x0000001219127207 */ /* 0x000fe40000000000 */
[----:B------:R-:W-:Y:S02]  /*1660*/  SEL R20, R20, R19, P0 ;  /* 0x0000001314147207 */ /* 0x000fe40000000000 */
[----:B------:R-:W-:Y:S02]  /*1670*/  ISETP.GE.U32.AND P0, PT, R23, R6, PT ;  /* 0x000000061700720c */ /* 0x000fe40003f06070 */
[----:B------:R-:W-:Y:S02]  /*1680*/  IADD3 R8, P2, PT, R21, 0x1, RZ ;  /* 0x0000000115087810 */ /* 0x000fe40007f5e0ff */
[----:B------:R-:W-:Y:S01]  /*1690*/  ISETP.NE.U32.AND P1, PT, R6, RZ, PT ;  /* 0x000000ff0600720c */ /* 0x000fe20003f25070 */
[----:B------:R-:W-:Y:S01]  /*16a0*/  IMAD.MOV.U32 R6, RZ, RZ, R4 ;  /* 0x000000ffff067224 */ /* 0x000fe200078e0004 */
[----:B------:R-:W-:-:S02]  /*16b0*/  ISETP.GE.U32.AND.EX P0, PT, R18, R7, PT, P0 ;  /* 0x000000071200720c */ /* 0x000fc40003f06100 */
[-C--:B------:R-:W-:Y:S02]  /*16c0*/  IADD3.X R19, PT, PT, RZ, R20.reuse, RZ, P2, !PT ;  /* 0x00000014ff137210 */ /* 0x080fe400017fe4ff */
[----:B------:R-:W-:Y:S02]  /*16d0*/  ISETP.NE.AND.EX P1, PT, R7, RZ, PT, P1 ;  /* 0x000000ff0700720c */ /* 0x000fe40003f25310 */
[----:B------:R-:W-:Y:S02]  /*16e0*/  MOV R7, 0x0 ;  /* 0x0000000000077802 */ /* 0x000fe40000000f00 */
[----:B------:R-:W-:Y:S02]  /*16f0*/  SEL R18, R8, R21, P0 ;  /* 0x0000001508127207 */ /* 0x000fe40000000000 */
[----:B------:R-:W-:Y:S02]  /*1700*/  SEL R19, R19, R20, P0 ;  /* 0x0000001413137207 */ /* 0x000fe40000000000 */
[----:B------:R-:W-:-:S02]  /*1710*/  SEL R18, R18, 0xffffffff, P1 ;  /* 0xffffffff12127807 */ /* 0x000fc40000800000 */
[----:B------:R-:W-:Y:S01]  /*1720*/  SEL R19, R19, 0xffffffff, P1 ;  /* 0xffffffff13137807 */ /* 0x000fe20000800000 */
[----:B------:R-:W-:Y:S06]  /*1730*/  RET.REL.NODEC R6 `(_ZN36_GLOBAL__N__30f09ad0_4_k_cu_fff026ee25universal_to_block_kernelIdLNS_11BlockLayoutE1EEEvPKPKT_PKPS2_mmmmmmmm) ;  /* 0xffffffe806307950 */ /* 0x000fec0003c3ffff */
.L_x_89:
        /* <DEDUP_REMOVED lines=12> */
.L_x_424:


//--------------------- .text._ZN36_GLOBAL__N__30f09ad0_4_k_cu_fff026ee25universal_to_block_kernelIdLNS_11BlockLayoutE0EEEvPKPKT_PKPS2_mmmmmmmm --------------------------
	.section	.text._ZN36_GLOBAL__N__30f09ad0_4_k_cu_fff026ee25universal_to_block_kernelIdLNS_11BlockLayoutE0EEEvPKPKT_PKPS2_mmmmmmmm,"ax",@progbits
	.align	128
.text._ZN36_GLOBAL__N__30f09ad0_4_k_cu_fff026ee25universal_to_block_kernelIdLNS_11BlockLayoutE0EEEvPKPKT_PKPS2_mmmmmmmm:
        .type           _ZN36_GLOBAL__N__30f09ad0_4_k_cu_fff026ee25universal_to_block_kernelIdLNS_11BlockLayoutE0EEEvPKPKT_PKPS2_mmmmmmmm,@function
        .size           _ZN36_GLOBAL__N__30f09ad0_4_k_cu_fff026ee25universal_to_block_kernelIdLNS_11BlockLayoutE0EEEvPKPKT_PKPS2_mmmmmmmm,(.L_x_426 - _ZN36_GLOBAL__N__30f09ad0_4_k_cu_fff026ee25universal_to_block_kernelIdLNS_11BlockLayoutE0EEEvPKPKT_PKPS2_mmmmmmmm)
        .other          _ZN36_GLOBAL__N__30f09ad0_4_k_cu_fff026ee25universal_to_block_kernelIdLNS_11BlockLayoutE0EEEvPKPKT_PKPS2_mmmmmmmm,@"STO_CUDA_ENTRY STV_DEFAULT"
_ZN36_GLOBAL__N__30f09ad0_4_k_cu_fff026ee25universal_to_block_kernelIdLNS_11BlockLayoutE0EEEvPKPKT_PKPS2_mmmmmmmm:
        /* <DEDUP_REMOVED lines=14> */
[C---:B0-----:R-:W-:Y:S02]  /*00e0*/  IMAD R2, R0.reuse, UR7, R3 ;  /* 0x0000000700027c24 */ /* 0x041fe4000f8e0203 */
[----:B------:R-:W-:Y:S01]  /*00f0*/  UIADD3 UR6, UPT, UPT, UR5, UR6, URZ ;  /* 0x0000000605067290 */ /* 0x000fe2000fffe0ff */
[----:B---3--:R-:W-:Y:S01]  /*0100*/  IMAD R0, R0, UR12, RZ ;  /* 0x0000000c00007c24 */ /* 0x008fe2000f8e02ff */
[----:B------:R-:W0:Y:S01]  /*0110*/  LDCU UR15, c[0x0][0x3c4] ;  /* 0x00007880ff0f77ac */ /* 0x000e220008000800 */
[----:B------:R-:W-:-:S03]  /*0120*/  ISETP.LT.U32.AND P0, PT, R2, UR4, PT ;  /* 0x0000000402007c0c */ /* 0x000fc6000bf01070 */
[----:B------:R-:W-:Y:S01]  /*0130*/  IMAD.U32 R3, RZ, RZ, UR6 ;  /* 0x00000006ff037e24 */ /* 0x000fe2000f8e00ff */
[----:B------:R-:W3:Y:S04]  /*0140*/  LDCU UR16, c[0x0][0x3c0] ;  /* 0x00007800ff1077ac */ /* 0x000ee80008000800 */
[----:B------:R-:W-:Y:S01]  /*0150*/  ISETP.GT.U32.AND.EX P0, PT, R3, RZ, PT, P0 ;  /* 0x000000ff0300720c */ /* 0x000fe20003f04100 */
[----:B------:R-:W0:Y:S01]  /*0160*/  LDCU UR17, c[0x0][0x3bc] ;  /* 0x00007780ff1177ac */ /* 0x000e220008000800 */
        /* <DEDUP_REMOVED lines=9> */
[----:B------:R-:W0:Y:S01]  /*0200*/  LDCU.64 UR24, c[0x0][0x3a8] ;  /* 0x00007500ff1877ac */ /* 0x000e220008000a00 */
[----:B------:R-:W0:Y:S02]  /*0210*/  LDCU.128 UR8, c[0x0][0x380] ;  /* 0x00007000ff0877ac */ /* 0x000e240008000c00 */
[----:B01234-:R-:W-:Y:S05]  /*0220*/  @!P0 EXIT ;  /* 0x000000000000894d */ /* 0x01ffea0003800000 */
[----:B------:R-:W0:Y:S01]  /*0230*/  LDC.64 R14, c[0x0][0x358] ;  /* 0x0000d600ff0e7b82 */ /* 0x000e220000000a00 */
[----:B------:R-:W-:Y:S01]  /*0240*/  BSSY.RECONVERGENT B0, `(.L_x_90) ;  /* 0x0000106000007945 */ /* 0x000fe20003800200 */
[----:B------:R-:W-:-:S07]  /*0250*/  IMAD.MOV.U32 R3, RZ, RZ, RZ ;  /* 0x000000ffff037224 */ /* 0x000fce00078e00ff */
.L_x_106:
[----:B-1----:R-:W-:Y:S01]  /*0260*/  LOP3.LUT R4, R3, UR21, RZ, 0xfc, !PT ;  /* 0x0000001503047c12 */ /* 0x002fe2000f8efcff */
[----:B------:R-:W-:Y:S03]  /*0270*/  BSSY.RECONVERGENT B1, `(.L_x_91) ;  /* 0x0000029000017945 */ /* 0x000fe60003800200 */
[----:B------:R-:W-:-:S13]  /*0280*/  ISETP.NE.U32.AND P0, PT, R4, RZ, PT ;  /* 0x000000ff0400720c */ /* 0x000fda0003f05070 */
[----:B------:R-:W-:Y:S05]  /*0290*/  @P0 BRA `(.L_x_92) ;  /* 0x00000000005c0947 */ /* 0x000fea0003800000 */
[----:B------:R-:W1:Y:S01]  /*02a0*/  I2F.U32.RP R6, UR28 ;  /* 0x0000001c00067d06 */ /* 0x000e620008209000 */
[----:B------:R-:W-:Y:S01]  /*02b0*/  ISETP.NE.U32.AND P2, PT, RZ, UR28, PT ;  /* 0x0000001cff007c0c */ /* 0x000fe2000bf45070 */
[----:B------:R-:W-:-:S06]  /*02c0*/  HFMA2 R13, -RZ, RZ, 0, 0 ;  /* 0x00000000ff0d7431 */ /* 0x000fcc00000001ff */
        /* <DEDUP_REMOVED lines=13> */
[----:B------:R-:W-:Y:S01]  /*03a0*/  ISETP.GE.U32.AND P1, PT, R5, UR28, PT ;  /* 0x0000001c05007c0c */ /* 0x000fe2000bf26070 */
[----:B------:R-:W-:-:S12]  /*03b0*/  IMAD.MOV.U32 R5, RZ, RZ, RZ ;  /* 0x000000ffff057224 */ /* 0x000fd800078e00ff */
[----:B------:R-:W-:Y:S01]  /*03c0*/  @P1 VIADD R12, R12, 0x1 ;  /* 0x000000010c0c1836 */ /* 0x000fe20000000000 */
[----:B------:R-:W-:-:S04]  /*03d0*/  @!P2 LOP3.LUT R12, RZ, UR28, RZ, 0x33, !PT ;  /* 0x0000001cff0cac12 */ /* 0x000fc8000f8e33ff */
[----:B------:R-:W-:-:S05]  /*03e0*/  IADD3 R7, PT, PT, -R12, RZ, RZ ;  /* 0x000000ff0c077210 */ /* 0x000fca0007ffe1ff */
[----:B------:R-:W-:Y:S01]  /*03f0*/  IMAD R4, R7, UR28, R2 ;  /* 0x0000001c07047c24 */ /* 0x000fe2000f8e0202 */
[----:B------:R-:W-:Y:S06]  /*0400*/  BRA `(.L_x_93) ;  /* 0x00000000003c7947 */ /* 0x000fec0003800000 */
.L_x_92:
[----:B------:R-:W1:Y:S01]  /*0410*/  LDCU.64 UR26, c[0x0][0x398] ;  /* 0x00007300ff1a77ac */ /* 0x000e620008000a00 */
[----:B------:R-:W-:Y:S01]  /*0420*/  IMAD.MOV.U32 R23, RZ, RZ, R2 ;  /* 0x000000ffff177224 */ /* 0x000fe200078e0002 */
[----:B------:R-:W-:Y:S02]  /*0430*/  MOV R20, R3 ;  /* 0x0000000300147202 */ /* 0x000fe40000000f00 */
[----:B------:R-:W-:Y:S02]  /*0440*/  MOV R6, 0x480 ;  /* 0x0000048000067802 */ /* 0x000fe40000000f00 */
[----:B-1----:R-:W-:Y:S01]  /*0450*/  MOV R18, UR26 ;  /* 0x0000001a00127c02 */ /* 0x002fe20008000f00 */
[----:B------:R-:W-:-:S07]  /*0460*/  IMAD.U32 R19, RZ, RZ, UR27 ;  /* 0x0000001bff137e24 */ /* 0x000fce000f8e00ff */
[----:B0-----:R-:W-:Y:S05]  /*0470*/  CALL.REL.NOINC `($__internal_9_$__cuda_sm20_div_u64) ;  /* 0x0000000c00907944 */ /* 0x001fea0003c00000 */
[----:B------:R-:W-:Y:S01]  /*0480*/  IADD3 R7, P0, PT, RZ, -R21, RZ ;  /* 0x80000015ff077210 */ /* 0x000fe20007f1e0ff */
[----:B------:R-:W-:Y:S01]  /*0490*/  IMAD.MOV.U32 R12, RZ, RZ, R21 ;  /* 0x000000ffff0c7224 */ /* 0x000fe200078e0015 */
[----:B------:R-:W-:-:S03]  /*04a0*/  MOV R13, R20 ;  /* 0x00000014000d7202 */ /* 0x000fc60000000f00 */
[----:B------:R-:W-:Y:S02]  /*04b0*/  IMAD.X R6, RZ, RZ, ~R20, P0 ;  /* 0x000000ffff067224 */ /* 0x000fe400000e0e14 */
[----:B------:R-:W-:-:S04]  /*04c0*/  IMAD.WIDE.U32 R4, R7, UR30, R2 ;  /* 0x0000001e07047c25 */ /* 0x000fc8000f8e0002 */
[----:B------:R-:W-:-:S04]  /*04d0*/  IMAD R6, R6, UR30, RZ ;  /* 0x0000001e06067c24 */ /* 0x000fc8000f8e02ff */
[----:B------:R-:W-:-:S05]  /*04e0*/  IMAD R7, R7, UR31, R6 ;  /* 0x0000001f07077c24 */ /* 0x000fca000f8e0206 */
[----:B------:R-:W-:-:S07]  /*04f0*/  IADD3 R5, PT, PT, R5, R7, RZ ;  /* 0x0000000705057210 */ /* 0x000fce0007ffe0ff */
.L_x_93:
[----:B------:R-:W-:Y:S05]  /*0500*/  BSYNC.RECONVERGENT B1 ;  /* 0x0000000000017941 */ /* 0x000fea0003800200 */
.L_x_91:
[----:B------:R-:W-:Y:S01]  /*0510*/  LOP3.LUT R6, R5, UR13, RZ, 0xfc, !PT ;  /* 0x0000000d05067c12 */ /* 0x000fe2000f8efcff */
[----:B------:R-:W-:Y:S03]  /*0520*/  BSSY.RECONVERGENT B1, `(.L_x_94) ;  /* 0x0000029000017945 */ /* 0x000fe60003800200 */
[----:B------:R-:W-:-:S13]  /*0530*/  ISETP.NE.U32.AND P0, PT, R6, RZ, PT ;  /* 0x000000ff0600720c */ /* 0x000fda0003f05070 */
[----:B------:R-:W-:Y:S05]  /*0540*/  @P0 BRA `(.L_x_95) ;  /* 0x00000000005c0947 */ /* 0x000fea0003800000 */
[----:B------:R-:W1:Y:S01]  /*0550*/  I2F.U32.RP R8, UR14 ;  /* 0x0000000e00087d06 */ /* 0x000e620008209000 */
[----:B------:R-:W-:Y:S01]  /*0560*/  ISETP.NE.U32.AND P2, PT, RZ, UR14, PT ;  /* 0x0000000eff007c0c */ /* 0x000fe2000bf45070 */
[----:B------:R-:W-:-:S06]  /*0570*/  HFMA2 R11, -RZ, RZ, 0, 0 ;  /* 0x00000000ff0b7431 */ /* 0x000fcc00000001ff */
        /* <DEDUP_REMOVED lines=20> */
.L_x_95:
        /* <DEDUP_REMOVED lines=15> */
.L_x_96:
[----:B------:R-:W-:Y:S05]  /*07b0*/  BSYNC.RECONVERGENT B1 ;  /* 0x0000000000017941 */ /* 0x000fea0003800200 */
.L_x_94:
[----:B------:R-:W-:Y:S01]  /*07c0*/  LOP3.LUT R6, R11, UR15, RZ, 0xfc, !PT ;  /* 0x0000000f0b067c12 */ /* 0x000fe2000f8efcff */
[----:B------:R-:W-:Y:S03]  /*07d0*/  BSSY.RECONVERGENT B1, `(.L_x_97) ;  /* 0x0000029000017945 */ /* 0x000fe60003800200 */
[----:B------:R-:W-:-:S13]  /*07e0*/  ISETP.NE.U32.AND P0, PT, R6, RZ, PT ;  /* 0x000000ff0600720c */ /* 0x000fda0003f05070 */
[----:B------:R-:W-:Y:S05]  /*07f0*/  @P0 BRA `(.L_x_98) ;  /* 0x00000000005c0947 */ /* 0x000fea0003800000 */
[----:B------:R-:W1:Y:S01]  /*0800*/  I2F.U32.RP R6, UR16 ;  /* 0x0000001000067d06 */ /* 0x000e620008209000 */
[----:B------:R-:W-:-:S07]  /*0810*/  ISETP.NE.U32.AND P2, PT, RZ, UR16, PT ;  /* 0x00000010ff007c0c */ /* 0x000fce000bf45070 */
[----:B-1----:R-:W1:Y:S02]  /*0820*/  MUFU.RCP R6, R6 ;  /* 0x0000000600067308 */ /* 0x002e640000001000 */
[----:B-1----:R-:W-:-:S06]  /*0830*/  VIADD R16, R6, 0xffffffe ;  /* 0x0ffffffe06107836 */ /* 0x002fcc0000000000 */
[----:B------:R1:W2:Y:S02]  /*0840*/  F2I.FTZ.U32.TRUNC.NTZ R17, R16 ;  /* 0x0000001000117305 */ /* 0x0002a4000021f000 */
[----:B-1----:R-:W-:Y:S01]  /*0850*/  IMAD.MOV.U32 R16, RZ, RZ, RZ ;  /* 0x000000ffff107224 */ /* 0x002fe200078e00ff */
[----:B--2---:R-:W-:-:S05]  /*0860*/  IADD3 R9, PT, PT, RZ, -R17, RZ ;  /* 0x80000011ff097210 */ /* 0x004fca0007ffe0ff */
[----:B------:R-:W-:-:S04]  /*0870*/  IMAD R9, R9, UR16, RZ ;  /* 0x0000001009097c24 */ /* 0x000fc8000f8e02ff */
[----:B------:R-:W-:-:S06]  /*0880*/  IMAD.HI.U32 R17, R17, R9, R16 ;  /* 0x0000000911117227 */ /* 0x000fcc00078e0010 */
[----:B------:R-:W-:-:S04]  /*0890*/  IMAD.HI.U32 R16, R17, R10, RZ ;  /* 0x0000000a11107227 */ /* 0x000fc800078e00ff */
[----:B------:R-:W-:Y:S01]  /*08a0*/  HFMA2 R17, -RZ, RZ, 0, 0 ;  /* 0x00000000ff117431 */ /* 0x000fe200000001ff */
        /* <DEDUP_REMOVED lines=12> */
.L_x_98:
        /* <DEDUP_REMOVED lines=15> */
.L_x_99:
[----:B------:R-:W-:Y:S05]  /*0a60*/  BSYNC.RECONVERGENT B1 ;  /* 0x0000000000017941 */ /* 0x000fea0003800200 */
.L_x_97:
        /* <DEDUP_REMOVED lines=25> */
[----:B------:R-:W-:Y:S01]  /*0c00*/  MOV R16, R19 ;  /* 0x0000001300107202 */ /* 0x000fe20000000f00 */
[----:B------:R-:W-:Y:S01]  /*0c10*/  IMAD.MOV.U32 R17, RZ, RZ, RZ ;  /* 0x000000ffff117224 */ /* 0x000fe200078e00ff */
[----:B------:R-:W-:Y:S06]  /*0c20*/  BRA `(.L_x_102) ;  /* 0x0000000000447947 */ /* 0x000fec0003800000 */
.L_x_101:
[----:B------:R-:W1:Y:S01]  /*0c30*/  LDCU.64 UR26, c[0x0][0x3b8] ;  /* 0x00007700ff1a77ac */ /* 0x000e620008000a00 */
[----:B------:R-:W-:Y:S01]  /*0c40*/  MOV R23, R16 ;  /* 0x0000001000177202 */ /* 0x000fe20000000f00 */
[----:B------:R-:W-:Y:S01]  /*0c50*/  IMAD.MOV.U32 R20, RZ, RZ, R17 ;  /* 0x000000ffff147224 */ /* 0x000fe200078e0011 */
[----:B------:R-:W-:Y:S01]  /*0c60*/  MOV R6, 0xca0 ;  /* 0x00000ca000067802 */ /* 0x000fe20000000f00 */
[----:B-1----:R-:W-:Y:S01]  /*0c70*/  IMAD.U32 R18, RZ, RZ, UR26 ;  /* 0x0000001aff127e24 */ /* 0x002fe2000f8e00ff */
[----:B------:R-:W-:-:S07]  /*0c80*/  MOV R19, UR27 ;  /* 0x0000001b00137c02 */ /* 0x000fce0008000f00 */
[----:B0-----:R-:W-:Y:S05]  /*0c90*/  CALL.REL.NOINC `($__internal_9_$__cuda_sm20_div_u64) ;  /* 0x0000000400887944 */ /* 0x001fea0003c00000 */
[----:B------:R-:W-:Y:S01]  /*0ca0*/  IADD3 R11, P0, PT, RZ, -R21, RZ ;  /* 0x80000015ff0b7210 */ /* 0x000fe20007f1e0ff */
        /* <DEDUP_REMOVED lines=9> */
.L_x_102:
[----:B------:R-:W-:Y:S05]  /*0d40*/  BSYNC.RECONVERGENT B1 ;  /* 0x0000000000017941 */ /* 0x000fea0003800200 */
.L_x_100:
        /* <DEDUP_REMOVED lines=15> */
[----:B------:R-:W-:Y:S02]  /*0e40*/  IMAD.MOV R17, RZ, RZ, -R18 ;  /* 0x000000ffff117224 */ /* 0x000fe400078e0a12 */
[----:B------:R-:W-:Y:S02]  /*0e50*/  IMAD.MOV.U32 R19, RZ, RZ, RZ ;  /* 0x000000ffff137224 */ /* 0x000fe400078e00ff */
        /* <DEDUP_REMOVED lines=10> */
.L_x_104:
        /* <DEDUP_REMOVED lines=8> */
[----:B------:R-:W-:-:S03]  /*0f80*/  IMAD.MOV.U32 R18, RZ, RZ, R21 ;  /* 0x000000ffff127224 */ /* 0x000fc600078e0015 */
[----:B------:R-:W-:Y:S01]  /*0f90*/  IADD3.X R6, PT, PT, RZ, ~R20, RZ, P0, !PT ;  /* 0x80000014ff067210 */ /* 0x000fe200007fe4ff */
[----:B------:R-:W-:-:S04]  /*0fa0*/  IMAD.WIDE.U32 R16, R19, UR38, R16 ;  /* 0x0000002613107c25 */ /* 0x000fc8000f8e0010 */
[----:B------:R-:W-:Y:S02]  /*0fb0*/  IMAD R6, R6, UR38, RZ ;  /* 0x0000002606067c24 */ /* 0x000fe4000f8e02ff */
[----:B------:R-:W-:Y:S02]  /*0fc0*/  IMAD.MOV.U32 R22, RZ, RZ, R16 ;  /* 0x000000ffff167224 */ /* 0x000fe400078e0010 */
[----:B------:R-:W-:-:S05]  /*0fd0*/  IMAD R19, R19, UR39, R6 ;  /* 0x0000002713137c24 */ /* 0x000fca000f8e0206 */
[----:B------:R-:W-:Y:S02]  /*0fe0*/  IADD3 R6, PT, PT, R17, R19, RZ ;  /* 0x0000001311067210 */ /* 0x000fe40007ffe0ff */
[----:B------:R-:W-:-:S07]  /*0ff0*/  MOV R19, R20 ;  /* 0x0000001400137202 */ /* 0x000fce0000000f00 */
.L_x_105:
[----:B------:R-:W-:Y:S05]  /*1000*/  BSYNC.RECONVERGENT B1 ;  /* 0x0000000000017941 */ /* 0x000fea0003800200 */
.L_x_103:
[----:B0-----:R-:W-:Y:S02]  /*1010*/  R2UR UR26, R14 ;  /* 0x000000000e1a72ca */ /* 0x001fe400000e0000 */
[----:B------:R-:W-:Y:S02]  /*1020*/  R2UR UR27, R15 ;  /* 0x000000000f1b72ca */ /* 0x000fe400000e0000 */
[----:B------:R-:W-:-:S04]  /*1030*/  LEA R16, P0, R12, UR8, 0x3 ;  /* 0x000000080c107c11 */ /* 0x000fc8000f8018ff */
[----:B------:R-:W-:-:S07]  /*1040*/  LEA.HI.X R17, R12, UR9, R13, 0x3, P0 ;  /* 0x000000090c117c11 */ /* 0x000fce00080f1c0d */
[----:B------:R-:W2:Y:S01]  /*1050*/  LDG.E.64 R16, desc[UR26][R16.64] ;  /* 0x0000001a10107981 */ /* 0x000ea2000c1e1b00 */
[----:B------:R-:W-:Y:S01]  /*1060*/  IMAD R13, R13, UR22, RZ ;  /* 0x000000160d0d7c24 */ /* 0x000fe2000f8e02ff */
[----:B------:R-:W-:Y:S01]  /*1070*/  R2UR UR40, R14 ;  /* 0x000000000e2872ca */ /* 0x000fe200000e0000 */
[----:B------:R-:W-:Y:S01]  /*1080*/  IMAD.MOV.U32 R27, RZ, RZ, R11 ;  /* 0x000000ffff1b7224 */ /* 0x000fe200078e000b */
[----:B------:R-:W-:Y:S01]  /*1090*/  R2UR UR41, R15 ;  /* 0x000000000f2972ca */ /* 0x000fe200000e0000 */
[C---:B------:R-:W-:Y:S02]  /*10a0*/  IMAD R13, R12.reuse, UR23, R13 ;  /* 0x000000170c0d7c24 */ /* 0x040fe4000f8e020d */
[----:B------:R-:W-:-:S04]  /*10b0*/  IMAD.WIDE.U32 R26, R12, UR22, R26 ;  /* 0x000000160c1a7c25 */ /* 0x000fc8000f8e001a */
[----:B------:R-:W-:Y:S01]  /*10c0*/  IMAD R11, R6, UR36, RZ ;  /* 0x00000024060b7c24 */ /* 0x000fe2000f8e02ff */
[----:B------:R-:W-:-:S03]  /*10d0*/  IADD3 R27, PT, PT, R27, R13, RZ ;  /* 0x0000000d1b1b7210 */ /* 0x000fc60007ffe0ff */
[C---:B------:R-:W-:Y:S02]  /*10e0*/  IMAD R11, R22.reuse, UR37, R11 ;  /* 0x00000025160b7c24 */ /* 0x040fe4000f8e020b */
[----:B------:R-:W-:-:S04]  /*10f0*/  IMAD.WIDE.U32 R22, R22, UR36, R26 ;  /* 0x0000002416167c25 */ /* 0x000fc8000f8e001a */
[----:B------:R-:W-:Y:S01]  /*1100*/  IMAD.IADD R11, R23, 0x1, R11 ;  /* 0x00000001170b7824 */ /* 0x000fe200078e020b */
[----:B------:R-:W-:-:S04]  /*1110*/  LEA R12, P0, R22, UR10, 0x3 ;  /* 0x0000000a160c7c11 */ /* 0x000fc8000f8018ff */
[----:B------:R-:W-:-:S06]  /*1120*/  LEA.HI.X R13, R22, UR11, R11, 0x3, P0 ;  /* 0x0000000b160d7c11 */ /* 0x000fcc00080f1c0b */
[----:B------:R-:W3:Y:S01]  /*1130*/  LDG.E.64 R12, desc[UR26][R12.64] ;  /* 0x0000001a0c0c7981 */ /* 0x000ee2000c1e1b00 */
[----:B------:R-:W-:-:S04]  /*1140*/  IMAD R9, R9, UR24, RZ ;  /* 0x0000001809097c24 */ /* 0x000fc8000f8e02ff */
[----:B------:R-:W-:Y:S01]  /*1150*/  IMAD R9, R10, UR25, R9 ;  /* 0x000000190a097c24 */ /* 0x000fe2000f8e0209 */
[----:B--2---:R-:W-:-:S04]  /*1160*/  LEA R20, P0, R4, R16, 0x3 ;  /* 0x0000001004147211 */ /* 0x004fc800078018ff */
[----:B------:R-:W-:-:S05]  /*1170*/  LEA.HI.X R21, R4, R17, R5, 0x3, P0 ;  /* 0x0000001104157211 */ /* 0x000fca00000f1c05 */
[----:B------:R-:W2:Y:S01]  /*1180*/  LDG.E.64 R4, desc[UR40][R20.64] ;  /* 0x0000002814047981 */ /* 0x000ea2000c1e1b00 */
[----:B------:R-:W-:Y:S01]  /*1190*/  MOV R16, R18 ;  /* 0x0000001200107202 */ /* 0x000fe20000000f00 */
[----:B------:R-:W-:-:S04]  /*11a0*/  IMAD.MOV.U32 R17, RZ, RZ, R19 ;  /* 0x000000ffff117224 */ /* 0x000fc800078e0013 */
[----:B------:R-:W-:-:S05]  /*11b0*/  IMAD.WIDE.U32 R16, R10, UR24, R16 ;  /* 0x000000180a107c25 */ /* 0x000fca000f8e0010 */
[----:B------:R-:W-:-:S05]  /*11c0*/  IADD3 R6, PT, PT, R17, R9, RZ ;  /* 0x0000000911067210 */ /* 0x000fca0007ffe0ff */
[----:B------:R-:W-:Y:S02]  /*11d0*/  IMAD R9, R6, UR32, RZ ;  /* 0x0000002006097c24 */ /* 0x000fe4000f8e02ff */
[----:B------:R-:W-:Y:S02]  /*11e0*/  IMAD.MOV.U32 R6, RZ, RZ, R8 ;  /* 0x000000ffff067224 */ /* 0x000fe400078e0008 */
[C---:B------:R-:W-:Y:S02]  /*11f0*/  IMAD R9, R16.reuse, UR33, R9 ;  /* 0x0000002110097c24 */ /* 0x040fe4000f8e0209 */
[----:B------:R-:W-:-:S05]  /*1200*/  IMAD.WIDE.U32 R6, R16, UR32, R6 ;  /* 0x0000002010067c25 */ /* 0x000fca000f8e0006 */
[----:B------:R-:W-:Y:S02]  /*1210*/  IADD3 R7, PT, PT, R7, R9, RZ ;  /* 0x0000000907077210 */ /* 0x000fe40007ffe0ff */
[----:B---3--:R-:W-:-:S04]  /*1220*/  LEA R8, P0, R6, R12, 0x3 ;  /* 0x0000000c06087211 */ /* 0x008fc800078018ff */
        /* <DEDUP_REMOVED lines=8> */
.L_x_90:
[----:B------:R-:W-:Y:S05]  /*12b0*/  EXIT ;  /* 0x000000000000794d */ /* 0x000fea0003800000 */
        .weak           $__internal_9_$__cuda_sm20_div_u64
        .type           $__internal_9_$__cuda_sm20_div_u64,@function
        .size           $__internal_9_$__cuda_sm20_div_u64,(.L_x_426 - $__internal_9_$__cuda_sm20_div_u64)
$__internal_9_$__cuda_sm20_div_u64:
[----:B------:R-:W0:Y:S08]  /*12c0*/  I2F.U64.RP R22, R18 ;  /* 0x0000001200167312 */ /* 0x000e300000309000 */
[----:B0-----:R-:W0:Y:S02]  /*12d0*/  MUFU.RCP R22, R22 ;  /* 0x0000001600167308 */ /* 0x001e240000001000 */
[----:B0-----:R-:W-:-:S06]  /*12e0*/  IADD3 R24, PT, PT, R22, 0x1ffffffe, RZ ;  /* 0x1ffffffe16187810 */ /* 0x001fcc0007ffe0ff */
[----:B------:R-:W0:Y:S02]  /*12f0*/  F2I.U64.TRUNC R24, R24 ;  /* 0x0000001800187311 */ /* 0x000e24000020d800 */
[----:B0-----:R-:W-:Y:S01]  /*1300*/  IMAD.WIDE.U32 R28, R24, R18, RZ ;  /* 0x00000012181c7225 */ /* 0x001fe200078e00ff */
[----:B------:R-:W-:-:S03]  /*1310*/  MOV R31, R24 ;  /* 0x00000018001f7202 */ /* 0x000fc60000000f00 */
        /* <DEDUP_REMOVED lines=9> */
[----:B------:R-:W-:-:S03]  /*13b0*/  IADD3 R29, P2, PT, R29, R28, RZ ;  /* 0x0000001c1d1d7210 */ /* 0x000fc60007f5e0ff */
[----:B------:R-:W-:Y:S02]  /*13c0*/  IMAD.X R24, R21, 0x1, R25, P0 ;  /* 0x0000000115187824 */ /* 0x000fe400000e0619 */
[----:B------:R-:W-:-:S03]  /*13d0*/  IMAD.WIDE.U32 R30, R29, R18, RZ ;  /* 0x000000121d1e7225 */ /* 0x000fc600078e00ff */
[----:B------:R-:W-:Y:S01]  /*13e0*/  IADD3.X R24, PT, PT, RZ, RZ, R24, P2, P1 ;  /* 0x000000ffff187210 */ /* 0x000fe200017e2418 */
[----:B------:R-:W-:Y:S01]  /*13f0*/  IMAD R21, R29, R19, R31 ;  /* 0x000000131d157224 */ /* 0x000fe200078e021f */
[----:B------:R-:W-:-:S03]  /*1400*/  IADD3 R25, P0, PT, RZ, -R30, RZ ;  /* 0x8000001eff197210 */ /* 0x000fc60007f1e0ff */
[----:B------:R-:W-:Y:S02]  /*1410*/  IMAD R21, R24, R18, R21 ;  /* 0x0000001218157224 */ /* 0x000fe400078e0215 */
[----:B------:R-:W-:-:S03]  /*1420*/  IMAD.HI.U32 R28, R29, R25, RZ ;  /* 0x000000191d1c7227 */ /* 0x000fc600078e00ff */
[----:B------:R-:W-:-:S05]  /*1430*/  IADD3.X R21, PT, PT, RZ, ~R21, RZ, P0, !PT ;  /* 0x80000015ff157210 */ /* 0x000fca00007fe4ff */
[----:B------:R-:W-:-:S04]  /*1440*/  IMAD.WIDE.U32 R28, P0, R29, R21, R28 ;  /* 0x000000151d1c7225 */ /* 0x000fc8000780001c */
[----:B------:R-:W-:-:S04]  /*1450*/  IMAD.HI.U32 R22, P1, R24, R25, R28 ;  /* 0x0000001918167227 */ /* 0x000fc8000782001c */
[----:B------:R-:W-:Y:S02]  /*1460*/  HFMA2 R29, -RZ, RZ, 0, 0 ;  /* 0x00000000ff1d7431 */ /* 0x000fe400000001ff */
        /* <DEDUP_REMOVED lines=19> */
[----:B------:R-:W-:Y:S02]  /*15a0*/  IADD3 R25, P2, PT, R22, 0x1, RZ ;  /* 0x0000000116197810 */ /* 0x000fe40007f5e0ff */
[----:B------:R-:W-:Y:S02]  /*15b0*/  IADD3 R24, P1, PT, -R18, R23, RZ ;  /* 0x0000001712187210 */ /* 0x000fe40007f3e1ff */
        /* <DEDUP_REMOVED lines=19> */
[----:B------:R-:W-:Y:S06]  /*16f0*/  RET.REL.NODEC R18 `(_ZN36_GLOBAL__N__30f09ad0_4_k_cu_fff026ee25universal_to_block_kernelIdLNS_11BlockLayoutE0EEEvPKPKT_PKPS2_mmmmmmmm) ;  /* 0xffffffe812407950 */ /* 0x000fec0003c3ffff */
.L_x_107:
        /* <DEDUP_REMOVED lines=16> */
.L_x_426:


//--------------------- .text._ZN36_GLOBAL__N__30f09ad0_4_k_cu_fff026ee25universal_to_block_kernelIfLNS_11BlockLayoutE1EEEvPKPKT_PKPS2_mmmmmmmm --------------------------
	.section	.text._ZN36_GLOBAL__N__30f09ad0_4_k_cu_fff026ee25universal_to_block_kernelIfLNS_11BlockLayoutE1EEEvPKPKT_PKPS2_mmmmmmmm,"ax",@progbits
	.align	128
.text._ZN36_GLOBAL__N__30f09ad0_4_k_cu_fff026ee25universal_to_block_kernelIfLNS_11BlockLayoutE1EEEvPKPKT_PKPS2_mmmmmmmm:
        .type           _ZN36_GLOBAL__N__30f09ad0_4_k_cu_fff026ee25universal_to_block_kernelIfLNS_11BlockLayoutE1EEEvPKPKT_PKPS2_mmmmmmmm,@function
        .size           _ZN36_GLOBAL__N__30f09ad0_4_k_cu_fff026ee25universal_to_block_kernelIfLNS_11BlockLayoutE1EEEvPKPKT_PKPS2_mmmmmmmm,(.L_x_428 - _ZN36_GLOBAL__N__30f09ad0_4_k_cu_fff026ee25universal_to_block_kernelIfLNS_11BlockLayoutE1EEEvPKPKT_PKPS2_mmmmmmmm)
        .other          _ZN36_GLOBAL__N__30f09ad0_4_k_cu_fff026ee25universal_to_block_kernelIfLNS_11BlockLayoutE1EEEvPKPKT_PKPS2_mmmmmmmm,@"STO_CUDA_ENTRY STV_DEFAULT"
_ZN36_GLOBAL__N__30f09ad0_4_k_cu_fff026ee25universal_to_block_kernelIfLNS_11BlockLayoutE1EEEvPKPKT_PKPS2_mmmmmmmm:
        /* <DEDUP_REMOVED lines=36> */
.L_x_124:
[----:B------:R-:W-:Y:S01]  /*0240*/  LOP3.LUT R0, R11, UR28, RZ, 0xfc, !PT ;  /* 0x0000001c0b007c12 */ /* 0x000fe2000f8efcff */
[----:B------:R-:W-:Y:S03]  /*0250*/  BSSY.RECONVERGENT B1, `(.L_x_109) ;  /* 0x0000029000017945 */ /* 0x000fe60003800200 */
[----:B------:R-:W-:-:S13]  /*0260*/  ISETP.NE.U32.AND P0, PT, R0, RZ, PT ;  /* 0x000000ff0000720c */ /* 0x000fda0003f05070 */
[----:B-1----:R-:W-:Y:S05]  /*0270*/  @P0 BRA `(.L_x_110) ;  /* 0x00000000005c0947 */ /* 0x002fea0003800000 */
[----:B------:R-:W1:Y:S01]  /*0280*/  I2F.U32.RP R0, UR29 ;  /* 0x0000001d00007d06 */ /* 0x000e620008209000 */
[----:B------:R-:W-:Y:S01]  /*0290*/  ISETP.NE.U32.AND P2, PT, RZ, UR29, PT ;  /* 0x0000001dff007c0c */ /* 0x000fe2000bf45070 */
[----:B------:R-:W-:Y:S02]  /*02a0*/  HFMA2 R13, -RZ, RZ, 0, 0 ;  /* 0x00000000ff0d7431 */ /* 0x000fe400000001ff */
[----:B------:R-:W-:-:S04]  /*02b0*/  IMAD.MOV.U32 R9, RZ, RZ, RZ ;  /* 0x000000ffff097224 */ /* 0x000fc800078e00ff */
        /* <DEDUP_REMOVED lines=18> */
[----:B------:R-:W-:Y:S06]  /*03e0*/  BRA `(.L_x_111) ;  /* 0x00000000003c7947 */ /* 0x000fec0003800000 */
.L_x_110:
[----:B------:R-:W1:Y:S01]  /*03f0*/  LDCU.64 UR26, c[0x0][0x398] ;  /* 0x00007300ff1a77ac */ /* 0x000e620008000a00 */
[----:B------:R-:W-:Y:S01]  /*0400*/  IMAD.MOV.U32 R18, RZ, RZ, R10 ;  /* 0x000000ffff127224 */ /* 0x000fe200078e000a */
[----:B------:R-:W-:Y:S02]  /*0410*/  MOV R20, R11 ;  /* 0x0000000b00147202 */ /* 0x000fe40000000f00 */
[----:B------:R-:W-:Y:S02]  /*0420*/  MOV R4, 0x460 ;  /* 0x0000046000047802 */ /* 0x000fe40000000f00 */
[----:B-1----:R-:W-:Y:S01]  /*0430*/  MOV R6, UR26 ;  /* 0x0000001a00067c02 */ /* 0x002fe20008000f00 */
[----:B------:R-:W-:-:S07]  /*0440*/  IMAD.U32 R7, RZ, RZ, UR27 ;  /* 0x0000001bff077e24 */ /* 0x000fce000f8e00ff */
[----:B0-----:R-:W-:Y:S05]  /*0450*/  CALL.REL.NOINC `($__internal_10_$__cuda_sm20_div_u64) ;  /* 0x0000000c00ac7944 */ /* 0x001fea0003c00000 */
        /* <DEDUP_REMOVED lines=8> */
.L_x_111:
[----:B------:R-:W-:Y:S05]  /*04e0*/  BSYNC.RECONVERGENT B1 ;  /* 0x0000000000017941 */ /* 0x000fea0003800200 */
.L_x_109:
        /* <DEDUP_REMOVED lines=15> */
[----:B------:R-:W-:Y:S01]  /*05e0*/  IMAD.MOV.U32 R5, RZ, RZ, RZ ;  /* 0x000000ffff057224 */ /* 0x000fe200078e00ff */
        /* <DEDUP_REMOVED lines=11> */
.L_x_113:
        /* <DEDUP_REMOVED lines=9> */
[----:B------:R-:W-:Y:S02]  /*0730*/  MOV R3, R9 ;  /* 0x0000000900037202 */ /* 0x000fe40000000f00 */
[----:B------:R-:W-:Y:S01]  /*0740*/  MOV R17, R19 ;  /* 0x0000001300117202 */ /* 0x000fe20000000f00 */
[----:B------:R-:W-:Y:S02]  /*0750*/  IMAD.X R0, RZ, RZ, ~R19, P0 ;  /* 0x000000ffff007224 */ /* 0x000fe400000e0e13 */
[----:B------:R-:W-:-:S04]  /*0760*/  IMAD.WIDE.U32 R4, R7, UR32, R2 ;  /* 0x0000002007047c25 */ /* 0x000fc8000f8e0002 */
[----:B------:R-:W-:-:S04]  /*0770*/  IMAD R0, R0, UR32, RZ ;  /* 0x0000002000007c24 */ /* 0x000fc8000f8e02ff */
[----:B------:R-:W-:Y:S02]  /*0780*/  IMAD R3, R7, UR33, R0 ;  /* 0x0000002107037c24 */ /* 0x000fe4000f8e0200 */
[----:B------:R-:W-:-:S03]  /*0790*/  IMAD.MOV.U32 R0, RZ, RZ, R4 ;  /* 0x000000ffff007224 */ /* 0x000fc600078e0004 */
[----:B------:R-:W-:-:S07]  /*07a0*/  IADD3 R5, PT, PT, R5, R3, RZ ;  /* 0x0000000305057210 */ /* 0x000fce0007ffe0ff */
.L_x_114:
[----:B------:R-:W-:Y:S05]  /*07b0*/  BSYNC.RECONVERGENT B1 ;  /* 0x0000000000017941 */ /* 0x000fea0003800200 */
.L_x_112:
[----:B------:R-:W-:Y:S01]  /*07c0*/  LOP3.LUT R3, R17, UR18, RZ, 0xfc, !PT ;  /* 0x0000001211037c12 */ /* 0x000fe2000f8efcff */
[----:B------:R-:W-:Y:S03]  /*07d0*/  BSSY.RECONVERGENT B1, `(.L_x_115) ;  /* 0x000002c000017945 */ /* 0x000fe60003800200 */
[----:B------:R-:W-:-:S13]  /*07e0*/  ISETP.NE.U32.AND P0, PT, R3, RZ, PT ;  /* 0x000000ff0300720c */ /* 0x000fda0003f05070 */
[----:B------:R-:W-:Y:S05]  /*07f0*/  @P0 BRA `(.L_x_116) ;  /* 0x0000000000600947 */ /* 0x000fea0003800000 */
[----:B------:R-:W1:Y:S01]  /*0800*/  I2F.U32.RP R3, UR19 ;  /* 0x0000001300037d06 */ /* 0x000e620008209000 */
[----:B------:R-:W-:-:S07]  /*0810*/  ISETP.NE.U32.AND P2, PT, RZ, UR19, PT ;  /* 0x00000013ff007c0c */ /* 0x000fce000bf45070 */
[----:B-1----:R-:W1:Y:S02]  /*0820*/  MUFU.RCP R3, R3 ;  /* 0x0000000300037308 */ /* 0x002e640000001000 */
[----:B-1----:R-:W-:Y:S02]  /*0830*/  VIADD R6, R3, 0xffffffe ;  /* 0x0ffffffe03067836 */ /* 0x002fe40000000000 */
[----:B------:R-:W-:-:S04]  /*0840*/  IMAD.MOV.U32 R3, RZ, RZ, RZ ;  /* 0x000000ffff037224 */ /* 0x000fc800078e00ff */
        /* <DEDUP_REMOVED lines=19> */
.L_x_116:
[----:B------:R-:W1:Y:S01]  /*0980*/  LDCU.64 UR26, c[0x0][0x3c0] ;  /* 0x00007800ff1a77ac */ /* 0x000e620008000a00 */
[----:B------:R-:W-:Y:S01]  /*0990*/  MOV R18, R16 ;  /* 0x0000001000127202 */ /* 0x000fe20000000f00 */
[----:B------:R-:W-:Y:S01]  /*09a0*/  IMAD.MOV.U32 R20, RZ, RZ, R17 ;  /* 0x000000ffff147224 */ /* 0x000fe200078e0011 */
[----:B------:R-:W-:Y:S01]  /*09b0*/  MOV R4, 0x9f0 ;  /* 0x000009f000047802 */ /* 0x000fe20000000f00 */
[----:B-1----:R-:W-:Y:S01]  /*09c0*/  IMAD.U32 R6, RZ, RZ, UR26 ;  /* 0x0000001aff067e24 */ /* 0x002fe2000f8e00ff */
[----:B------:R-:W-:-:S07]  /*09d0*/  MOV R7, UR27 ;  /* 0x0000001b00077c02 */ /* 0x000fce0008000f00 */
[----:B0-----:R-:W-:Y:S05]  /*09e0*/  CALL.REL.NOINC `($__internal_10_$__cuda_sm20_div_u64) ;  /* 0x0000000800487944 */ /* 0x001fea0003c00000 */
        /* <DEDUP_REMOVED lines=10> */
.L_x_117:
[----:B------:R-:W-:Y:S05]  /*0a90*/  BSYNC.RECONVERGENT B1 ;  /* 0x0000000000017941 */ /* 0x000fea0003800200 */
.L_x_115:
        /* <DEDUP_REMOVED lines=28> */
.L_x_119:
        /* <DEDUP_REMOVED lines=17> */
.L_x_120:
[----:B------:R-:W-:Y:S05]  /*0d70*/  BSYNC.RECONVERGENT B1 ;  /* 0x0000000000017941 */ /* 0x000fea0003800200 */
.L_x_118:
        /* <DEDUP_REMOVED lines=27> */
.L_x_122:
        /* <DEDUP_REMOVED lines=12> */
[----:B------:R-:W-:Y:S01]  /*0ff0*/  IMAD R4, R4, UR38, RZ ;  /* 0x0000002604047c24 */ /* 0x000fe2000f8e02ff */
[----:B------:R-:W-:-:S03]  /*1000*/  MOV R16, R6 ;  /* 0x0000000600107202 */ /* 0x000fc60000000f00 */
[----:B------:R-:W-:-:S04]  /*1010*/  IMAD R17, R21, UR39, R4 ;  /* 0x0000002715117c24 */ /* 0x000fc8000f8e0204 */
[----:B------:R-:W-:-:S07]  /*1020*/  IMAD.IADD R4, R7, 0x1, R17 ;  /* 0x0000000107047824 */ /* 0x000fce00078e0211 */
.L_x_123:
[----:B------:R-:W-:Y:S05]  /*1030*/  BSYNC.RECONVERGENT B1 ;  /* 0x0000000000017941 */ /* 0x000fea0003800200 */
.L_x_121:
        /* <DEDUP_REMOVED lines=10> */
[----:B------:R-:W-:-:S03]  /*10e0*/  IMAD R17, R4, UR36, RZ ;  /* 0x0000002404117c24 */ /* 0x000fc6000f8e02ff */
[----:B------:R-:W-:Y:S01]  /*10f0*/  IADD3 R27, PT, PT, R27, R13, RZ ;  /* 0x0000000d1b1b7210 */ /* 0x000fe20007ffe0ff */
[C---:B------:R-:W-:Y:S02]  /*1100*/  IMAD R13, R16.reuse, UR37, R17 ;  /* 0x00000025100d7c24 */ /* 0x040fe4000f8e0211 */
[----:B------:R-:W-:-:S04]  /*1110*/  IMAD.WIDE.U32 R16, R16, UR36, R26 ;  /* 0x0000002410107c25 */ /* 0x000fc8000f8e001a */
[----:B------:R-:W-:Y:S01]  /*1120*/  IMAD.IADD R13, R17, 0x1, R13 ;  /* 0x00000001110d7824 */ /* 0x000fe200078e020d */
[----:B------:R-:W-:-:S04]  /*1130*/  LEA R12, P0, R16, UR14, 0x3 ;  /* 0x0000000e100c7c11 */ /* 0x000fc8000f8018ff */
[----:B------:R-:W-:-:S06]  /*1140*/  LEA.HI.X R13, R16, UR15, R13, 0x3, P0 ;  /* 0x0000000f100d7c11 */ /* 0x000fcc00080f1c0d */
[----:B------:R-:W3:Y:S01]  /*1150*/  LDG.E.64 R12, desc[UR26][R12.64] ;  /* 0x0000001a0c0c7981 */ /* 0x000ee2000c1e1b00 */
[----:B------:R-:W0:Y:S01]  /*1160*/  LDCU UR7, c[0x0][0x360] ;  /* 0x00006c00ff0777ac */ /* 0x000e220008000800 */
[----:B------:R-:W0:Y:S01]  /*1170*/  LDC R16, c[0x0][0x370] ;  /* 0x0000dc00ff107b82 */ /* 0x000e220000000800 */
[----:B--2---:R-:W-:-:S04]  /*1180*/  LEA R8, P0, R2, R6, 0x2 ;  /* 0x0000000602087211 */ /* 0x004fc800078010ff */
[----:B------:R-:W-:-:S05]  /*1190*/  LEA.HI.X R9, R2, R7, R9, 0x2, P0 ;  /* 0x0000000702097211 */ /* 0x000fca00000f1409 */
[----:B------:R-:W2:Y:S01]  /*11a0*/  LDG.E R4, desc[UR40][R8.64] ;  /* 0x0000002808047981 */ /* 0x000ea2000c1e1900 */
[----:B------:R-:W-:Y:S01]  /*11b0*/  MOV R2, R22 ;  /* 0x0000001600027202 */ /* 0x000fe20000000f00 */
[----:B------:R-:W-:-:S04]  /*11c0*/  IMAD R7, R19, UR8, RZ ;  /* 0x0000000813077c24 */ /* 0x000fc8000f8e02ff */
[----:B------:R-:W-:-:S04]  /*11d0*/  IMAD.WIDE.U32 R2, R18, UR8, R2 ;  /* 0x0000000812027c25 */ /* 0x000fc8000f8e0002 */
[----:B------:R-:W-:Y:S01]  /*11e0*/  IMAD R7, R18, UR9, R7 ;  /* 0x0000000912077c24 */ /* 0x000fe2000f8e0207 */
[----:B------:R-:W-:-:S03]  /*11f0*/  MOV R6, R0 ;  /* 0x0000000000067202 */ /* 0x000fc60000000f00 */
[----:B------:R-:W-:Y:S02]  /*1200*/  IMAD.IADD R3, R3, 0x1, R7 ;  /* 0x0000000103037824 */ /* 0x000fe400078e0207 */
[----:B------:R-:W-:Y:S02]  /*1210*/  IMAD.MOV.U32 R7, RZ, RZ, R5 ;  /* 0x000000ffff077224 */ /* 0x000fe400078e0005 */
[----:B------:R-:W-:Y:S02]  /*1220*/  IMAD R3, R3, UR10, RZ ;  /* 0x0000000a03037c24 */ /* 0x000fe4000f8e02ff */
[----:B------:R-:W-:-:S04]  /*1230*/  IMAD.WIDE.U32 R6, R2, UR10, R6 ;  /* 0x0000000a02067c25 */ /* 0x000fc8000f8e0006 */
[----:B------:R-:W-:Y:S01]  /*1240*/  IMAD R3, R2, UR11, R3 ;  /* 0x0000000b02037c24 */ /* 0x000fe2000f8e0203 */
[----:B---3--:R-:W-:Y:S01]  /*1250*/  LEA R2, P0, R6, R12, 0x2 ;  /* 0x0000000c06027211 */ /* 0x008fe200078010ff */
[----:B0-----:R-:W-:-:S03]  /*1260*/  IMAD R5, R16, UR7, RZ ;  /* 0x0000000710057c24 */ /* 0x001fc6000f8e02ff */
[----:B------:R-:W-:-:S04]  /*1270*/  IADD3 R3, PT, PT, R7, R3, RZ ;  /* 0x0000000307037210 */ /* 0x000fc80007ffe0ff */
[----:B------:R-:W-:Y:S02]  /*1280*/  LEA.HI.X R3, R6, R13, R3, 0x2, P0 ;  /* 0x0000000d06037211 */ /* 0x000fe400000f1403 */
[----:B------:R-:W-:-:S05]  /*1290*/  IADD3 R10, P0, PT, R5, R10, RZ ;  /* 0x0000000a050a7210 */ /* 0x000fca0007f1e0ff */
[----:B------:R-:W-:Y:S01]  /*12a0*/  IMAD.X R11, RZ, RZ, R11, P0 ;  /* 0x000000ffff0b7224 */ /* 0x000fe200000e060b */
[----:B------:R-:W-:-:S04]  /*12b0*/  ISETP.GE.U32.AND P0, PT, R10, UR4, PT ;  /* 0x000000040a007c0c */ /* 0x000fc8000bf06070 */
[----:B------:R-:W-:Y:S01]  /*12c0*/  ISETP.GE.U32.AND.EX P0, PT, R11, UR6, PT, P0 ;  /* 0x000000060b007c0c */ /* 0x000fe2000bf06100 */
[----:B--2---:R1:W-:-:S12]  /*12d0*/  STG.E desc[UR26][R2.64], R4 ;  /* 0x0000000402007986 */ /* 0x0043d8000c10191a */
[----:B------:R-:W-:Y:S05]  /*12e0*/  @!P0 BRA `(.L_x_124) ;  /* 0xffffffec00d48947 */ /* 0x000fea000383ffff */
[----:B------:R-:W-:Y:S05]  /*12f0*/  BSYNC.RECONVERGENT B0 ;  /* 0x0000000000007941 */ /* 0x000fea0003800200 */
.L_x_108:
[----:B------:R-:W-:Y:S05]  /*1300*/  EXIT ;  /* 0x000000000000794d */ /* 0x000fea0003800000 */
        .weak           $__internal_10_$__cuda_sm20_div_u64
        .type           $__internal_10_$__cuda_sm20_div_u64,@function
        .size           $__internal_10_$__cuda_sm20_div_u64,(.L_x_428 - $__internal_10_$__cuda_sm20_div_u64)
$__internal_10_$__cuda_sm20_div_u64:
        /* <DEDUP_REMOVED lines=67> */
[----:B------:R-:W-:Y:S06]  /*1740*/  RET.REL.NODEC R6 `(_ZN36_GLOBAL__N__30f09ad0_4_k_cu_fff026ee25universal_to_block_kernelIfLNS_11BlockLayoutE1EEEvPKPKT_PKPS2_mmmmmmmm) ;  /* 0xffffffe8062c7950 */ /* 0x000fec0003c3ffff */
.L_x_125:
        /* <DEDUP_REMOVED lines=11> */
.L_x_428:


//--------------------- .text._ZN36_GLOBAL__N__30f09ad0_4_k_cu_fff026ee25universal_to_block_kernelIfLNS_11BlockLayoutE0EEEvPKPKT_PKPS2_mmmmmmmm --------------------------
	.section	.text._ZN36_GLOBAL__N__30f09ad0_4_k_cu_fff026ee25universal_to_block_kernelIfLNS_11BlockLayoutE0EEEvPKPKT_PKPS2_mmmmmmmm,"ax",@progbits
	.align	128
.text._ZN36_GLOBAL__N__30f09ad0_4_k_cu_fff026ee25universal_to_block_kernelIfLNS_11BlockLayoutE0EEEvPKPKT_PKPS2_mmmmmmmm:
        .type           _ZN36_GLOBAL__N__30f09ad0_4_k_cu_fff026ee25universal_to_block_kernelIfLNS_11BlockLayoutE0EEEvPKPKT_PKPS2_mmmmmmmm,@function
        .size           _ZN36_GLOBAL__N__30f09ad0_4_k_cu_fff026ee25universal_to_block_kernelIfLNS_11BlockLayoutE0EEEvPKPKT_PKPS2_mmmmmmmm,(.L_x_430 - _ZN36_GLOBAL__N__30f09ad0_4_k_cu_fff026ee25universal_to_block_kernelIfLNS_11BlockLayoutE0EEEvPKPKT_PKPS2_mmmmmmmm)
        .other          _ZN36_GLOBAL__N__30f09ad0_4_k_cu_fff026ee25universal_to_block_kernelIfLNS_11BlockLayoutE0EEEvPKPKT_PKPS2_mmmmmmmm,@"STO_CUDA_ENTRY STV_DEFAULT"
_ZN36_GLOBAL__N__30f09ad0_4_k_cu_fff026ee25universal_to_block_kernelIfLNS_11BlockLayoutE0EEEvPKPKT_PKPS2_mmmmmmmm:
        /* <DEDUP_REMOVED lines=38> */
.L_x_142:
        /* <DEDUP_REMOVED lines=27> */
.L_x_128:
[----:B------:R-:W1:Y:S01]  /*0410*/  LDCU.64 UR26, c[0x0][0x398] ;  /* 0x00007300ff1a77ac */ /* 0x000e620008000a00 */
[----:B------:R-:W-:Y:S01]  /*0420*/  IMAD.MOV.U32 R23, RZ, RZ, R2 ;  /* 0x000000ffff177224 */ /* 0x000fe200078e0002 */
[----:B------:R-:W-:Y:S02]  /*0430*/  MOV R20, R3 ;  /* 0x0000000300147202 */ /* 0x000fe40000000f00 */
[----:B------:R-:W-:Y:S02]  /*0440*/  MOV R6, 0x480 ;  /* 0x0000048000067802 */ /* 0x000fe40000000f00 */
[----:B-1----:R-:W-:Y:S01]  /*0450*/  MOV R18, UR26 ;  /* 0x0000001a00127c02 */ /* 0x002fe20008000f00 */
[----:B------:R-:W-:-:S07]  /*0460*/  IMAD.U32 R19, RZ, RZ, UR27 ;  /* 0x0000001bff137e24 */ /* 0x000fce000f8e00ff */
[----:B0-----:R-:W-:Y:S05]  /*0470*/  CALL.REL.NOINC `($__internal_11_$__cuda_sm20_div_u64) ;  /* 0x0000000c00907944 */ /* 0x001fea0003c00000 */
        /* <DEDUP_REMOVED lines=8> */
.L_x_129:
[----:B------:R-:W-:Y:S05]  /*0500*/  BSYNC.RECONVERGENT B1 ;  /* 0x0000000000017941 */ /* 0x000fea0003800200 */
.L_x_127:
        /* <DEDUP_REMOVED lines=27> */
.L_x_131:
        /* <DEDUP_REMOVED lines=15> */
.L_x_132:
[----:B------:R-:W-:Y:S05]  /*07b0*/  BSYNC.RECONVERGENT B1 ;  /* 0x0000000000017941 */ /* 0x000fea0003800200 */
.L_x_130:
        /* <DEDUP_REMOVED lines=27> */
.L_x_134:
        /* <DEDUP_REMOVED lines=15> */
.L_x_135:
[----:B------:R-:W-:Y:S05]  /*0a60*/  BSYNC.RECONVERGENT B1 ;  /* 0x0000000000017941 */ /* 0x000fea0003800200 */
.L_x_133:
        /* <DEDUP_REMOVED lines=28> */
.L_x_137:
[----:B------:R-:W1:Y:S01]  /*0c30*/  LDCU.64 UR26, c[0x0][0x3b8] ;  /* 0x00007700ff1a77ac */ /* 0x000e620008000a00 */
[----:B------:R-:W-:Y:S01]  /*0c40*/  MOV R23, R16 ;  /* 0x0000001000177202 */ /* 0x000fe20000000f00 */
[----:B------:R-:W-:Y:S01]  /*0c50*/  IMAD.MOV.U32 R20, RZ, RZ, R17 ;  /* 0x000000ffff147224 */ /* 0x000fe200078e0011 */
[----:B------:R-:W-:Y:S01]  /*0c60*/  MOV R6, 0xca0 ;  /* 0x00000ca000067802 */ /* 0x000fe20000000f00 */
[----:B-1----:R-:W-:Y:S01]  /*0c70*/  IMAD.U32 R18, RZ, RZ, UR26 ;  /* 0x0000001aff127e24 */ /* 0x002fe2000f8e00ff */
[----:B------:R-:W-:-:S07]  /*0c80*/  MOV R19, UR27 ;  /* 0x0000001b00137c02 */ /* 0x000fce0008000f00 */
[----:B0-----:R-:W-:Y:S05]  /*0c90*/  CALL.REL.NOINC `($__internal_11_$__cuda_sm20_div_u64) ;  /* 0x0000000400887944 */ /* 0x001fea0003c00000 */
        /* <DEDUP_REMOVED lines=10> */
.L_x_138:
[----:B------:R-:W-:Y:S05]  /*0d40*/  BSYNC.RECONVERGENT B1 ;  /* 0x0000000000017941 */ /* 0x000fea0003800200 */
.L_x_136:
        /* <DEDUP_REMOVED lines=27> */
.L_x_140:
        /* <DEDUP_REMOVED lines=16> */
.L_x_141:
[----:B------:R-:W-:Y:S05]  /*1000*/  BSYNC.RECONVERGENT B1 ;  /* 0x0000000000017941 */ /* 0x000fea0003800200 */
.L_x_139:
        /* <DEDUP_REMOVED lines=23> */
[----:B------:R-:W2:Y:S01]  /*1180*/  LDG.E R6, desc[UR40][R16.64] ;  /* 0x0000002810067981 */ /* 0x000ea2000c1e1900 */
[----:B------:R-:W-:Y:S01]  /*1190*/  MOV R4, R18 ;  /* 0x0000001200047202 */ /* 0x000fe20000000f00 */
[----:B------:R-:W-:-:S04]  /*11a0*/  IMAD.MOV.U32 R5, RZ, RZ, R19 ;  /* 0x000000ffff057224 */ /* 0x000fc800078e0013 */
[----:B------:R-:W-:-:S05]  /*11b0*/  IMAD.WIDE.U32 R4, R10, UR24, R4 ;  /* 0x000000180a047c25 */ /* 0x000fca000f8e0004 */
[----:B------:R-:W-:Y:S01]  /*11c0*/  IADD3 R5, PT, PT, R5, R9, RZ ;  /* 0x0000000905057210 */ /* 0x000fe20007ffe0ff */
[----:B------:R-:W-:-:S04]  /*11d0*/  IMAD.MOV.U32 R9, RZ, RZ, R7 ;  /* 0x000000ffff097224 */ /* 0x000fc800078e0007 */
[----:B------:R-:W-:Y:S02]  /*11e0*/  IMAD R5, R5, UR32, RZ ;  /* 0x0000002005057c24 */ /* 0x000fe4000f8e02ff */
[----:B------:R-:W-:-:S04]  /*11f0*/  IMAD.WIDE.U32 R8, R4, UR32, R8 ;  /* 0x0000002004087c25 */ /* 0x000fc8000f8e0008 */
[----:B------:R-:W-:Y:S01]  /*1200*/  IMAD R5, R4, UR33, R5 ;  /* 0x0000002104057c24 */ /* 0x000fe2000f8e0205 */
[----:B---3--:R-:W-:-:S04]  /*1210*/  LEA R4, P0, R8, R12, 0x2 ;  /* 0x0000000c08047211 */ /* 0x008fc800078010ff */
        /* <DEDUP_REMOVED lines=9> */
.L_x_126:
[----:B------:R-:W-:Y:S05]  /*12b0*/  EXIT ;  /* 0x000000000000794d */ /* 0x000fea0003800000 */
        .weak           $__internal_11_$__cuda_sm20_div_u64
        .type           $__internal_11_$__cuda_sm20_div_u64,@function
        .size           $__internal_11_$__cuda_sm20_div_u64,(.L_x_430 - $__internal_11_$__cuda_sm20_div_u64)
$__internal_11_$__cuda_sm20_div_u64:
        /* <DEDUP_REMOVED lines=67> */
[----:B------:R-:W-:Y:S06]  /*16f0*/  RET.REL.NODEC R18 `(_ZN36_GLOBAL__N__30f09ad0_4_k_cu_fff026ee25universal_to_block_kernelIfLNS_11BlockLayoutE0EEEvPKPKT_PKPS2_mmmmmmmm) ;  /* 0xffffffe812407950 */ /* 0x000fec0003c3ffff */
.L_x_143:
        /* <DEDUP_REMOVED lines=16> */
.L_x_430:


//--------------------- .text._ZN36_GLOBAL__N__30f09ad0_4_k_cu_fff026ee25universal_to_block_kernelI13__nv_bfloat16LNS_11BlockLayoutE1EEEvPKPKT_PKPS3_mmmmmmmm --------------------------
	.section	.text._ZN36_GLOBAL__N__30f09ad0_4_k_cu_fff026ee25universal_to_block_kernelI13__nv_bfloat16LNS_11BlockLayoutE1EEEvPKPKT_PKPS3_mmmmmmmm,"ax",@progbits
	.align	128
.text._ZN36_GLOBAL__N__30f09ad0_4_k_cu_fff026ee25universal_to_block_kernelI13__nv_bfloat16LNS_11BlockLayoutE1EEEvPKPKT_PKPS3_mmmmmmmm:
        .type           _ZN36_GLOBAL__N__30f09ad0_4_k_cu_fff026ee25universal_to_block_kernelI13__nv_bfloat16LNS_11BlockLayoutE1EEEvPKPKT_PKPS3_mmmmmmmm,@function
        .size           _ZN36_GLOBAL__N__30f09ad0_4_k_cu_fff026ee25universal_to_block_kernelI13__nv_bfloat16LNS_11BlockLayoutE1EEEvPKPKT_PKPS3_mmmmmmmm,(.L_x_432 - _ZN36_GLOBAL__N__30f09ad0_4_k_cu_fff026ee25universal_to_block_kernelI13__nv_bfloat16LNS_11BlockLayoutE1EEEvPKPKT_PKPS3_mmmmmmmm)
        .other          _ZN36_GLOBAL__N__30f09ad0_4_k_cu_fff026ee25universal_to_block_kernelI13__nv_bfloat16LNS_11BlockLayoutE1EEEvPKPKT_PKPS3_mmmmmmmm,@"STO_CUDA_ENTRY STV_DEFAULT"
_ZN36_GLOBAL__N__30f09ad0_4_k_cu_fff026ee25universal_to_block_kernelI13__nv_bfloat16LNS_11BlockLayoutE1EEEvPKPKT_PKPS3_mmmmmmmm:
        /* <DEDUP_REMOVED lines=36> */
.L_x_160:
        /* <DEDUP_REMOVED lines=27> */
.L_x_146:
[----:B------:R-:W1:Y:S01]  /*03f0*/  LDCU.64 UR26, c[0x0][0x398] ;  /* 0x00007300ff1a77ac */ /* 0x000e620008000a00 */
[----:B------:R-:W-:Y:S01]  /*0400*/  IMAD.MOV.U32 R18, RZ, RZ, R10 ;  /* 0x000000ffff127224 */ /* 0x000fe200078e000a */
[----:B------:R-:W-:Y:S02]  /*0410*/  MOV R20, R11 ;  /* 0x0000000b00147202 */ /* 0x000fe40000000f00 */
[----:B------:R-:W-:Y:S02]  /*0420*/  MOV R4, 0x460 ;  /* 0x0000046000047802 */ /* 0x000fe40000000f00 */
[----:B-1----:R-:W-:Y:S01]  /*0430*/  MOV R6, UR26 ;  /* 0x0000001a00067c02 */ /* 0x002fe20008000f00 */
[----:B------:R-:W-:-:S07]  /*0440*/  IMAD.U32 R7, RZ, RZ, UR27 ;  /* 0x0000001bff077e24 */ /* 0x000fce000f8e00ff */
[----:B0-----:R-:W-:Y:S05]  /*0450*/  CALL.REL.NOINC `($__internal_12_$__cuda_sm20_div_u64) ;  /* 0x0000000c00ac7944 */ /* 0x001fea0003c00000 */
        /* <DEDUP_REMOVED lines=8> */
.L_x_147:
[----:B------:R-:W-:Y:S05]  /*04e0*/  BSYNC.RECONVERGENT B1 ;  /* 0x0000000000017941 */ /* 0x000fea0003800200 */
.L_x_145:
        /* <DEDUP_REMOVED lines=27> */
.L_x_149:
        /* <DEDUP_REMOVED lines=17> */
.L_x_150:
[----:B------:R-:W-:Y:S05]  /*07b0*/  BSYNC.RECONVERGENT B1 ;  /* 0x0000000000017941 */ /* 0x000fea0003800200 */
.L_x_148:
        /* <DEDUP_REMOVED lines=28> */
.L_x_152:
[----:B------:R-:W1:Y:S01]  /*0980*/  LDCU.64 UR26, c[0x0][0x3c0] ;  /* 0x00007800ff1a77ac */ /* 0x000e620008000a00 */
[----:B------:R-:W-:Y:S01]  /*0990*/  MOV R18, R16 ;  /* 0x0000001000127202 */ /* 0x000fe20000000f00 */
[----:B------:R-:W-:Y:S01]  /*09a0*/  IMAD.MOV.U32 R20, RZ, RZ, R17 ;  /* 0x000000ffff147224 */ /* 0x000fe200078e0011 */
[----:B------:R-:W-:Y:S01]  /*09b0*/  MOV R4, 0x9f0 ;  /* 0x000009f000047802 */ /* 0x000fe20000000f00 */
[----:B-1----:R-:W-:Y:S01]  /*09c0*/  IMAD.U32 R6, RZ, RZ, UR26 ;  /* 0x0000001aff067e24 */ /* 0x002fe2000f8e00ff */
[----:B------:R-:W-:-:S07]  /*09d0*/  MOV R7, UR27 ;  /* 0x0000001b00077c02 */ /* 0x000fce0008000f00 */
[----:B0-----:R-:W-:Y:S05]  /*09e0*/  CALL.REL.NOINC `($__internal_12_$__cuda_sm20_div_u64) ;  /* 0x0000000800487944 */ /* 0x001fea0003c00000 */
        /* <DEDUP_REMOVED lines=10> */
.L_x_153:
[----:B------:R-:W-:Y:S05]  /*0a90*/  BSYNC.RECONVERGENT B1 ;  /* 0x0000000000017941 */ /* 0x000fea0003800200 */
.L_x_151:
        /* <DEDUP_REMOVED lines=28> */
.L_x_155:
        /* <DEDUP_REMOVED lines=17> */
.L_x_156:
[----:B------:R-:W-:Y:S05]  /*0d70*/  BSYNC.RECONVERGENT B1 ;  /* 0x0000000000017941 */ /* 0x000fea0003800200 */
.L_x_154:
        /* <DEDUP_REMOVED lines=27> */
.L_x_158:
        /* <DEDUP_REMOVED lines=16> */
.L_x_159:
[----:B------:R-:W-:Y:S05]  /*1030*/  BSYNC.RECONVERGENT B1 ;  /* 0x0000000000017941 */ /* 0x000fea0003800200 */
.L_x_157:
        /* <DEDUP_REMOVED lines=22> */
[----:B------:R-:W2:Y:S01]  /*11a0*/  LDG.E.U16 R4, desc[UR40][R8.64] ;  /* 0x0000002808047981 */ /* 0x000ea2000c1e1500 */
        /* <DEDUP_REMOVED lines=18> */
[----:B--2---:R1:W-:-:S12]  /*12d0*/  STG.E.U16 desc[UR26][R2.64], R4 ;  /* 0x0000000402007986 */ /* 0x0043d8000c10151a */
[----:B------:R-:W-:Y:S05]  /*12e0*/  @!P0 BRA `(.L_x_160) ;  /* 0xffffffec00d48947 */ /* 0x000fea000383ffff */
[----:B------:R-:W-:Y:S05]  /*12f0*/  BSYNC.RECONVERGENT B0 ;  /* 0x0000000000007941 */ /* 0x000fea0003800200 */
.L_x_144:
[----:B------:R-:W-:Y:S05]  /*1300*/  EXIT ;  /* 0x000000000000794d */ /* 0x000fea0003800000 */
        .weak           $__internal_12_$__cuda_sm20_div_u64
        .type           $__internal_12_$__cuda_sm20_div_u64,@function
        .size           $__internal_12_$__cuda_sm20_div_u64,(.L_x_432 - $__internal_12_$__cuda_sm20_div_u64)
$__internal_12_$__cuda_sm20_div_u64:
        /* <DEDUP_REMOVED lines=67> */
[----:B------:R-:W-:Y:S06]  /*1740*/  RET.REL.NODEC R6 `(_ZN36_GLOBAL__N__30f09ad0_4_k_cu_fff026ee25universal_to_block_kernelI13__nv_bfloat16LNS_11BlockLayoutE1EEEvPKPKT_PKPS3_mmmmmmmm) ;  /* 0xffffffe8062c7950 */ /* 0x000fec0003c3ffff */
.L_x_161:
        /* <DEDUP_REMOVED lines=11> */
.L_x_432:


//--------------------- .text._ZN36_GLOBAL__N__30f09ad0_4_k_cu_fff026ee25universal_to_block_kernelI13__nv_bfloat16LNS_11BlockLayoutE0EEEvPKPKT_PKPS3_mmmmmmmm --------------------------
	.section	.text._ZN36_GLOBAL__N__30f09ad0_4_k_cu_fff026ee25universal_to_block_kernelI13__nv_bfloat16LNS_11BlockLayoutE0EEEvPKPKT_PKPS3_mmmmmmmm,"ax",@progbits
	.align	128
.text._ZN36_GLOBAL__N__30f09ad0_4_k_cu_fff026ee25universal_to_block_kernelI13__nv_bfloat16LNS_11BlockLayoutE0EEEvPKPKT_PKPS3_mmmmmmmm:
        .type           _ZN36_GLOBAL__N__30f09ad0_4_k_cu_fff026ee25universal_to_block_kernelI13__nv_bfloat16LNS_11BlockLayoutE0EEEvPKPKT_PKPS3_mmmmmmmm,@function
        .size           _ZN36_GLOBAL__N__30f09ad0_4_k_cu_fff026ee25universal_to_block_kernelI13__nv_bfloat16LNS_11BlockLayoutE0EEEvPKPKT_PKPS3_mmmmmmmm,(.L_x_434 - _ZN36_GLOBAL__N__30f09ad0_4_k_cu_fff026ee25universal_to_block_kernelI13__nv_bfloat16LNS_11BlockLayoutE0EEEvPKPKT_PKPS3_mmmmmmmm)
        .other          _ZN36_GLOBAL__N__30f09ad0_4_k_cu_fff026ee25universal_to_block_kernelI13__nv_bfloat16LNS_11BlockLayoutE0EEEvPKPKT_PKPS3_mmmmmmmm,@"STO_CUDA_ENTRY STV_DEFAULT"
_ZN36_GLOBAL__N__30f09ad0_4_k_cu_fff026ee25universal_to_block_kernelI13__nv_bfloat16LNS_11BlockLayoutE0EEEvPKPKT_PKPS3_mmmmmmmm:
        /* <DEDUP_REMOVED lines=38> */
.L_x_178:
        /* <DEDUP_REMOVED lines=27> */
.L_x_164:
[----:B------:R-:W1:Y:S01]  /*0410*/  LDCU.64 UR26, c[0x0][0x398] ;  /* 0x00007300ff1a77ac */ /* 0x000e620008000a00 */
[----:B------:R-:W-:Y:S01]  /*0420*/  IMAD.MOV.U32 R23, RZ, RZ, R2 ;  /* 0x000000ffff177224 */ /* 0x000fe200078e0002 */
[----:B------:R-:W-:Y:S02]  /*0430*/  MOV R20, R3 ;  /* 0x0000000300147202 */ /* 0x000fe40000000f00 */
[----:B------:R-:W-:Y:S02]  /*0440*/  MOV R6, 0x480 ;  /* 0x0000048000067802 */ /* 0x000fe40000000f00 */
[----:B-1----:R-:W-:Y:S01]  /*0450*/  MOV R18, UR26 ;  /* 0x0000001a00127c02 */ /* 0x002fe20008000f00 */
[----:B------:R-:W-:-:S07]  /*0460*/  IMAD.U32 R19, RZ, RZ, UR27 ;  /* 0x0000001bff137e24 */ /* 0x000fce000f8e00ff */
[----:B0-----:R-:W-:Y:S05]  /*0470*/  CALL.REL.NOINC `($__internal_13_$__cuda_sm20_div_u64) ;  /* 0x0000000c00907944 */ /* 0x001fea0003c00000 */
        /* <DEDUP_REMOVED lines=8> */
.L_x_165:
[----:B------:R-:W-:Y:S05]  /*0500*/  BSYNC.RECONVERGENT B1 ;  /* 0x0000000000017941 */ /* 0x000fea0003800200 */
.L_x_163:
        /* <DEDUP_REMOVED lines=27> */
.L_x_167:
        /* <DEDUP_REMOVED lines=15> */
.L_x_168:
[----:B------:R-:W-:Y:S05]  /*07b0*/  BSYNC.RECONVERGENT B1 ;  /* 0x0000000000017941 */ /* 0x000fea0003800200 */
.L_x_166:
        /* <DEDUP_REMOVED lines=27> */
.L_x_170:
        /* <DEDUP_REMOVED lines=15> */
.L_x_171:
[----:B------:R-:W-:Y:S05]  /*0a60*/  BSYNC.RECONVERGENT B1 ;  /* 0x0000000000017941 */ /* 0x000fea0003800200 */
.L_x_169:
        /* <DEDUP_REMOVED lines=28> */
.L_x_173:
[----:B------:R-:W1:Y:S01]  /*0c30*/  LDCU.64 UR26, c[0x0][0x3b8] ;  /* 0x00007700ff1a77ac */ /* 0x000e620008000a00 */
[----:B------:R-:W-:Y:S01]  /*0c40*/  MOV R23, R16 ;  /* 0x0000001000177202 */ /* 0x000fe20000000f00 */
[----:B------:R-:W-:Y:S01]  /*0c50*/  IMAD.MOV.U32 R20, RZ, RZ, R17 ;  /* 0x000000ffff147224 */ /* 0x000fe200078e0011 */
[----:B------:R-:W-:Y:S01]  /*0c60*/  MOV R6, 0xca0 ;  /* 0x00000ca000067802 */ /* 0x000fe20000000f00 */
[----:B-1----:R-:W-:Y:S01]  /*0c70*/  IMAD.U32 R18, RZ, RZ, UR26 ;  /* 0x0000001aff127e24 */ /* 0x002fe2000f8e00ff */
[----:B------:R-:W-:-:S07]  /*0c80*/  MOV R19, UR27 ;  /* 0x0000001b00137c02 */ /* 0x000fce0008000f00 */
[----:B0-----:R-:W-:Y:S05]  /*0c90*/  CALL.REL.NOINC `($__internal_13_$__cuda_sm20_div_u64) ;  /* 0x0000000400887944 */ /* 0x001fea0003c00000 */
        /* <DEDUP_REMOVED lines=10> */
.L_x_174:
[----:B------:R-:W-:Y:S05]  /*0d40*/  BSYNC.RECONVERGENT B1 ;  /* 0x0000000000017941 */ /* 0x000fea0003800200 */
.L_x_172:
        /* <DEDUP_REMOVED lines=27> */
.L_x_176:
        /* <DEDUP_REMOVED lines=16> */
.L_x_177:
[----:B------:R-:W-:Y:S05]  /*1000*/  BSYNC.RECONVERGENT B1 ;  /* 0x0000000000017941 */ /* 0x000fea0003800200 */
.L_x_175:
        /* <DEDUP_REMOVED lines=23> */
[----:B------:R-:W2:Y:S01]  /*1180*/  LDG.E.U16 R6, desc[UR40][R16.64] ;  /* 0x0000002810067981 */ /* 0x000ea2000c1e1500 */
        /* <DEDUP_REMOVED lines=18> */
.L_x_162:
[----:B------:R-:W-:Y:S05]  /*12b0*/  EXIT ;  /* 0x000000000000794d */ /* 0x000fea0003800000 */
        .weak           $__internal_13_$__cuda_sm20_div_u64
        .type           $__internal_13_$__cuda_sm20_div_u64,@function
        .size           $__internal_13_$__cuda_sm20_div_u64,(.L_x_434 - $__internal_13_$__cuda_sm20_div_u64)
$__internal_13_$__cuda_sm20_div_u64:
        /* <DEDUP_REMOVED lines=67> */
[----:B------:R-:W-:Y:S06]  /*16f0*/  RET.REL.NODEC R18 `(_ZN36_GLOBAL__N__30f09ad0_4_k_cu_fff026ee25universal_to_block_kernelI13__nv_bfloat16LNS_11BlockLayoutE0EEEvPKPKT_PKPS3_mmmmmmmm) ;  /* 0xffffffe812407950 */ /* 0x000fec0003c3ffff */
.L_x_179:
        /* <DEDUP_REMOVED lines=16> */
.L_x_434:


//--------------------- .text._ZN36_GLOBAL__N__30f09ad0_4_k_cu_fff026ee25universal_to_block_kernelI6__halfLNS_11BlockLayoutE1EEEvPKPKT_PKPS3_mmmmmmmm --------------------------
	.section	.text._ZN36_GLOBAL__N__30f09ad0_4_k_cu_fff026ee25universal_to_block_kernelI6__halfLNS_11BlockLayoutE1EEEvPKPKT_PKPS3_mmmmmmmm,"ax",@progbits
	.align	128
.text._ZN36_GLOBAL__N__30f09ad0_4_k_cu_fff026ee25universal_to_block_kernelI6__halfLNS_11BlockLayoutE1EEEvPKPKT_PKPS3_mmmmmmmm:
        .type           _ZN36_GLOBAL__N__30f09ad0_4_k_cu_fff026ee25universal_to_block_kernelI6__halfLNS_11BlockLayoutE1EEEvPKPKT_PKPS3_mmmmmmmm,@function
        .size           _ZN36_GLOBAL__N__30f09ad0_4_k_cu_fff026ee25universal_to_block_kernelI6__halfLNS_11BlockLayoutE1EEEvPKPKT_PKPS3_mmmmmmmm,(.L_x_436 - _ZN36_GLOBAL__N__30f09ad0_4_k_cu_fff026ee25universal_to_block_kernelI6__halfLNS_11BlockLayoutE1EEEvPKPKT_PKPS3_mmmmmmmm)
        .other          _ZN36_GLOBAL__N__30f09ad0_4_k_cu_fff026ee25universal_to_block_kernelI6__halfLNS_11BlockLayoutE1EEEvPKPKT_PKPS3_mmmmmmmm,@"STO_CUDA_ENTRY STV_DEFAULT"
_ZN36_GLOBAL__N__30f09ad0_4_k_cu_fff026ee25universal_to_block_kernelI6__halfLNS_11BlockLayoutE1EEEvPKPKT_PKPS3_mmmmmmmm:
        /* <DEDUP_REMOVED lines=36> */
.L_x_196:
        /* <DEDUP_REMOVED lines=27> */
.L_x_182:
[----:B------:R-:W1:Y:S01]  /*03f0*/  LDCU.64 UR26, c[0x0][0x398] ;  /* 0x00007300ff1a77ac */ /* 0x000e620008000a00 */
[----:B------:R-:W-:Y:S01]  /*0400*/  IMAD.MOV.U32 R18, RZ, RZ, R10 ;  /* 0x000000ffff127224 */ /* 0x000fe200078e000a */
[----:B------:R-:W-:Y:S02]  /*0410*/  MOV R20, R11 ;  /* 0x0000000b00147202 */ /* 0x000fe40000000f00 */
[----:B------:R-:W-:Y:S02]  /*0420*/  MOV R4, 0x460 ;  /* 0x0000046000047802 */ /* 0x000fe40000000f00 */
[----:B-1----:R-:W-:Y:S01]  /*0430*/  MOV R6, UR26 ;  /* 0x0000001a00067c02 */ /* 0x002fe20008000f00 */
[----:B------:R-:W-:-:S07]  /*0440*/  IMAD.U32 R7, RZ, RZ, UR27 ;  /* 0x0000001bff077e24 */ /* 0x000fce000f8e00ff */
[----:B0-----:R-:W-:Y:S05]  /*0450*/  CALL.REL.NOINC `($__internal_14_$__cuda_sm20_div_u64) ;  /* 0x0000000c00ac7944 */ /* 0x001fea0003c00000 */
        /* <DEDUP_REMOVED lines=8> */
.L_x_183:
[----:B------:R-:W-:Y:S05]  /*04e0*/  BSYNC.RECONVERGENT B1 ;  /* 0x0000000000017941 */ /* 0x000fea0003800200 */
.L_x_181:
        /* <DEDUP_REMOVED lines=27> */
.L_x_185:
        /* <DEDUP_REMOVED lines=17> */
.L_x_186:
[----:B------:R-:W-:Y:S05]  /*07b0*/  BSYNC.RECONVERGENT B1 ;  /* 0x0000000000017941 */ /* 0x000fea0003800200 */
.L_x_184:
        /* <DEDUP_REMOVED lines=28> */
.L_x_188:
[----:B------:R-:W1:Y:S01]  /*0980*/  LDCU.64 UR26, c[0x0][0x3c0] ;  /* 0x00007800ff1a77ac */ /* 0x000e620008000a00 */
[----:B------:R-:W-:Y:S01]  /*0990*/  MOV R18, R16 ;  /* 0x0000001000127202 */ /* 0x000fe20000000f00 */
[----:B------:R-:W-:Y:S01]  /*09a0*/  IMAD.MOV.U32 R20, RZ, RZ, R17 ;  /* 0x000000ffff147224 */ /* 0x000fe200078e0011 */
[----:B------:R-:W-:Y:S01]  /*09b0*/  MOV R4, 0x9f0 ;  /* 0x000009f000047802 */ /* 0x000fe20000000f00 */
[----:B-1----:R-:W-:Y:S01]  /*09c0*/  IMAD.U32 R6, RZ, RZ, UR26 ;  /* 0x0000001aff067e24 */ /* 0x002fe2000f8e00ff */
[----:B------:R-:W-:-:S07]  /*09d0*/  MOV R7, UR27 ;  /* 0x0000001b00077c02 */ /* 0x000fce0008000f00 */
[----:B0-----:R-:W-:Y:S05]  /*09e0*/  CALL.REL.NOINC `($__internal_14_$__cuda_sm20_div_u64) ;  /* 0x0000000800487944 */ /* 0x001fea0003c00000 */
        /* <DEDUP_REMOVED lines=10> */
.L_x_189:
[----:B------:R-:W-:Y:S05]  /*0a90*/  BSYNC.RECONVERGENT B1 ;  /* 0x0000000000017941 */ /* 0x000fea0003800200 */
.L_x_187:
        /* <DEDUP_REMOVED lines=28> */
.L_x_191:
        /* <DEDUP_REMOVED lines=17> */
.L_x_192:
[----:B------:R-:W-:Y:S05]  /*0d70*/  BSYNC.RECONVERGENT B1 ;  /* 0x0000000000017941 */ /* 0x000fea0003800200 */
.L_x_190:
        /* <DEDUP_REMOVED lines=27> */
.L_x_194:
        /* <DEDUP_REMOVED lines=16> */
.L_x_195:
[----:B------:R-:W-:Y:S05]  /*1030*/  BSYNC.RECONVERGENT B1 ;  /* 0x0000000000017941 */ /* 0x000fea0003800200 */
.L_x_193:
        /* <DEDUP_REMOVED lines=44> */
.L_x_180:
[----:B------:R-:W-:Y:S05]  /*1300*/  EXIT ;  /* 0x000000000000794d */ /* 0x000fea0003800000 */
        .weak           $__internal_14_$__cuda_sm20_div_u64
        .type           $__internal_14_$__cuda_sm20_div_u64,@function
        .size           $__internal_14_$__cuda_sm20_div_u64,(.L_x_436 - $__internal_14_$__cuda_sm20_div_u64)
$__internal_14_$__cuda_sm20_div_u64:
        /* <DEDUP_REMOVED lines=67> */
[----:B------:R-:W-:Y:S06]  /*1740*/  RET.REL.NODEC R6 `(_ZN36_GLOBAL__N__30f09ad0_4_k_cu_fff026ee25universal_to_block_kernelI6__halfLNS_11BlockLayoutE1EEEvPKPKT_PKPS3_mmmmmmmm) ;  /* 0xffffffe8062c7950 */ /* 0x000fec0003c3ffff */
.L_x_197:
        /* <DEDUP_REMOVED lines=11> */
.L_x_436:


//--------------------- .text._ZN36_GLOBAL__N__30f09ad0_4_k_cu_fff026ee25universal_to_block_kernelI6__halfLNS_11BlockLayoutE0EEEvPKPKT_PKPS3_mmmmmmmm --------------------------
	.section	.text._ZN36_GLOBAL__N__30f09ad0_4_k_cu_fff026ee25universal_to_block_kernelI6__halfLNS_11BlockLayoutE0EEEvPKPKT_PKPS3_mmmmmmmm,"ax",@progbits
	.align	128
.text._ZN36_GLOBAL__N__30f09ad0_4_k_cu_fff026ee25universal_to_block_kernelI6__halfLNS_11BlockLayoutE0EEEvPKPKT_PKPS3_mmmmmmmm:
        .type           _ZN36_GLOBAL__N__30f09ad0_4_k_cu_fff026ee25universal_to_block_kernelI6__halfLNS_11BlockLayoutE0EEEvPKPKT_PKPS3_mmmmmmmm,@function
        .size           _ZN36_GLOBAL__N__30f09ad0_4_k_cu_fff026ee25universal_to_block_kernelI6__halfLNS_11BlockLayoutE0EEEvPKPKT_PKPS3_mmmmmmmm,(.L_x_438 - _ZN36_GLOBAL__N__30f09ad0_4_k_cu_fff026ee25universal_to_block_kernelI6__halfLNS_11BlockLayoutE0EEEvPKPKT_PKPS3_mmmmmmmm)
        .other          _ZN36_GLOBAL__N__30f09ad0_4_k_cu_fff026ee25universal_to_block_kernelI6__halfLNS_11BlockLayoutE0EEEvPKPKT_PKPS3_mmmmmmmm,@"STO_CUDA_ENTRY STV_DEFAULT"
_ZN36_GLOBAL__N__30f09ad0_4_k_cu_fff026ee25universal_to_block_kernelI6__halfLNS_11BlockLayoutE0EEEvPKPKT_PKPS3_mmmmmmmm:
        /* <DEDUP_REMOVED lines=38> */
.L_x_214:
        /* <DEDUP_REMOVED lines=27> */
.L_x_200:
[----:B------:R-:W1:Y:S01]  /*0410*/  LDCU.64 UR26, c[0x0][0x398] ;  /* 0x00007300ff1a77ac */ /* 0x000e620008000a00 */
[----:B------:R-:W-:Y:S01]  /*0420*/  IMAD.MOV.U32 R23, RZ, RZ, R2 ;  /* 0x000000ffff177224 */ /* 0x000fe200078e0002 */
[----:B------:R-:W-:Y:S02]  /*0430*/  MOV R20, R3 ;  /* 0x0000000300147202 */ /* 0x000fe40000000f00 */
[----:B------:R-:W-:Y:S02]  /*0440*/  MOV R6, 0x480 ;  /* 0x0000048000067802 */ /* 0x000fe40000000f00 */
[----:B-1----:R-:W-:Y:S01]  /*0450*/  MOV R18, UR26 ;  /* 0x0000001a00127c02 */ /* 0x002fe20008000f00 */
[----:B------:R-:W-:-:S07]  /*0460*/  IMAD.U32 R19, RZ, RZ, UR27 ;  /* 0x0000001bff137e24 */ /* 0x000fce000f8e00ff */
[----:B0-----:R-:W-:Y:S05]  /*0470*/  CALL.REL.NOINC `($__internal_15_$__cuda_sm20_div_u64) ;  /* 0x0000000c00907944 */ /* 0x001fea0003c00000 */
        /* <DEDUP_REMOVED lines=8> */
.L_x_201:
[----:B------:R-:W-:Y:S05]  /*0500*/  BSYNC.RECONVERGENT B1 ;  /* 0x0000000000017941 */ /* 0x000fea0003800200 */
.L_x_199:
        /* <DEDUP_REMOVED lines=27> */
.L_x_203:
        /* <DEDUP_REMOVED lines=15> */
.L_x_204:
[----:B------:R-:W-:Y:S05]  /*07b0*/  BSYNC.RECONVERGENT B1 ;  /* 0x0000000000017941 */ /* 0x000fea0003800200 */
.L_x_202:
        /* <DEDUP_REMOVED lines=27> */
.L_x_206:
        /* <DEDUP_REMOVED lines=15> */
.L_x_207:
[----:B------:R-:W-:Y:S05]  /*0a60*/  BSYNC.RECONVERGENT B1 ;  /* 0x0000000000017941 */ /* 0x000fea0003800200 */
.L_x_205:
        /* <DEDUP_REMOVED lines=28> */
.L_x_209:
[----:B------:R-:W1:Y:S01]  /*0c30*/  LDCU.64 UR26, c[0x0][0x3b8] ;  /* 0x00007700ff1a77ac */ /* 0x000e620008000a00 */
[----:B------:R-:W-:Y:S01]  /*0c40*/  MOV R23, R16 ;  /* 0x0000001000177202 */ /* 0x000fe20000000f00 */
[----:B------:R-:W-:Y:S01]  /*0c50*/  IMAD.MOV.U32 R20, RZ, RZ, R17 ;  /* 0x000000ffff147224 */ /* 0x000fe200078e0011 */
[----:B------:R-:W-:Y:S01]  /*0c60*/  MOV R6, 0xca0 ;  /* 0x00000ca000067802 */ /* 0x000fe20000000f00 */
[----:B-1----:R-:W-:Y:S01]  /*0c70*/  IMAD.U32 R18, RZ, RZ, UR26 ;  /* 0x0000001aff127e24 */ /* 0x002fe2000f8e00ff */
[----:B------:R-:W-:-:S07]  /*0c80*/  MOV R19, UR27 ;  /* 0x0000001b00137c02 */ /* 0x000fce0008000f00 */
[----:B0-----:R-:W-:Y:S05]  /*0c90*/  CALL.REL.NOINC `($__internal_15_$__cuda_sm20_div_u64) ;  /* 0x0000000400887944 */ /* 0x001fea0003c00000 */
        /* <DEDUP_REMOVED lines=10> */
.L_x_210:
[----:B------:R-:W-:Y:S05]  /*0d40*/  BSYNC.RECONVERGENT B1 ;  /* 0x0000000000017941 */ /* 0x000fea0003800200 */
.L_x_208:
        /* <DEDUP_REMOVED lines=27> */
.L_x_212:
        /* <DEDUP_REMOVED lines=16> */
.L_x_213:
[----:B------:R-:W-:Y:S05]  /*1000*/  BSYNC.RECONVERGENT B1 ;  /* 0x0000000000017941 */ /* 0x000fea0003800200 */
.L_x_211:
        /* <DEDUP_REMOVED lines=42> */
.L_x_198:
[----:B------:R-:W-:Y:S05]  /*12b0*/  EXIT ;  /* 0x000000000000794d */ /* 0x000fea0003800000 */
        .weak           $__internal_15_$__cuda_sm20_div_u64
        .type           $__internal_15_$__cuda_sm20_div_u64,@function
        .size           $__internal_15_$__cuda_sm20_div_u64,(.L_x_438 - $__internal_15_$__cuda_sm20_div_u64)
$__internal_15_$__cuda_sm20_div_u64:
        /* <DEDUP_REMOVED lines=67> */
[----:B------:R-:W-:Y:S06]  /*16f0*/  RET.REL.NODEC R18 `(_ZN36_GLOBAL__N__30f09ad0_4_k_cu_fff026ee25universal_to_block_kernelI6__halfLNS_11BlockLayoutE0EEEvPKPKT_PKPS3_mmmmmmmm) ;  /* 0xffffffe812407950 */ /* 0x000fec0003c3ffff */
.L_x_215:
        /* <DEDUP_REMOVED lines=16> */
.L_x_438:


//--------------------- .text._ZN36_GLOBAL__N__30f09ad0_4_k_cu_fff026ee25block_to_universal_kernelIdLNS_11BlockLayoutE1EEEvPKPKT_PKPS2_mmmmmmmm --------------------------
	.section	.text._ZN36_GLOBAL__N__30f09ad0_4_k_cu_fff026ee25block_to_universal_kernelIdLNS_11BlockLayoutE1EEEvPKPKT_PKPS2_mmmmmmmm,"ax",@progbits
	.align	128
.text._ZN36_GLOBAL__N__30f09ad0_4_k_cu_fff026ee25block_to_universal_kernelIdLNS_11BlockLayoutE1EEEvPKPKT_PKPS2_mmmmmmmm:
        .type           _ZN36_GLOBAL__N__30f09ad0_4_k_cu_fff026ee25block_to_universal_kernelIdLNS_11BlockLayoutE1EEEvPKPKT_PKPS2_mmmmmmmm,@function
        .size           _ZN36_GLOBAL__N__30f09ad0_4_k_cu_fff026ee25block_to_universal_kernelIdLNS_11BlockLayoutE1EEEvPKPKT_PKPS2_mmmmmmmm,(.L_x_440 - _ZN36_GLOBAL__N__30f09ad0_4_k_cu_fff026ee25block_to_universal_kernelIdLNS_11BlockLayoutE1EEEvPKPKT_PKPS2_mmmmmmmm)
        .other          _ZN36_GLOBAL__N__30f09ad0_4_k_cu_fff026ee25block_to_universal_kernelIdLNS_11BlockLayoutE1EEEvPKPKT_PKPS2_mmmmmmmm,@"STO_CUDA_ENTRY STV_DEFAULT"
_ZN36_GLOBAL__N__30f09ad0_4_k_cu_fff026ee25block_to_universal_kernelIdLNS_11BlockLayoutE1EEEvPKPKT_PKPS2_mmmmmmmm:
        /* <DEDUP_REMOVED lines=36> */
.L_x_232:
        /* <DEDUP_REMOVED lines=27> */
.L_x_218:
[----:B------:R-:W1:Y:S01]  /*03f0*/  LDCU.64 UR26, c[0x0][0x398] ;  /* 0x00007300ff1a77ac */ /* 0x000e620008000a00 */
[----:B------:R-:W-:Y:S01]  /*0400*/  MOV R18, R10 ;  /* 0x0000000a00127202 */ /* 0x000fe20000000f00 */
[----:B------:R-:W-:Y:S01]  /*0410*/  IMAD.MOV.U32 R20, RZ, RZ, R11 ;  /* 0x000000ffff147224 */ /* 0x000fe200078e000b */
[----:B------:R-:W-:Y:S01]  /*0420*/  MOV R4, 0x460 ;  /* 0x0000046000047802 */ /* 0x000fe20000000f00 */
[----:B-1----:R-:W-:Y:S01]  /*0430*/  IMAD.U32 R6, RZ, RZ, UR26 ;  /* 0x0000001aff067e24 */ /* 0x002fe2000f8e00ff */
[----:B------:R-:W-:-:S07]  /*0440*/  MOV R7, UR27 ;  /* 0x0000001b00077c02 */ /* 0x000fce0008000f00 */
[----:B0-----:R-:W-:Y:S05]  /*0450*/  CALL.REL.NOINC `($__internal_16_$__cuda_sm20_div_u64) ;  /* 0x0000000c00b07944 */ /* 0x001fea0003c00000 */
        /* <DEDUP_REMOVED lines=8> */
.L_x_219:
[----:B------:R-:W-:Y:S05]  /*04e0*/  BSYNC.RECONVERGENT B1 ;  /* 0x0000000000017941 */ /* 0x000fea0003800200 */
.L_x_217:
        /* <DEDUP_REMOVED lines=27> */
.L_x_221:
        /* <DEDUP_REMOVED lines=17> */
.L_x_222:
[----:B------:R-:W-:Y:S05]  /*07b0*/  BSYNC.RECONVERGENT B1 ;  /* 0x0000000000017941 */ /* 0x000fea0003800200 */
.L_x_220:
        /* <DEDUP_REMOVED lines=28> */
.L_x_224:
[----:B------:R-:W1:Y:S01]  /*0980*/  LDCU.64 UR26, c[0x0][0x3c0] ;  /* 0x00007800ff1a77ac */ /* 0x000e620008000a00 */
[----:B------:R-:W-:Y:S01]  /*0990*/  IMAD.MOV.U32 R18, RZ, RZ, R16 ;  /* 0x000000ffff127224 */ /* 0x000fe200078e0010 */
[----:B------:R-:W-:Y:S02]  /*09a0*/  MOV R20, R17 ;  /* 0x0000001100147202 */ /* 0x000fe40000000f00 */
[----:B------:R-:W-:Y:S02]  /*09b0*/  MOV R4, 0x9f0 ;  /* 0x000009f000047802 */ /* 0x000fe40000000f00 */
[----:B-1----:R-:W-:Y:S01]  /*09c0*/  MOV R6, UR26 ;  /* 0x0000001a00067c02 */ /* 0x002fe20008000f00 */
[----:B------:R-:W-:-:S07]  /*09d0*/  IMAD.U32 R7, RZ, RZ, UR27 ;  /* 0x0000001bff077e24 */ /* 0x000fce000f8e00ff */
[----:B0-----:R-:W-:Y:S05]  /*09e0*/  CALL.REL.NOINC `($__internal_16_$__cuda_sm20_div_u64) ;  /* 0x00000008004c7944 */ /* 0x001fea0003c00000 */
        /* <DEDUP_REMOVED lines=10> */
.L_x_225:
[----:B------:R-:W-:Y:S05]  /*0a90*/  BSYNC.RECONVERGENT B1 ;  /* 0x0000000000017941 */ /* 0x000fea0003800200 */
.L_x_223:
        /* <DEDUP_REMOVED lines=28> */
.L_x_227:
[----:B------:R-:W1:Y:S01]  /*0c60*/  LDCU.64 UR26, c[0x0][0x3b8] ;  /* 0x00007700ff1a77ac */ /* 0x000e620008000a00 */
[----:B------:R-:W-:Y:S01]  /*0c70*/  MOV R18, R16 ;  /* 0x0000001000127202 */ /* 0x000fe20000000f00 */
[----:B------:R-:W-:Y:S01]  /*0c80*/  IMAD.MOV.U32 R20, RZ, RZ, R17 ;  /* 0x000000ffff147224 */ /* 0x000fe200078e0011 */
[----:B------:R-:W-:Y:S01]  /*0c90*/  MOV R4, 0xcd0 ;  /* 0x00000cd000047802 */ /* 0x000fe20000000f00 */
[----:B-1----:R-:W-:Y:S01]  /*0ca0*/  IMAD.U32 R6, RZ, RZ, UR26 ;  /* 0x0000001aff067e24 */ /* 0x002fe2000f8e00ff */
[----:B------:R-:W-:-:S07]  /*0cb0*/  MOV R7, UR27 ;  /* 0x0000001b00077c02 */ /* 0x000fce0008000f00 */
[----:B0-----:R-:W-:Y:S05]  /*0cc0*/  CALL.REL.NOINC `($__internal_16_$__cuda_sm20_div_u64) ;  /* 0x0000000400947944 */ /* 0x001fea0003c00000 */
        /* <DEDUP_REMOVED lines=10> */
.L_x_228:
[----:B------:R-:W-:Y:S05]  /*0d70*/  BSYNC.RECONVERGENT B1 ;  /* 0x0000000000017941 */ /* 0x000fea0003800200 */
.L_x_226:
        /* <DEDUP_REMOVED lines=25> */
[----:B------:R-:W-:Y:S01]  /*0f10*/  IMAD.MOV.U32 R7, RZ, RZ, RZ ;  /* 0x000000ffff077224 */ /* 0x000fe200078e00ff */
[----:B------:R-:W-:Y:S06]  /*0f20*/  BRA `(.L_x_231) ;  /* 0x0000000000487947 */ /* 0x000fec0003800000 */
.L_x_230:
        /* <DEDUP_REMOVED lines=9> */
[----:B------:R-:W-:Y:S02]  /*0fc0*/  MOV R7, R17 ;  /* 0x0000001100077202 */ /* 0x000fe40000000f00 */
[----:B------:R-:W-:Y:S01]  /*0fd0*/  IADD3.X R4, PT, PT, RZ, ~R8, RZ, P0, !PT ;  /* 0x80000008ff047210 */ /* 0x000fe200007fe4ff */
[----:B------:R-:W-:-:S04]  /*0fe0*/  IMAD.WIDE.U32 R6, R21, UR38, R6 ;  /* 0x0000002615067c25 */ /* 0x000fc8000f8e0006 */
[----:B------:R-:W-:Y:S02]  /*0ff0*/  IMAD R4, R4, UR38, RZ ;  /* 0x0000002604047c24 */ /* 0x000fe4000f8e02ff */
[----:B------:R-:W-:Y:S02]  /*1000*/  IMAD.MOV.U32 R16, RZ, RZ, R6 ;  /* 0x000000ffff107224 */ /* 0x000fe400078e0006 */
[----:B------:R-:W-:Y:S02]  /*1010*/  IMAD R17, R21, UR39, R4 ;  /* 0x0000002715117c24 */ /* 0x000fe4000f8e0204 */
[----:B------:R-:W-:-:S03]  /*1020*/  IMAD.MOV.U32 R6, RZ, RZ, R19 ;  /* 0x000000ffff067224 */ /* 0x000fc600078e0013 */
[----:B------:R-:W-:Y:S02]  /*1030*/  IADD3 R4, PT, PT, R7, R17, RZ ;  /* 0x0000001107047210 */ /* 0x000fe40007ffe0ff */
[----:B------:R-:W-:-:S07]  /*1040*/  MOV R7, R8 ;  /* 0x0000000800077202 */ /* 0x000fce0000000f00 */
.L_x_231:
[----:B------:R-:W-:Y:S05]  /*1050*/  BSYNC.RECONVERGENT B1 ;  /* 0x0000000000017941 */ /* 0x000fea0003800200 */
.L_x_229:
[----:B------:R-:W-:Y:S01]  /*1060*/  IMAD R17, R13, UR24, RZ ;  /* 0x000000180d117c24 */ /* 0x000fe2000f8e02ff */
[----:B0-----:R-:W-:Y:S01]  /*1070*/  R2UR UR26, R14 ;  /* 0x000000000e1a72ca */ /* 0x001fe200000e0000 */
        /* <DEDUP_REMOVED lines=9> */
[----:B------:R-:W-:-:S05]  /*1110*/  LEA.HI.X R21, R16, UR13, R17, 0x3, P0 ;  /* 0x0000000d10157c11 */ /* 0x000fca00080f1c11 */
[----:B------:R-:W2:Y:S01]  /*1120*/  LDG.E.64 R16, desc[UR26][R20.64] ;  /* 0x0000001a14107981 */ /* 0x000ea2000c1e1b00 */
[----:B------:R-:W-:Y:S01]  /*1130*/  IMAD R7, R7, UR8, RZ ;  /* 0x0000000807077c24 */ /* 0x000fe2000f8e02ff */
[----:B------:R-:W-:Y:S01]  /*1140*/  R2UR UR40, R14 ;  /* 0x000000000e2872ca */ /* 0x000fe200000e0000 */
[----:B------:R-:W-:Y:S01]  /*1150*/  IMAD.MOV.U32 R23, RZ, RZ, R3 ;  /* 0x000000ffff177224 */ /* 0x000fe200078e0003 */
[----:B------:R-:W-:Y:S01]  /*1160*/  R2UR UR41, R15 ;  /* 0x000000000f2972ca */ /* 0x000fe200000e0000 */
[C---:B------:R-:W-:Y:S02]  /*1170*/  IMAD R7, R6.reuse, UR9, R7 ;  /* 0x0000000906077c24 */ /* 0x040fe4000f8e0207 */
[----:B------:R-:W-:Y:S01]  /*1180*/  IMAD.WIDE.U32 R18, R6, UR8, R22 ;  /* 0x0000000806127c25 */ /* 0x000fe2000f8e0016 */
[----:B------:R-:W-:-:S03]  /*1190*/  LEA R6, P0, R12, UR14, 0x3 ;  /* 0x0000000e0c067c11 */ /* 0x000fc6000f8018ff */
[----:B------:R-:W-:Y:S01]  /*11a0*/  IMAD.MOV.U32 R4, RZ, RZ, R0 ;  /* 0x000000ffff047224 */ /* 0x000fe200078e0000 */
[----:B------:R-:W-:Y:S02]  /*11b0*/  IADD3 R3, PT, PT, R19, R7, RZ ;  /* 0x0000000713037210 */ /* 0x000fe40007ffe0ff */
[----:B------:R-:W-:Y:S01]  /*11c0*/  LEA.HI.X R7, R12, UR15, R13, 0x3, P0 ;  /* 0x0000000f0c077c11 */ /* 0x000fe200080f1c0d */
[----:B------:R-:W-:-:S04]  /*11d0*/  IMAD.WIDE.U32 R4, R18, UR10, R4 ;  /* 0x0000000a12047c25 */ /* 0x000fc8000f8e0004 */
[----:B------:R-:W-:Y:S01]  /*11e0*/  IMAD R3, R3, UR10, RZ ;  /* 0x0000000a03037c24 */ /* 0x000fe2000f8e02ff */
[----:B------:R-:W3:Y:S03]  /*11f0*/  LDG.E.64 R6, desc[UR26][R6.64] ;  /* 0x0000001a06067981 */ /* 0x000ee6000c1e1b00 */
[----:B------:R-:W-:-:S05]  /*1200*/  IMAD R3, R18, UR11, R3 ;  /* 0x0000000b12037c24 */ /* 0x000fca000f8e0203 */
[----:B------:R-:W-:Y:S01]  /*1210*/  IADD3 R3, PT, PT, R5, R3, RZ ;  /* 0x0000000305037210 */ /* 0x000fe20007ffe0ff */
[----:B------:R-:W0:Y:S01]  /*1220*/  LDCU UR7, c[0x0][0x360] ;  /* 0x00006c00ff0777ac */ /* 0x000e220008000800 */
[----:B------:R-:W0:Y:S01]  /*1230*/  LDC R0, c[0x0][0x370] ;  /* 0x0000dc00ff007b82 */ /* 0x000e220000000800 */
[----:B--2---:R-:W-:-:S04]  /*1240*/  LEA R12, P0, R4, R16, 0x3 ;  /* 0x00000010040c7211 */ /* 0x004fc800078018ff */
[----:B------:R-:W-:-:S05]  /*1250*/  LEA.HI.X R13, R4, R17, R3, 0x3, P0 ;  /* 0x00000011040d7211 */ /* 0x000fca00000f1c03 */
[----:B------:R-:W2:Y:S01]  /*1260*/  LDG.E.64 R4, desc[UR40][R12.64] ;  /* 0x000000280c047981 */ /* 0x000ea2000c1e1b00 */
[----:B0-----:R-:W-:Y:S01]  /*1270*/  IMAD R3, R0, UR7, RZ ;  /* 0x0000000700037c24 */ /* 0x001fe2000f8e02ff */
        /* <DEDUP_REMOVED lines=9> */
.L_x_216:
[----:B------:R-:W-:Y:S05]  /*1310*/  EXIT ;  /* 0x000000000000794d */ /* 0x000fea0003800000 */
        .weak           $__internal_16_$__cuda_sm20_div_u64
        .type           $__internal_16_$__cuda_sm20_div_u64,@function
        .size           $__internal_16_$__cuda_sm20_div_u64,(.L_x_440 - $__internal_16_$__cuda_sm20_div_u64)
$__internal_16_$__cuda_sm20_div_u64:
        /* <DEDUP_REMOVED lines=67> */
[----:B------:R-:W-:Y:S06]  /*1750*/  RET.REL.NODEC R6 `(_ZN36_GLOBAL__N__30f09ad0_4_k_cu_fff026ee25block_to_universal_kernelIdLNS_11BlockLayoutE1EEEvPKPKT_PKPS2_mmmmmmmm) ;  /* 0xffffffe806287950 */ /* 0x000fec0003c3ffff */
.L_x_233:
        /* <DEDUP_REMOVED lines=10> */
.L_x_440:


//--------------------- .text._ZN36_GLOBAL__N__30f09ad0_4_k_cu_fff026ee25block_to_universal_kernelIdLNS_11BlockLayoutE0EEEvPKPKT_PKPS2_mmmmmmmm --------------------------
	.section	.text._ZN36_GLOBAL__N__30f09ad0_4_k_cu_fff026ee25block_to_universal_kernelIdLNS_11BlockLayoutE0EEEvPKPKT_PKPS2_mmmmmmmm,"ax",@progbits
	.align	128
.text._ZN36_GLOBAL__N__30f09ad0_4_k_cu_fff026ee25block_to_universal_kernelIdLNS_11BlockLayoutE0EEEvPKPKT_PKPS2_mmmmmmmm:
        .type           _ZN36_GLOBAL__N__30f09ad0_4_k_cu_fff026ee25block_to_universal_kernelIdLNS_11BlockLayoutE0EEEvPKPKT_PKPS2_mmmmmmmm,@function
        .size           _ZN36_GLOBAL__N__30f09ad0_4_k_cu_fff026ee25block_to_universal_kernelIdLNS_11BlockLayoutE0EEEvPKPKT_PKPS2_mmmmmmmm,(.L_x_442 - _ZN36_GLOBAL__N__30f09ad0_4_k_cu_fff026ee25block_to_universal_kernelIdLNS_11BlockLayoutE0EEEvPKPKT_PKPS2_mmmmmmmm)
        .other          _ZN36_GLOBAL__N__30f09ad0_4_k_cu_fff026ee25block_to_universal_kernelIdLNS_11BlockLayoutE0EEEvPKPKT_PKPS2_mmmmmmmm,@"STO_CUDA_ENTRY STV_DEFAULT"
_ZN36_GLOBAL__N__30f09ad0_4_k_cu_fff026ee25block_to_universal_kernelIdLNS_11BlockLayoutE0EEEvPKPKT_PKPS2_mmmmmmmm:
        /* <DEDUP_REMOVED lines=38> */
.L_x_250:
        /* <DEDUP_REMOVED lines=20> */
[----:B------:R-:W-:Y:S02]  /*03a0*/  ISETP.GE.U32.AND P1, PT, R5, UR28, PT ;  /* 0x0000001c05007c0c */ /* 0x000fe4000bf26070 */
[----:B------:R-:W-:-:S11]  /*03b0*/  MOV R5, RZ ;  /* 0x000000ff00057202 */ /* 0x000fd60000000f00 */
[----:B------:R-:W-:Y:S02]  /*03c0*/  @P1 IADD3 R12, PT, PT, R12, 0x1, RZ ;  /* 0x000000010c0c1810 */ /* 0x000fe40007ffe0ff */
[----:B------:R-:W-:-:S05]  /*03d0*/  @!P2 LOP3.LUT R12, RZ, UR28, RZ, 0x33, !PT ;  /* 0x0000001cff0cac12 */ /* 0x000fca000f8e33ff */
[----:B------:R-:W-:-:S04]  /*03e0*/  IMAD.MOV R7, RZ, RZ, -R12 ;  /* 0x000000ffff077224 */ /* 0x000fc800078e0a0c */
[----:B------:R-:W-:Y:S01]  /*03f0*/  IMAD R4, R7, UR28, R2 ;  /* 0x0000001c07047c24 */ /* 0x000fe2000f8e0202 */
[----:B------:R-:W-:Y:S06]  /*0400*/  BRA `(.L_x_237) ;  /* 0x00000000003c7947 */ /* 0x000fec0003800000 */
.L_x_236:
[----:B------:R-:W1:Y:S01]  /*0410*/  LDCU.64 UR26, c[0x0][0x398] ;  /* 0x00007300ff1a77ac */ /* 0x000e620008000a00 */
[----:B------:R-:W-:Y:S01]  /*0420*/  MOV R23, R2 ;  /* 0x0000000200177202 */ /* 0x000fe20000000f00 */
[----:B------:R-:W-:Y:S01]  /*0430*/  IMAD.MOV.U32 R20, RZ, RZ, R3 ;  /* 0x000000ffff147224 */ /* 0x000fe200078e0003 */
[----:B------:R-:W-:Y:S01]  /*0440*/  MOV R6, 0x480 ;  /* 0x0000048000067802 */ /* 0x000fe20000000f00 */
[----:B-1----:R-:W-:Y:S01]  /*0450*/  IMAD.U32 R18, RZ, RZ, UR26 ;  /* 0x0000001aff127e24 */ /* 0x002fe2000f8e00ff */
[----:B------:R-:W-:-:S07]  /*0460*/  MOV R19, UR27 ;  /* 0x0000001b00137c02 */ /* 0x000fce0008000f00 */
[----:B0-----:R-:W-:Y:S05]  /*0470*/  CALL.REL.NOINC `($__internal_17_$__cuda_sm20_div_u64) ;  /* 0x0000000c00847944 */ /* 0x001fea0003c00000 */
        /* <DEDUP_REMOVED lines=8> */
.L_x_237:
[----:B------:R-:W-:Y:S05]  /*0500*/  BSYNC.RECONVERGENT B1 ;  /* 0x0000000000017941 */ /* 0x000fea0003800200 */
.L_x_235:
        /* <DEDUP_REMOVED lines=27> */
.L_x_239:
        /* <DEDUP_REMOVED lines=15> */
.L_x_240:
[----:B------:R-:W-:Y:S05]  /*07b0*/  BSYNC.RECONVERGENT B1 ;  /* 0x0000000000017941 */ /* 0x000fea0003800200 */
.L_x_238:
        /* <DEDUP_REMOVED lines=27> */
.L_x_242:
        /* <DEDUP_REMOVED lines=15> */
.L_x_243:
[----:B------:R-:W-:Y:S05]  /*0a60*/  BSYNC.RECONVERGENT B1 ;  /* 0x0000000000017941 */ /* 0x000fea0003800200 */
.L_x_241:
        /* <DEDUP_REMOVED lines=24> */
[----:B------:R-:W-:Y:S02]  /*0bf0*/  IMAD R26, R17, UR18, R16 ;  /* 0x00000012111a7c24 */ /* 0x000fe4000f8e0210 */
[----:B------:R-:W-:Y:S02]  /*0c00*/  HFMA2 R17, -RZ, RZ, 0, 0 ;  /* 0x00000000ff117431 */ /* 0x000fe400000001ff */
[----:B------:R-:W-:Y:S01]  /*0c10*/  IMAD.MOV.U32 R16, RZ, RZ, R19 ;  /* 0x000000ffff107224 */ /* 0x000fe200078e0013 */
[----:B------:R-:W-:Y:S06]  /*0c20*/  BRA `(.L_x_246) ;  /* 0x0000000000447947 */ /* 0x000fec0003800000 */
.L_x_245:
[----:B------:R-:W1:Y:S01]  /*0c30*/  LDCU.64 UR26, c[0x0][0x3b8] ;  /* 0x00007700ff1a77ac */ /* 0x000e620008000a00 */
[----:B------:R-:W-:Y:S01]  /*0c40*/  IMAD.MOV.U32 R23, RZ, RZ, R16 ;  /* 0x000000ffff177224 */ /* 0x000fe200078e0010 */
[----:B------:R-:W-:Y:S02]  /*0c50*/  MOV R20, R17 ;  /* 0x0000001100147202 */ /* 0x000fe40000000f00 */
[----:B------:R-:W-:Y:S02]  /*0c60*/  MOV R6, 0xca0 ;  /* 0x00000ca000067802 */ /* 0x000fe40000000f00 */
[----:B-1----:R-:W-:Y:S01]  /*0c70*/  MOV R18, UR26 ;  /* 0x0000001a00127c02 */ /* 0x002fe20008000f00 */
[----:B------:R-:W-:-:S07]  /*0c80*/  IMAD.U32 R19, RZ, RZ, UR27 ;  /* 0x0000001bff137e24 */ /* 0x000fce000f8e00ff */
[----:B0-----:R-:W-:Y:S05]  /*0c90*/  CALL.REL.NOINC `($__internal_17_$__cuda_sm20_div_u64) ;  /* 0x00000004007c7944 */ /* 0x001fea0003c00000 */
        /* <DEDUP_REMOVED lines=10> */
.L_x_246:
[----:B------:R-:W-:Y:S05]  /*0d40*/  BSYNC.RECONVERGENT B1 ;  /* 0x0000000000017941 */ /* 0x000fea0003800200 */
.L_x_244:
        /* <DEDUP_REMOVED lines=27> */
.L_x_248:
[----:B------:R-:W1:Y:S01]  /*0f00*/  LDCU.64 UR26, c[0x0][0x3b0] ;  /* 0x00007600ff1a77ac */ /* 0x000e620008000a00 */
[----:B------:R-:W-:Y:S01]  /*0f10*/  IMAD.MOV.U32 R23, RZ, RZ, R16 ;  /* 0x000000ffff177224 */ /* 0x000fe200078e0010 */
[----:B------:R-:W-:Y:S02]  /*0f20*/  MOV R20, R17 ;  /* 0x0000001100147202 */ /* 0x000fe40000000f00 */
[----:B------:R-:W-:Y:S02]  /*0f30*/  MOV R6, 0xf70 ;  /* 0x00000f7000067802 */ /* 0x000fe40000000f00 */
[----:B-1----:R-:W-:Y:S01]  /*0f40*/  MOV R18, UR26 ;  /* 0x0000001a00127c02 */ /* 0x002fe20008000f00 */
[----:B------:R-:W-:-:S07]  /*0f50*/  IMAD.U32 R19, RZ, RZ, UR27 ;  /* 0x0000001bff137e24 */ /* 0x000fce000f8e00ff */
[----:B0-----:R-:W-:Y:S05]  /*0f60*/  CALL.REL.NOINC `($__internal_17_$__cuda_sm20_div_u64) ;  /* 0x0000000000c87944 */ /* 0x001fea0003c00000 */
[----:B------:R-:W-:-:S05]  /*0f70*/  IADD3 R19, P0, PT, RZ, -R20, RZ ;  /* 0x80000014ff137210 */ /* 0x000fca0007f1e0ff */
[----:B------:R-:W-:Y:S02]  /*0f80*/  IMAD.X R6, RZ, RZ, ~R21, P0 ;  /* 0x000000ffff067224 */ /* 0x000fe400000e0e15 */
[----:B------:R-:W-:-:S04]  /*0f90*/  IMAD.WIDE.U32 R16, R19, UR38, R16 ;  /* 0x0000002613107c25 */ /* 0x000fc8000f8e0010 */
[----:B------:R-:W-:-:S04]  /*0fa0*/  IMAD R6, R6, UR38, RZ ;  /* 0x0000002606067c24 */ /* 0x000fc8000f8e02ff */
[----:B------:R-:W-:-:S05]  /*0fb0*/  IMAD R19, R19, UR39, R6 ;  /* 0x0000002713137c24 */ /* 0x000fca000f8e0206 */
[----:B------:R-:W-:-:S07]  /*0fc0*/  IADD3 R6, PT, PT, R17, R19, RZ ;  /* 0x0000001311067210 */ /* 0x000fce0007ffe0ff */
.L_x_249:
[----:B------:R-:W-:Y:S05]  /*0fd0*/  BSYNC.RECONVERGENT B1 ;  /* 0x0000000000017941 */ /* 0x000fea0003800200 */
.L_x_247:
[----:B------:R-:W-:Y:S01]  /*0fe0*/  IMAD R17, R13, UR22, RZ ;  /* 0x000000160d117c24 */ /* 0x000fe2000f8e02ff */
[----:B0-----:R-:W-:Y:S01]  /*0ff0*/  R2UR UR26, R14 ;  /* 0x000000000e1a72ca */ /* 0x001fe200000e0000 */
        /* <DEDUP_REMOVED lines=10> */
[----:B------:R-:W-:-:S05]  /*10a0*/  LEA.HI.X R23, R16, UR9, R11, 0x3, P0 ;  /* 0x0000000910177c11 */ /* 0x000fca00080f1c0b */
[----:B------:R-:W2:Y:S01]  /*10b0*/  LDG.E.64 R16, desc[UR26][R22.64] ;  /* 0x0000001a16107981 */ /* 0x000ea2000c1e1b00 */
[----:B------:R-:W-:Y:S01]  /*10c0*/  MOV R18, R20 ;  /* 0x0000001400127202 */ /* 0x000fe20000000f00 */
[----:B------:R-:W-:Y:S01]  /*10d0*/  IMAD R9, R9, UR24, RZ ;  /* 0x0000001809097c24 */ /* 0x000fe2000f8e02ff */
[----:B------:R-:W-:Y:S01]  /*10e0*/  R2UR UR40, R14 ;  /* 0x000000000e2872ca */ /* 0x000fe200000e0000 */
[----:B------:R-:W-:Y:S01]  /*10f0*/  IMAD.MOV.U32 R19, RZ, RZ, R21 ;  /* 0x000000ffff137224 */ /* 0x000fe200078e0015 */
[----:B------:R-:W-:Y:S01]  /*1100*/  R2UR UR41, R15 ;  /* 0x000000000f2972ca */ /* 0x000fe200000e0000 */
[C---:B------:R-:W-:Y:S02]  /*1110*/  IMAD R9, R10.reuse, UR25, R9 ;  /* 0x000000190a097c24 */ /* 0x040fe4000f8e0209 */
[----:B------:R-:W-:Y:S01]  /*1120*/  IMAD.WIDE.U32 R18, R10, UR24, R18 ;  /* 0x000000180a127c25 */ /* 0x000fe2000f8e0012 */
[----:B------:R-:W-:-:S04]  /*1130*/  LEA R10, P0, R12, UR10, 0x3 ;  /* 0x0000000a0c0a7c11 */ /* 0x000fc8000f8018ff */
[----:B------:R-:W-:Y:S02]  /*1140*/  LEA.HI.X R11, R12, UR11, R13, 0x3, P0 ;  /* 0x0000000b0c0b7c11 */ /* 0x000fe400080f1c0d */
[----:B------:R-:W-:-:S04]  /*1150*/  IADD3 R6, PT, PT, R19, R9, RZ ;  /* 0x0000000913067210 */ /* 0x000fc80007ffe0ff */
[----:B------:R-:W3:Y:S01]  /*1160*/  LDG.E.64 R10, desc[UR26][R10.64] ;  /* 0x0000001a0a0a7981 */ /* 0x000ee2000c1e1b00 */
[----:B------:R-:W-:Y:S02]  /*1170*/  IMAD R9, R6, UR32, RZ ;  /* 0x0000002006097c24 */ /* 0x000fe4000f8e02ff */
[----:B------:R-:W-:Y:S02]  /*1180*/  IMAD.MOV.U32 R6, RZ, RZ, R8 ;  /* 0x000000ffff067224 */ /* 0x000fe400078e0008 */
[C---:B------:R-:W-:Y:S02]  /*1190*/  IMAD R9, R18.reuse, UR33, R9 ;  /* 0x0000002112097c24 */ /* 0x040fe4000f8e0209 */
[----:B------:R-:W-:-:S05]  /*11a0*/  IMAD.WIDE.U32 R6, R18, UR32, R6 ;  /* 0x0000002012067c25 */ /* 0x000fca000f8e0006 */
[----:B------:R-:W-:Y:S02]  /*11b0*/  IADD3 R7, PT, PT, R7, R9, RZ ;  /* 0x0000000907077210 */ /* 0x000fe40007ffe0ff */
[----:B--2---:R-:W-:-:S04]  /*11c0*/  LEA R8, P0, R6, R16, 0x3 ;  /* 0x0000001006087211 */ /* 0x004fc800078018ff */
[----:B------:R-:W-:-:S05]  /*11d0*/  LEA.HI.X R9, R6, R17, R7, 0x3, P0 ;  /* 0x0000001106097211 */ /* 0x000fca00000f1c07 */
[----:B------:R-:W2:Y:S01]  /*11e0*/  LDG.E.64 R6, desc[UR40][R8.64] ;  /* 0x0000002808067981 */ /* 0x000ea2000c1e1b00 */
        /* <DEDUP_REMOVED lines=9> */
.L_x_234:
[----:B------:R-:W-:Y:S05]  /*1280*/  EXIT ;  /* 0x000000000000794d */ /* 0x000fea0003800000 */
        .weak           $__internal_17_$__cuda_sm20_div_u64
        .type           $__internal_17_$__cuda_sm20_div_u64,@function
        .size           $__internal_17_$__cuda_sm20_div_u64,(.L_x_442 - $__internal_17_$__cuda_sm20_div_u64)
$__internal_17_$__cuda_sm20_div_u64:
        /* <DEDUP_REMOVED lines=67> */
[----:B------:R-:W-:Y:S06]  /*16c0*/  RET.REL.NODEC R18 `(_ZN36_GLOBAL__N__30f09ad0_4_k_cu_fff026ee25block_to_universal_kernelIdLNS_11BlockLayoutE0EEEvPKPKT_PKPS2_mmmmmmmm) ;  /* 0xffffffe8124c7950 */ /* 0x000fec0003c3ffff */
.L_x_251:
        /* <DEDUP_REMOVED lines=11> */
.L_x_442:


//--------------------- .text._ZN36_GLOBAL__N__30f09ad0_4_k_cu_fff026ee25block_to_universal_kernelIfLNS_11BlockLayoutE1EEEvPKPKT_PKPS2_mmmmmmmm --------------------------
	.section	.text._ZN36_GLOBAL__N__30f09ad0_4_k_cu_fff026ee25block_to_universal_kernelIfLNS_11BlockLayoutE1EEEvPKPKT_PKPS2_mmmmmmmm,"ax",@progbits
	.align	128
.text._ZN36_GLOBAL__N__30f09ad0_4_k_cu_fff026ee25block_to_universal_kernelIfLNS_11BlockLayoutE1EEEvPKPKT_PKPS2_mmmmmmmm:
        .type           _ZN36_GLOBAL__N__30f09ad0_4_k_cu_fff026ee25block_to_universal_kernelIfLNS_11BlockLayoutE1EEEvPKPKT_PKPS2_mmmmmmmm,@function
        .size           _ZN36_GLOBAL__N__30f09ad0_4_k_cu_fff026ee25block_to_universal_kernelIfLNS_11BlockLayoutE1EEEvPKPKT_PKPS2_mmmmmmmm,(.L_x_444 - _ZN36_GLOBAL__N__30f09ad0_4_k_cu_fff026ee25block_to_universal_kernelIfLNS_11BlockLayoutE1EEEvPKPKT_PKPS2_mmmmmmmm)
        .other          _ZN36_GLOBAL__N__30f09ad0_4_k_cu_fff026ee25block_to_universal_kernelIfLNS_11BlockLayoutE1EEEvPKPKT_PKPS2_mmmmmmmm,@"STO_CUDA_ENTRY STV_DEFAULT"
_ZN36_GLOBAL__N__30f09ad0_4_k_cu_fff026ee25block_to_universal_kernelIfLNS_11BlockLayoutE1EEEvPKPKT_PKPS2_mmmmmmmm:
        /* <DEDUP_REMOVED lines=36> */
.L_x_268:
        /* <DEDUP_REMOVED lines=27> */
.L_x_254:
[----:B------:R-:W1:Y:S01]  /*03f0*/  LDCU.64 UR26, c[0x0][0x398] ;  /* 0x00007300ff1a77ac */ /* 0x000e620008000a00 */
[----:B------:R-:W-:Y:S01]  /*0400*/  MOV R18, R10 ;  /* 0x0000000a00127202 */ /* 0x000fe20000000f00 */
[----:B------:R-:W-:Y:S01]  /*0410*/  IMAD.MOV.U32 R20, RZ, RZ, R11 ;  /* 0x000000ffff147224 */ /* 0x000fe200078e000b */
[----:B------:R-:W-:Y:S01]  /*0420*/  MOV R4, 0x460 ;  /* 0x0000046000047802 */ /* 0x000fe20000000f00 */
[----:B-1----:R-:W-:Y:S01]  /*0430*/  IMAD.U32 R6, RZ, RZ, UR26 ;  /* 0x0000001aff067e24 */ /* 0x002fe2000f8e00ff */
[----:B------:R-:W-:-:S07]  /*0440*/  MOV R7, UR27 ;  /* 0x0000001b00077c02 */ /* 0x000fce0008000f00 */
[----:B0-----:R-:W-:Y:S05]  /*0450*/  CALL.REL.NOINC `($__internal_18_$__cuda_sm20_div_u64) ;  /* 0x0000000c00b07944 */ /* 0x001fea0003c00000 */
        /* <DEDUP_REMOVED lines=8> */
.L_x_255:
[----:B------:R-:W-:Y:S05]  /*04e0*/  BSYNC.RECONVERGENT B1 ;  /* 0x0000000000017941 */ /* 0x000fea0003800200 */
.L_x_253:
        /* <DEDUP_REMOVED lines=27> */
.L_x_257:
        /* <DEDUP_REMOVED lines=17> */
.L_x_258:
[----:B------:R-:W-:Y:S05]  /*07b0*/  BSYNC.RECONVERGENT B1 ;  /* 0x0000000000017941 */ /* 0x000fea0003800200 */
.L_x_256:
        /* <DEDUP_REMOVED lines=28> */
.L_x_260:
[----:B------:R-:W1:Y:S01]  /*0980*/  LDCU.64 UR26, c[0x0][0x3c0] ;  /* 0x00007800ff1a77ac */ /* 0x000e620008000a00 */
[----:B------:R-:W-:Y:S01]  /*0990*/  IMAD.MOV.U32 R18, RZ, RZ, R16 ;  /* 0x000000ffff127224 */ /* 0x000fe200078e0010 */
[----:B------:R-:W-:Y:S02]  /*09a0*/  MOV R20, R17 ;  /* 0x0000001100147202 */ /* 0x000fe40000000f00 */
[----:B------:R-:W-:Y:S02]  /*09b0*/  MOV R4, 0x9f0 ;  /* 0x000009f000047802 */ /* 0x000fe40000000f00 */
[----:B-1----:R-:W-:Y:S01]  /*09c0*/  MOV R6, UR26 ;  /* 0x0000001a00067c02 */ /* 0x002fe20008000f00 */
[----:B------:R-:W-:-:S07]  /*09d0*/  IMAD.U32 R7, RZ, RZ, UR27 ;  /* 0x0000001bff077e24 */ /* 0x000fce000f8e00ff */
[----:B0-----:R-:W-:Y:S05]  /*09e0*/  CALL.REL.NOINC `($__internal_18_$__cuda_sm20_div_u64) ;  /* 0x00000008004c7944 */ /* 0x001fea0003c00000 */
        /* <DEDUP_REMOVED lines=10> */
.L_x_261:
[----:B------:R-:W-:Y:S05]  /*0a90*/  BSYNC.RECONVERGENT B1 ;  /* 0x0000000000017941 */ /* 0x000fea0003800200 */
.L_x_259:
        /* <DEDUP_REMOVED lines=28> */
.L_x_263:
[----:B------:R-:W1:Y:S01]  /*0c60*/  LDCU.64 UR26, c[0x0][0x3b8] ;  /* 0x00007700ff1a77ac */ /* 0x000e620008000a00 */
[----:B------:R-:W-:Y:S01]  /*0c70*/  MOV R18, R16 ;  /* 0x0000001000127202 */ /* 0x000fe20000000f00 */
[----:B------:R-:W-:Y:S01]  /*0c80*/  IMAD.MOV.U32 R20, RZ, RZ, R17 ;  /* 0x000000ffff147224 */ /* 0x000fe200078e0011 */
[----:B------:R-:W-:Y:S01]  /*0c90*/  MOV R4, 0xcd0 ;  /* 0x00000cd000047802 */ /* 0x000fe20000000f00 */
[----:B-1----:R-:W-:Y:S01]  /*0ca0*/  IMAD.U32 R6, RZ, RZ, UR26 ;  /* 0x0000001aff067e24 */ /* 0x002fe2000f8e00ff */
[----:B------:R-:W-:-:S07]  /*0cb0*/  MOV R7, UR27 ;  /* 0x0000001b00077c02 */ /* 0x000fce0008000f00 */
[----:B0-----:R-:W-:Y:S05]  /*0cc0*/  CALL.REL.NOINC `($__internal_18_$__cuda_sm20_div_u64) ;  /* 0x0000000400947944 */ /* 0x001fea0003c00000 */
        /* <DEDUP_REMOVED lines=10> */
.L_x_264:
[----:B------:R-:W-:Y:S05]  /*0d70*/  BSYNC.RECONVERGENT B1 ;  /* 0x0000000000017941 */ /* 0x000fea0003800200 */
.L_x_262:
        /* <DEDUP_REMOVED lines=27> */
.L_x_266:
        /* <DEDUP_REMOVED lines=18> */
.L_x_267:
[----:B------:R-:W-:Y:S05]  /*1050*/  BSYNC.RECONVERGENT B1 ;  /* 0x0000000000017941 */ /* 0x000fea0003800200 */
.L_x_265:
        /* <DEDUP_REMOVED lines=31> */
[----:B------:R-:W-:-:S06]  /*1250*/  LEA.HI.X R13, R4, R17, R3, 0x2, P0 ;  /* 0x00000011040d7211 */ /* 0x000fcc00000f1403 */
[----:B------:R-:W2:Y:S01]  /*1260*/  LDG.E R13, desc[UR40][R12.64] ;  /* 0x000000280c0d7981 */ /* 0x000ea2000c1e1900 */
[----:B0-----:R-:W-:Y:S01]  /*1270*/  IMAD R3, R0, UR7, RZ ;  /* 0x0000000700037c24 */ /* 0x001fe2000f8e02ff */
[----:B---3--:R-:W-:-:S04]  /*1280*/  LEA R4, P0, R2, R6, 0x2 ;  /* 0x0000000602047211 */ /* 0x008fc800078010ff */
        /* <DEDUP_REMOVED lines=8> */
.L_x_252:
[----:B------:R-:W-:Y:S05]  /*1310*/  EXIT ;  /* 0x000000000000794d */ /* 0x000fea0003800000 */
        .weak           $__internal_18_$__cuda_sm20_div_u64
        .type           $__internal_18_$__cuda_sm20_div_u64,@function
        .size           $__internal_18_$__cuda_sm20_div_u64,(.L_x_444 - $__internal_18_$__cuda_sm20_div_u64)
$__internal_18_$__cuda_sm20_div_u64:
        /* <DEDUP_REMOVED lines=67> */
[----:B------:R-:W-:Y:S06]  /*1750*/  RET.REL.NODEC R6 `(_ZN36_GLOBAL__N__30f09ad0_4_k_cu_fff026ee25block_to_universal_kernelIfLNS_11BlockLayoutE1EEEvPKPKT_PKPS2_mmmmmmmm) ;  /* 0xffffffe806287950 */ /* 0x000fec0003c3ffff */
.L_x_269:
        /* <DEDUP_REMOVED lines=10> */
.L_x_444:


//--------------------- .text._ZN36_GLOBAL__N__30f09ad0_4_k_cu_fff026ee25block_to_universal_kernelIfLNS_11BlockLayoutE0EEEvPKPKT_PKPS2_mmmmmmmm --------------------------
	.section	.text._ZN36_GLOBAL__N__30f09ad0_4_k_cu_fff026ee25block_to_universal_kernelIfLNS_11BlockLayoutE0EEEvPKPKT_PKPS2_mmmmmmmm,"ax",@progbits
	.align	128
.text._ZN36_GLOBAL__N__30f09ad0_4_k_cu_fff026ee25block_to_universal_kernelIfLNS_11BlockLayoutE0EEEvPKPKT_PKPS2_mmmmmmmm:
        .type           _ZN36_GLOBAL__N__30f09ad0_4_k_cu_fff026ee25block_to_universal_kernelIfLNS_11BlockLayoutE0EEEvPKPKT_PKPS2_mmmmmmmm,@function
        .size           _ZN36_GLOBAL__N__30f09ad0_4_k_cu_fff026ee25block_to_universal_kernelIfLNS_11BlockLayoutE0EEEvPKPKT_PKPS2_mmmmmmmm,(.L_x_446 - _ZN36_GLOBAL__N__30f09ad0_4_k_cu_fff026ee25block_to_universal_kernelIfLNS_11BlockLayoutE0EEEvPKPKT_PKPS2_mmmmmmmm)
        .other          _ZN36_GLOBAL__N__30f09ad0_4_k_cu_fff026ee25block_to_universal_kernelIfLNS_11BlockLayoutE0EEEvPKPKT_PKPS2_mmmmmmmm,@"STO_CUDA_ENTRY STV_DEFAULT"
_ZN36_GLOBAL__N__30f09ad0_4_k_cu_fff026ee25block_to_universal_kernelIfLNS_11BlockLayoutE0EEEvPKPKT_PKPS2_mmmmmmmm:
        /* <DEDUP_REMOVED lines=38> */
.L_x_286:
        /* <DEDUP_REMOVED lines=27> */
.L_x_272:
[----:B------:R-:W1:Y:S01]  /*0410*/  LDCU.64 UR26, c[0x0][0x398] ;  /* 0x00007300ff1a77ac */ /* 0x000e620008000a00 */
[----:B------:R-:W-:Y:S01]  /*0420*/  MOV R23, R2 ;  /* 0x0000000200177202 */ /* 0x000fe20000000f00 */
[----:B------:R-:W-:Y:S01]  /*0430*/  IMAD.MOV.U32 R20, RZ, RZ, R3 ;  /* 0x000000ffff147224 */ /* 0x000fe200078e0003 */
[----:B------:R-:W-:Y:S01]  /*0440*/  MOV R6, 0x480 ;  /* 0x0000048000067802 */ /* 0x000fe20000000f00 */
[----:B-1----:R-:W-:Y:S01]  /*0450*/  IMAD.U32 R18, RZ, RZ, UR26 ;  /* 0x0000001aff127e24 */ /* 0x002fe2000f8e00ff */
[----:B------:R-:W-:-:S07]  /*0460*/  MOV R19, UR27 ;  /* 0x0000001b00137c02 */ /* 0x000fce0008000f00 */
[----:B0-----:R-:W-:Y:S05]  /*0470*/  CALL.REL.NOINC `($__internal_19_$__cuda_sm20_div_u64) ;  /* 0x0000000c00847944 */ /* 0x001fea0003c00000 */
        /* <DEDUP_REMOVED lines=8> */
.L_x_273:
[----:B------:R-:W-:Y:S05]  /*0500*/  BSYNC.RECONVERGENT B1 ;  /* 0x0000000000017941 */ /* 0x000fea0003800200 */
.L_x_271:
        /* <DEDUP_REMOVED lines=27> */
.L_x_275:
        /* <DEDUP_REMOVED lines=15> */
.L_x_276:
[----:B------:R-:W-:Y:S05]  /*07b0*/  BSYNC.RECONVERGENT B1 ;  /* 0x0000000000017941 */ /* 0x000fea0003800200 */
.L_x_274:
        /* <DEDUP_REMOVED lines=27> */
.L_x_278:
        /* <DEDUP_REMOVED lines=15> */
.L_x_279:
[----:B------:R-:W-:Y:S05]  /*0a60*/  BSYNC.RECONVERGENT B1 ;  /* 0x0000000000017941 */ /* 0x000fea0003800200 */
.L_x_277:
        /* <DEDUP_REMOVED lines=28> */
.L_x_281:
[----:B------:R-:W1:Y:S01]  /*0c30*/  LDCU.64 UR26, c[0x0][0x3b8] ;  /* 0x00007700ff1a77ac */ /* 0x000e620008000a00 */
[----:B------:R-:W-:Y:S01]  /*0c40*/  IMAD.MOV.U32 R23, RZ, RZ, R16 ;  /* 0x000000ffff177224 */ /* 0x000fe200078e0010 */
[----:B------:R-:W-:Y:S02]  /*0c50*/  MOV R20, R17 ;  /* 0x0000001100147202 */ /* 0x000fe40000000f00 */
[----:B------:R-:W-:Y:S02]  /*0c60*/  MOV R6, 0xca0 ;  /* 0x00000ca000067802 */ /* 0x000fe40000000f00 */
[----:B-1----:R-:W-:Y:S01]  /*0c70*/  MOV R18, UR26 ;  /* 0x0000001a00127c02 */ /* 0x002fe20008000f00 */
[----:B------:R-:W-:-:S07]  /*0c80*/  IMAD.U32 R19, RZ, RZ, UR27 ;  /* 0x0000001bff137e24 */ /* 0x000fce000f8e00ff */
[----:B0-----:R-:W-:Y:S05]  /*0c90*/  CALL.REL.NOINC `($__internal_19_$__cuda_sm20_div_u64) ;  /* 0x00000004007c7944 */ /* 0x001fea0003c00000 */
        /* <DEDUP_REMOVED lines=10> */
.L_x_282:
[----:B------:R-:W-:Y:S05]  /*0d40*/  BSYNC.RECONVERGENT B1 ;  /* 0x0000000000017941 */ /* 0x000fea0003800200 */
.L_x_280:
        /* <DEDUP_REMOVED lines=27> */
.L_x_284:
[----:B------:R-:W1:Y:S01]  /*0f00*/  LDCU.64 UR26, c[0x0][0x3b0] ;  /* 0x00007600ff1a77ac */ /* 0x000e620008000a00 */
[----:B------:R-:W-:Y:S01]  /*0f10*/  IMAD.MOV.U32 R23, RZ, RZ, R16 ;  /* 0x000000ffff177224 */ /* 0x000fe200078e0010 */
[----:B------:R-:W-:Y:S02]  /*0f20*/  MOV R20, R17 ;  /* 0x0000001100147202 */ /* 0x000fe40000000f00 */
[----:B------:R-:W-:Y:S02]  /*0f30*/  MOV R6, 0xf70 ;  /* 0x00000f7000067802 */ /* 0x000fe40000000f00 */
[----:B-1----:R-:W-:Y:S01]  /*0f40*/  MOV R18, UR26 ;  /* 0x0000001a00127c02 */ /* 0x002fe20008000f00 */
[----:B------:R-:W-:-:S07]  /*0f50*/  IMAD.U32 R19, RZ, RZ, UR27 ;  /* 0x0000001bff137e24 */ /* 0x000fce000f8e00ff */
[----:B0-----:R-:W-:Y:S05]  /*0f60*/  CALL.REL.NOINC `($__internal_19_$__cuda_sm20_div_u64) ;  /* 0x0000000000c87944 */ /* 0x001fea0003c00000 */
[----:B------:R-:W-:-:S05]  /*0f70*/  IADD3 R19, P0, PT, RZ, -R20, RZ ;  /* 0x80000014ff137210 */ /* 0x000fca0007f1e0ff */
[----:B------:R-:W-:Y:S02]  /*0f80*/  IMAD.X R6, RZ, RZ, ~R21, P0 ;  /* 0x000000ffff067224 */ /* 0x000fe400000e0e15 */
[----:B------:R-:W-:-:S04]  /*0f90*/  IMAD.WIDE.U32 R16, R19, UR38, R16 ;  /* 0x0000002613107c25 */ /* 0x000fc8000f8e0010 */
[----:B------:R-:W-:-:S04]  /*0fa0*/  IMAD R6, R6, UR38, RZ ;  /* 0x0000002606067c24 */ /* 0x000fc8000f8e02ff */
[----:B------:R-:W-:-:S05]  /*0fb0*/  IMAD R19, R19, UR39, R6 ;  /* 0x0000002713137c24 */ /* 0x000fca000f8e0206 */
[----:B------:R-:W-:-:S07]  /*0fc0*/  IADD3 R6, PT, PT, R17, R19, RZ ;  /* 0x0000001311067210 */ /* 0x000fce0007ffe0ff */
.L_x_285:
[----:B------:R-:W-:Y:S05]  /*0fd0*/  BSYNC.RECONVERGENT B1 ;  /* 0x0000000000017941 */ /* 0x000fea0003800200 */
.L_x_283:
        /* <DEDUP_REMOVED lines=31> */
[----:B------:R-:W-:-:S06]  /*11d0*/  LEA.HI.X R9, R6, R17, R7, 0x2, P0 ;  /* 0x0000001106097211 */ /* 0x000fcc00000f1407 */
[----:B------:R-:W2:Y:S01]  /*11e0*/  LDG.E R9, desc[UR40][R8.64] ;  /* 0x0000002808097981 */ /* 0x000ea2000c1e1900 */
        /* <DEDUP_REMOVED lines=9> */
.L_x_270:
[----:B------:R-:W-:Y:S05]  /*1280*/  EXIT ;  /* 0x000000000000794d */ /* 0x000fea0003800000 */
        .weak           $__internal_19_$__cuda_sm20_div_u64
        .type           $__internal_19_$__cuda_sm20_div_u64,@function
        .size           $__internal_19_$__cuda_sm20_div_u64,(.L_x_446 - $__internal_19_$__cuda_sm20_div_u64)
$__internal_19_$__cuda_sm20_div_u64:
        /* <DEDUP_REMOVED lines=67> */
[----:B------:R-:W-:Y:S06]  /*16c0*/  RET.REL.NODEC R18 `(_ZN36_GLOBAL__N__30f09ad0_4_k_cu_fff026ee25block_to_universal_kernelIfLNS_11BlockLayoutE0EEEvPKPKT_PKPS2_mmmmmmmm) ;  /* 0xffffffe8124c7950 */ /* 0x000fec0003c3ffff */
.L_x_287:
        /* <DEDUP_REMOVED lines=11> */
.L_x_446:


//--------------------- .text._ZN36_GLOBAL__N__30f09ad0_4_k_cu_fff026ee25block_to_universal_kernelI13__nv_bfloat16LNS_11BlockLayoutE1EEEvPKPKT_PKPS3_mmmmmmmm --------------------------
	.section	.text._ZN36_GLOBAL__N__30f09ad0_4_k_cu_fff026ee25block_to_universal_kernelI13__nv_bfloat16LNS_11BlockLayoutE1EEEvPKPKT_PKPS3_mmmmmmmm,"ax",@progbits
	.align	128
.text._ZN36_GLOBAL__N__30f09ad0_4_k_cu_fff026ee25block_to_universal_kernelI13__nv_bfloat16LNS_11BlockLayoutE1EEEvPKPKT_PKPS3_mmmmmmmm:
        .type           _ZN36_GLOBAL__N__30f09ad0_4_k_cu_fff026ee25block_to_universal_kernelI13__nv_bfloat16LNS_11BlockLayoutE1EEEvPKPKT_PKPS3_mmmmmmmm,@function
        .size           _ZN36_GLOBAL__N__30f09ad0_4_k_cu_fff026ee25block_to_universal_kernelI13__nv_bfloat16LNS_11BlockLayoutE1EEEvPKPKT_PKPS3_mmmmmmmm,(.L_x_448 - _ZN36_GLOBAL__N__30f09ad0_4_k_cu_fff026ee25block_to_universal_kernelI13__nv_bfloat16LNS_11BlockLayoutE1EEEvPKPKT_PKPS3_mmmmmmmm)
        .other          _ZN36_GLOBAL__N__30f09ad0_4_k_cu_fff026ee25block_to_universal_kernelI13__nv_bfloat16LNS_11BlockLayoutE1EEEvPKPKT_PKPS3_mmmmmmmm,@"STO_CUDA_ENTRY STV_DEFAULT"
_ZN36_GLOBAL__N__30f09ad0_4_k_cu_fff026ee25block_to_universal_kernelI13__nv_bfloat16LNS_11BlockLayoutE1EEEvPKPKT_PKPS3_mmmmmmmm:
        /* <DEDUP_REMOVED lines=36> */
.L_x_304:
        /* <DEDUP_REMOVED lines=27> */
.L_x_290:
[----:B------:R-:W1:Y:S01]  /*03f0*/  LDCU.64 UR26, c[0x0][0x398] ;  /* 0x00007300ff1a77ac */ /* 0x000e620008000a00 */
[----:B------:R-:W-:Y:S01]  /*0400*/  MOV R18, R10 ;  /* 0x0000000a00127202 */ /* 0x000fe20000000f00 */
[----:B------:R-:W-:Y:S01]  /*0410*/  IMAD.MOV.U32 R20, RZ, RZ, R11 ;  /* 0x000000ffff147224 */ /* 0x000fe200078e000b */
[----:B------:R-:W-:Y:S01]  /*0420*/  MOV R4, 0x460 ;  /* 0x0000046000047802 */ /* 0x000fe20000000f00 */
[----:B-1----:R-:W-:Y:S01]  /*0430*/  IMAD.U32 R6, RZ, RZ, UR26 ;  /* 0x0000001aff067e24 */ /* 0x002fe2000f8e00ff */
[----:B------:R-:W-:-:S07]  /*0440*/  MOV R7, UR27 ;  /* 0x0000001b00077c02 */ /* 0x000fce0008000f00 */
[----:B0-----:R-:W-:Y:S05]  /*0450*/  CALL.REL.NOINC `($__internal_20_$__cuda_sm20_div_u64) ;  /* 0x0000000c00b07944 */ /* 0x001fea0003c00000 */
        /* <DEDUP_REMOVED lines=8> */
.L_x_291:
[----:B------:R-:W-:Y:S05]  /*04e0*/  BSYNC.RECONVERGENT B1 ;  /* 0x0000000000017941 */ /* 0x000fea0003800200 */
.L_x_289:
        /* <DEDUP_REMOVED lines=27> */
.L_x_293:
        /* <DEDUP_REMOVED lines=17> */
.L_x_294:
[----:B------:R-:W-:Y:S05]  /*07b0*/  BSYNC.RECONVERGENT B1 ;  /* 0x0000000000017941 */ /* 0x000fea0003800200 */
.L_x_292:
        /* <DEDUP_REMOVED lines=28> */
.L_x_296:
[----:B------:R-:W1:Y:S01]  /*0980*/  LDCU.64 UR26, c[0x0][0x3c0] ;  /* 0x00007800ff1a77ac */ /* 0x000e620008000a00 */
[----:B------:R-:W-:Y:S01]  /*0990*/  IMAD.MOV.U32 R18, RZ, RZ, R16 ;  /* 0x000000ffff127224 */ /* 0x000fe200078e0010 */
[----:B------:R-:W-:Y:S02]  /*09a0*/  MOV R20, R17 ;  /* 0x0000001100147202 */ /* 0x000fe40000000f00 */
[----:B------:R-:W-:Y:S02]  /*09b0*/  MOV R4, 0x9f0 ;  /* 0x000009f000047802 */ /* 0x000fe40000000f00 */
[----:B-1----:R-:W-:Y:S01]  /*09c0*/  MOV R6, UR26 ;  /* 0x0000001a00067c02 */ /* 0x002fe20008000f00 */
[----:B------:R-:W-:-:S07]  /*09d0*/  IMAD.U32 R7, RZ, RZ, UR27 ;  /* 0x0000001bff077e24 */ /* 0x000fce000f8e00ff */
[----:B0-----:R-:W-:Y:S05]  /*09e0*/  CALL.REL.NOINC `($__internal_20_$__cuda_sm20_div_u64) ;  /* 0x00000008004c7944 */ /* 0x001fea0003c00000 */
        /* <DEDUP_REMOVED lines=10> */
.L_x_297:
[----:B------:R-:W-:Y:S05]  /*0a90*/  BSYNC.RECONVERGENT B1 ;  /* 0x0000000000017941 */ /* 0x000fea0003800200 */
.L_x_295:
        /* <DEDUP_REMOVED lines=28> */
.L_x_299:
[----:B------:R-:W1:Y:S01]  /*0c60*/  LDCU.64 UR26, c[0x0][0x3b8] ;  /* 0x00007700ff1a77ac */ /* 0x000e620008000a00 */
[----:B------:R-:W-:Y:S01]  /*0c70*/  MOV R18, R16 ;  /* 0x0000001000127202 */ /* 0x000fe20000000f00 */
[----:B------:R-:W-:Y:S01]  /*0c80*/  IMAD.MOV.U32 R20, RZ, RZ, R17 ;  /* 0x000000ffff147224 */ /* 0x000fe200078e0011 */
[----:B------:R-:W-:Y:S01]  /*0c90*/  MOV R4, 0xcd0 ;  /* 0x00000cd000047802 */ /* 0x000fe20000000f00 */
[----:B-1----:R-:W-:Y:S01]  /*0ca0*/  IMAD.U32 R6, RZ, RZ, UR26 ;  /* 0x0000001aff067e24 */ /* 0x002fe2000f8e00ff */
[----:B------:R-:W-:-:S07]  /*0cb0*/  MOV R7, UR27 ;  /* 0x0000001b00077c02 */ /* 0x000fce0008000f00 */
[----:B0-----:R-:W-:Y:S05]  /*0cc0*/  CALL.REL.NOINC `($__internal_20_$__cuda_sm20_div_u64) ;  /* 0x0000000400947944 */ /* 0x001fea0003c00000 */
        /* <DEDUP_REMOVED lines=10> */
.L_x_300:
[----:B------:R-:W-:Y:S05]  /*0d70*/  BSYNC.RECONVERGENT B1 ;  /* 0x0000000000017941 */ /* 0x000fea0003800200 */
.L_x_298:
        /* <DEDUP_REMOVED lines=27> */
.L_x_302:
        /* <DEDUP_REMOVED lines=18> */
.L_x_303:
[----:B------:R-:W-:Y:S05]  /*1050*/  BSYNC.RECONVERGENT B1 ;  /* 0x0000000000017941 */ /* 0x000fea0003800200 */
.L_x_301:
        /* <DEDUP_REMOVED lines=32> */
[----:B------:R-:W2:Y:S01]  /*1260*/  LDG.E.U16 R13, desc[UR40][R12.64] ;  /* 0x000000280c0d7981 */ /* 0x000ea2000c1e1500 */
[----:B0-----:R-:W-:Y:S01]  /*1270*/  IMAD R3, R0, UR7, RZ ;  /* 0x0000000700037c24 */ /* 0x001fe2000f8e02ff */
[----:B---3--:R-:W-:-:S04]  /*1280*/  LEA R4, P0, R2, R6, 0x1 ;  /* 0x0000000602047211 */ /* 0x008fc800078008ff */
        /* <DEDUP_REMOVED lines=8> */
.L_x_288:
[----:B------:R-:W-:Y:S05]  /*1310*/  EXIT ;  /* 0x000000000000794d */ /* 0x000fea0003800000 */
        .weak           $__internal_20_$__cuda_sm20_div_u64
        .type           $__internal_20_$__cuda_sm20_div_u64,@function
        .size           $__internal_20_$__cuda_sm20_div_u64,(.L_x_448 - $__internal_20_$__cuda_sm20_div_u64)
$__internal_20_$__cuda_sm20_div_u64:
        /* <DEDUP_REMOVED lines=67> */
[----:B------:R-:W-:Y:S06]  /*1750*/  RET.REL.NODEC R6 `(_ZN36_GLOBAL__N__30f09ad0_4_k_cu_fff026ee25block_to_universal_kernelI13__nv_bfloat16LNS_11BlockLayoutE1EEEvPKPKT_PKPS3_mmmmmmmm) ;  /* 0xffffffe806287950 */ /* 0x000fec0003c3ffff */
.L_x_305:
        /* <DEDUP_REMOVED lines=10> */
.L_x_448:


//--------------------- .text._ZN36_GLOBAL__N__30f09ad0_4_k_cu_fff026ee25block_to_universal_kernelI13__nv_bfloat16LNS_11BlockLayoutE0EEEvPKPKT_PKPS3_mmmmmmmm --------------------------
	.section	.text._ZN36_GLOBAL__N__30f09ad0_4_k_cu_fff026ee25block_to_universal_kernelI13__nv_bfloat16LNS_11BlockLayoutE0EEEvPKPKT_PKPS3_mmmmmmmm,"ax",@progbits
	.align	128
.text._ZN36_GLOBAL__N__30f09ad0_4_k_cu_fff026ee25block_to_universal_kernelI13__nv_bfloat16LNS_11BlockLayoutE0EEEvPKPKT_PKPS3_mmmmmmmm:
        .type           _ZN36_GLOBAL__N__30f09ad0_4_k_cu_fff026ee25block_to_universal_kernelI13__nv_bfloat16LNS_11BlockLayoutE0EEEvPKPKT_PKPS3_mmmmmmmm,@function
        .size           _ZN36_GLOBAL__N__30f09ad0_4_k_cu_fff026ee25block_to_universal_kernelI13__nv_bfloat16LNS_11BlockLayoutE0EEEvPKPKT_PKPS3_mmmmmmmm,(.L_x_450 - _ZN36_GLOBAL__N__30f09ad0_4_k_cu_fff026ee25block_to_universal_kernelI13__nv_bfloat16LNS_11BlockLayoutE0EEEvPKPKT_PKPS3_mmmmmmmm)
        .other          _ZN36_GLOBAL__N__30f09ad0_4_k_cu_fff026ee25block_to_universal_kernelI13__nv_bfloat16LNS_11BlockLayoutE0EEEvPKPKT_PKPS3_mmmmmmmm,@"STO_CUDA_ENTRY STV_DEFAULT"
_ZN36_GLOBAL__N__30f09ad0_4_k_cu_fff026ee25block_to_universal_kernelI13__nv_bfloat16LNS_11BlockLayoutE0EEEvPKPKT_PKPS3_mmmmmmmm:
        /* <DEDUP_REMOVED lines=38> */
.L_x_322:
        /* <DEDUP_REMOVED lines=27> */
.L_x_308:
[----:B------:R-:W1:Y:S01]  /*0410*/  LDCU.64 UR26, c[0x0][0x398] ;  /* 0x00007300ff1a77ac */ /* 0x000e620008000a00 */
[----:B------:R-:W-:Y:S01]  /*0420*/  MOV R23, R2 ;  /* 0x0000000200177202 */ /* 0x000fe20000000f00 */
[----:B------:R-:W-:Y:S01]  /*0430*/  IMAD.MOV.U32 R20, RZ, RZ, R3 ;  /* 0x000000ffff147224 */ /* 0x000fe200078e0003 */
[----:B------:R-:W-:Y:S01]  /*0440*/  MOV R6, 0x480 ;  /* 0x0000048000067802 */ /* 0x000fe20000000f00 */
[----:B-1----:R-:W-:Y:S01]  /*0450*/  IMAD.U32 R18, RZ, RZ, UR26 ;  /* 0x0000001aff127e24 */ /* 0x002fe2000f8e00ff */
[----:B------:R-:W-:-:S07]  /*0460*/  MOV R19, UR27 ;  /* 0x0000001b00137c02 */ /* 0x000fce0008000f00 */
[----:B0-----:R-:W-:Y:S05]  /*0470*/  CALL.REL.NOINC `($__internal_21_$__cuda_sm20_div_u64) ;  /* 0x0000000c00847944 */ /* 0x001fea0003c00000 */
        /* <DEDUP_REMOVED lines=8> */
.L_x_309:
[----:B------:R-:W-:Y:S05]  /*0500*/  BSYNC.RECONVERGENT B1 ;  /* 0x0000000000017941 */ /* 0x000fea0003800200 */
.L_x_307:
        /* <DEDUP_REMOVED lines=27> */
.L_x_311:
        /* <DEDUP_REMOVED lines=15> */
.L_x_312:
[----:B------:R-:W-:Y:S05]  /*07b0*/  BSYNC.RECONVERGENT B1 ;  /* 0x0000000000017941 */ /* 0x000fea0003800200 */
.L_x_310:
        /* <DEDUP_REMOVED lines=27> */
.L_x_314:
        /* <DEDUP_REMOVED lines=15> */
.L_x_315:
[----:B------:R-:W-:Y:S05]  /*0a60*/  BSYNC.RECONVERGENT B1 ;  /* 0x0000000000017941 */ /* 0x000fea0003800200 */
.L_x_313:
        /* <DEDUP_REMOVED lines=28> */
.L_x_317:
[----:B------:R-:W1:Y:S01]  /*0c30*/  LDCU.64 UR26, c[0x0][0x3b8] ;  /* 0x00007700ff1a77ac */ /* 0x000e620008000a00 */
[----:B------:R-:W-:Y:S01]  /*0c40*/  IMAD.MOV.U32 R23, RZ, RZ, R16 ;  /* 0x000000ffff177224 */ /* 0x000fe200078e0010 */
[----:B------:R-:W-:Y:S02]  /*0c50*/  MOV R20, R17 ;  /* 0x0000001100147202 */ /* 0x000fe40000000f00 */
[----:B------:R-:W-:Y:S02]  /*0c60*/  MOV R6, 0xca0 ;  /* 0x00000ca000067802 */ /* 0x000fe40000000f00 */
[----:B-1----:R-:W-:Y:S01]  /*0c70*/  MOV R18, UR26 ;  /* 0x0000001a00127c02 */ /* 0x002fe20008000f00 */
[----:B------:R-:W-:-:S07]  /*0c80*/  IMAD.U32 R19, RZ, RZ, UR27 ;  /* 0x0000001bff137e24 */ /* 0x000fce000f8e00ff */
[----:B0-----:R-:W-:Y:S05]  /*0c90*/  CALL.REL.NOINC `($__internal_21_$__cuda_sm20_div_u64) ;  /* 0x00000004007c7944 */ /* 0x001fea0003c00000 */
        /* <DEDUP_REMOVED lines=10> */
.L_x_318:
[----:B------:R-:W-:Y:S05]  /*0d40*/  BSYNC.RECONVERGENT B1 ;  /* 0x0000000000017941 */ /* 0x000fea0003800200 */
.L_x_316:
        /* <DEDUP_REMOVED lines=27> */
.L_x_320:
[----:B------:R-:W1:Y:S01]  /*0f00*/  LDCU.64 UR26, c[0x0][0x3b0] ;  /* 0x00007600ff1a77ac */ /* 0x000e620008000a00 */
[----:B------:R-:W-:Y:S01]  /*0f10*/  IMAD.MOV.U32 R23, RZ, RZ, R16 ;  /* 0x000000ffff177224 */ /* 0x000fe200078e0010 */
[----:B------:R-:W-:Y:S02]  /*0f20*/  MOV R20, R17 ;  /* 0x0000001100147202 */ /* 0x000fe40000000f00 */
[----:B------:R-:W-:Y:S02]  /*0f30*/  MOV R6, 0xf70 ;  /* 0x00000f7000067802 */ /* 0x000fe40000000f00 */
[----:B-1----:R-:W-:Y:S01]  /*0f40*/  MOV R18, UR26 ;  /* 0x0000001a00127c02 */ /* 0x002fe20008000f00 */
[----:B------:R-:W-:-:S07]  /*0f50*/  IMAD.U32 R19, RZ, RZ, UR27 ;  /* 0x0000001bff137e24 */ /* 0x000fce000f8e00ff */
[----:B0-----:R-:W-:Y:S05]  /*0f60*/  CALL.REL.NOINC `($__internal_21_$__cuda_sm20_div_u64) ;  /* 0x0000000000c87944 */ /* 0x001fea0003c00000 */
[----:B------:R-:W-:-:S05]  /*0f70*/  IADD3 R19, P0, PT, RZ, -R20, RZ ;  /* 0x80000014ff137210 */ /* 0x000fca0007f1e0ff */
[----:B------:R-:W-:Y:S02]  /*0f80*/  IMAD.X R6, RZ, RZ, ~R21, P0 ;  /* 0x000000ffff067224 */ /* 0x000fe400000e0e15 */
[----:B------:R-:W-:-:S04]  /*0f90*/  IMAD.WIDE.U32 R16, R19, UR38, R16 ;  /* 0x0000002613107c25 */ /* 0x000fc8000f8e0010 */
[----:B------:R-:W-:-:S04]  /*0fa0*/  IMAD R6, R6, UR38, RZ ;  /* 0x0000002606067c24 */ /* 0x000fc8000f8e02ff */
[----:B------:R-:W-:-:S05]  /*0fb0*/  IMAD R19, R19, UR39, R6 ;  /* 0x0000002713137c24 */ /* 0x000fca000f8e0206 */
[----:B------:R-:W-:-:S07]  /*0fc0*/  IADD3 R6, PT, PT, R17, R19, RZ ;  /* 0x0000001311067210 */ /* 0x000fce0007ffe0ff */
.L_x_321:
[----:B------:R-:W-:Y:S05]  /*0fd0*/  BSYNC.RECONVERGENT B1 ;  /* 0x0000000000017941 */ /* 0x000fea0003800200 */
.L_x_319:
        /* <DEDUP_REMOVED lines=32> */
[----:B------:R-:W2:Y:S01]  /*11e0*/  LDG.E.U16 R9, desc[UR40][R8.64] ;  /* 0x0000002808097981 */ /* 0x000ea2000c1e1500 */
        /* <DEDUP_REMOVED lines=9> */
.L_x_306:
[----:B------:R-:W-:Y:S05]  /*1280*/  EXIT ;  /* 0x000000000000794d */ /* 0x000fea0003800000 */
        .weak           $__internal_21_$__cuda_sm20_div_u64
        .type           $__internal_21_$__cuda_sm20_div_u64,@function
        .size           $__internal_21_$__cuda_sm20_div_u64,(.L_x_450 - $__internal_21_$__cuda_sm20_div_u64)
$__internal_21_$__cuda_sm20_div_u64:
        /* <DEDUP_REMOVED lines=67> */
[----:B------:R-:W-:Y:S06]  /*16c0*/  RET.REL.NODEC R18 `(_ZN36_GLOBAL__N__30f09ad0_4_k_cu_fff026ee25block_to_universal_kernelI13__nv_bfloat16LNS_11BlockLayoutE0EEEvPKPKT_PKPS3_mmmmmmmm) ;  /* 0xffffffe8124c7950 */ /* 0x000fec0003c3ffff */
.L_x_323:
        /* <DEDUP_REMOVED lines=11> */
.L_x_450:


//--------------------- .text._ZN36_GLOBAL__N__30f09ad0_4_k_cu_fff026ee25block_to_universal_kernelI6__halfLNS_11BlockLayoutE1EEEvPKPKT_PKPS3_mmmmmmmm --------------------------
	.section	.text._ZN36_GLOBAL__N__30f09ad0_4_k_cu_fff026ee25block_to_universal_kernelI6__halfLNS_11BlockLayoutE1EEEvPKPKT_PKPS3_mmmmmmmm,"ax",@progbits
	.align	128
.text._ZN36_GLOBAL__N__30f09ad0_4_k_cu_fff026ee25block_to_universal_kernelI6__halfLNS_11BlockLayoutE1EEEvPKPKT_PKPS3_mmmmmmmm:
        .type           _ZN36_GLOBAL__N__30f09ad0_4_k_cu_fff026ee25block_to_universal_kernelI6__halfLNS_11BlockLayoutE1EEEvPKPKT_PKPS3_mmmmmmmm,@function
        .size           _ZN36_GLOBAL__N__30f09ad0_4_k_cu_fff026ee25block_to_universal_kernelI6__halfLNS_11BlockLayoutE1EEEvPKPKT_PKPS3_mmmmmmmm,(.L_x_452 - _ZN36_GLOBAL__N__30f09ad0_4_k_cu_fff026ee25block_to_universal_kernelI6__halfLNS_11BlockLayoutE1EEEvPKPKT_PKPS3_mmmmmmmm)
        .other          _ZN36_GLOBAL__N__30f09ad0_4_k_cu_fff026ee25block_to_universal_kernelI6__halfLNS_11BlockLayoutE1EEEvPKPKT_PKPS3_mmmmmmmm,@"STO_CUDA_ENTRY STV_DEFAULT"
_ZN36_GLOBAL__N__30f09ad0_4_k_cu_fff026ee25block_to_universal_kernelI6__halfLNS_11BlockLayoutE1EEEvPKPKT_PKPS3_mmmmmmmm:
        /* <DEDUP_REMOVED lines=36> */
.L_x_340:
        /* <DEDUP_REMOVED lines=27> */
.L_x_326:
[----:B------:R-:W1:Y:S01]  /*03f0*/  LDCU.64 UR26, c[0x0][0x398] ;  /* 0x00007300ff1a77ac */ /* 0x000e620008000a00 */
[----:B------:R-:W-:Y:S01]  /*0400*/  MOV R18, R10 ;  /* 0x0000000a00127202 */ /* 0x000fe20000000f00 */
[----:B------:R-:W-:Y:S01]  /*0410*/  IMAD.MOV.U32 R20, RZ, RZ, R11 ;  /* 0x000000ffff147224 */ /* 0x000fe200078e000b */
[----:B------:R-:W-:Y:S01]  /*0420*/  MOV R4, 0x460 ;  /* 0x0000046000047802 */ /* 0x000fe20000000f00 */
[----:B-1----:R-:W-:Y:S01]  /*0430*/  IMAD.U32 R6, RZ, RZ, UR26 ;  /* 0x0000001aff067e24 */ /* 0x002fe2000f8e00ff */
[----:B------:R-:W-:-:S07]  /*0440*/  MOV R7, UR27 ;  /* 0x0000001b00077c02 */ /* 0x000fce0008000f00 */
[----:B0-----:R-:W-:Y:S05]  /*0450*/  CALL.REL.NOINC `($__internal_22_$__cuda_sm20_div_u64) ;  /* 0x0000000c00b07944 */ /* 0x001fea0003c00000 */
        /* <DEDUP_REMOVED lines=8> */
.L_x_327:
[----:B------:R-:W-:Y:S05]  /*04e0*/  BSYNC.RECONVERGENT B1 ;  /* 0x0000000000017941 */ /* 0x000fea0003800200 */
.L_x_325:
        /* <DEDUP_REMOVED lines=27> */
.L_x_329:
        /* <DEDUP_REMOVED lines=17> */
.L_x_330:
[----:B------:R-:W-:Y:S05]  /*07b0*/  BSYNC.RECONVERGENT B1 ;  /* 0x0000000000017941 */ /* 0x000fea0003800200 */
.L_x_328:
        /* <DEDUP_REMOVED lines=28> */
.L_x_332:
[----:B------:R-:W1:Y:S01]  /*0980*/  LDCU.64 UR26, c[0x0][0x3c0] ;  /* 0x00007800ff1a77ac */ /* 0x000e620008000a00 */
[----:B------:R-:W-:Y:S01]  /*0990*/  IMAD.MOV.U32 R18, RZ, RZ, R16 ;  /* 0x000000ffff127224 */ /* 0x000fe200078e0010 */
[----:B------:R-:W-:Y:S02]  /*09a0*/  MOV R20, R17 ;  /* 0x0000001100147202 */ /* 0x000fe40000000f00 */
[----:B------:R-:W-:Y:S02]  /*09b0*/  MOV R4, 0x9f0 ;  /* 0x000009f000047802 */ /* 0x000fe40000000f00 */
[----:B-1----:R-:W-:Y:S01]  /*09c0*/  MOV R6, UR26 ;  /* 0x0000001a00067c02 */ /* 0x002fe20008000f00 */
[----:B------:R-:W-:-:S07]  /*09d0*/  IMAD.U32 R7, RZ, RZ, UR27 ;  /* 0x0000001bff077e24 */ /* 0x000fce000f8e00ff */
[----:B0-----:R-:W-:Y:S05]  /*09e0*/  CALL.REL.NOINC `($__internal_22_$__cuda_sm20_div_u64) ;  /* 0x00000008004c7944 */ /* 0x001fea0003c00000 */
        /* <DEDUP_REMOVED lines=10> */
.L_x_333:
[----:B------:R-:W-:Y:S05]  /*0a90*/  BSYNC.RECONVERGENT B1 ;  /* 0x0000000000017941 */ /* 0x000fea0003800200 */
.L_x_331:
        /* <DEDUP_REMOVED lines=28> */
.L_x_335:
[----:B------:R-:W1:Y:S01]  /*0c60*/  LDCU.64 UR26, c[0x0][0x3b8] ;  /* 0x00007700ff1a77ac */ /* 0x000e620008000a00 */
[----:B------:R-:W-:Y:S01]  /*0c70*/  MOV R18, R16 ;  /* 0x0000001000127202 */ /* 0x000fe20000000f00 */
[----:B------:R-:W-:Y:S01]  /*0c80*/  IMAD.MOV.U32 R20, RZ, RZ, R17 ;  /* 0x000000ffff147224 */ /* 0x000fe200078e0011 */
[----:B------:R-:W-:Y:S01]  /*0c90*/  MOV R4, 0xcd0 ;  /* 0x00000cd000047802 */ /* 0x000fe20000000f00 */
[----:B-1----:R-:W-:Y:S01]  /*0ca0*/  IMAD.U32 R6, RZ, RZ, UR26 ;  /* 0x0000001aff067e24 */ /* 0x002fe2000f8e00ff */
[----:B------:R-:W-:-:S07]  /*0cb0*/  MOV R7, UR27 ;  /* 0x0000001b00077c02 */ /* 0x000fce0008000f00 */
[----:B0-----:R-:W-:Y:S05]  /*0cc0*/  CALL.REL.NOINC `($__internal_22_$__cuda_sm20_div_u64) ;  /* 0x0000000400947944 */ /* 0x001fea0003c00000 */
        /* <DEDUP_REMOVED lines=10> */
.L_x_336:
[----:B------:R-:W-:Y:S05]  /*0d70*/  BSYNC.RECONVERGENT B1 ;  /* 0x0000000000017941 */ /* 0x000fea0003800200 */
.L_x_334:
        /* <DEDUP_REMOVED lines=27> */
.L_x_338:
        /* <DEDUP_REMOVED lines=18> */
.L_x_339:
[----:B------:R-:W-:Y:S05]  /*1050*/  BSYNC.RECONVERGENT B1 ;  /* 0x0000000000017941 */ /* 0x000fea0003800200 */
.L_x_337:
        /* <DEDUP_REMOVED lines=43> */
.L_x_324:
[----:B------:R-:W-:Y:S05]  /*1310*/  EXIT ;  /* 0x000000000000794d */ /* 0x000fea0003800000 */
        .weak           $__internal_22_$__cuda_sm20_div_u64
        .type           $__internal_22_$__cuda_sm20_div_u64,@function
        .size           $__internal_22_$__cuda_sm20_div_u64,(.L_x_452 - $__internal_22_$__cuda_sm20_div_u64)
$__internal_22_$__cuda_sm20_div_u64:
        /* <DEDUP_REMOVED lines=67> */
[----:B------:R-:W-:Y:S06]  /*1750*/  RET.REL.NODEC R6 `(_ZN36_GLOBAL__N__30f09ad0_4_k_cu_fff026ee25block_to_universal_kernelI6__halfLNS_11BlockLayoutE1EEEvPKPKT_PKPS3_mmmmmmmm) ;  /* 0xffffffe806287950 */ /* 0x000fec0003c3ffff */
.L_x_341:
        /* <DEDUP_REMOVED lines=10> */
.L_x_452:


//--------------------- .text._ZN36_GLOBAL__N__30f09ad0_4_k_cu_fff026ee25block_to_universal_kernelI6__halfLNS_11BlockLayoutE0EEEvPKPKT_PKPS3_mmmmmmmm --------------------------
	.section	.text._ZN36_GLOBAL__N__30f09ad0_4_k_cu_fff026ee25block_to_universal_kernelI6__halfLNS_11BlockLayoutE0EEEvPKPKT_PKPS3_mmmmmmmm,"ax",@progbits
	.align	128
.text._ZN36_GLOBAL__N__30f09ad0_4_k_cu_fff026ee25block_to_universal_kernelI6__halfLNS_11BlockLayoutE0EEEvPKPKT_PKPS3_mmmmmmmm:
        .type           _ZN36_GLOBAL__N__30f09ad0_4_k_cu_fff026ee25block_to_universal_kernelI6__halfLNS_11BlockLayoutE0EEEvPKPKT_PKPS3_mmmmmmmm,@function
        .size           _ZN36_GLOBAL__N__30f09ad0_4_k_cu_fff026ee25block_to_universal_kernelI6__halfLNS_11BlockLayoutE0EEEvPKPKT_PKPS3_mmmmmmmm,(.L_x_454 - _ZN36_GLOBAL__N__30f09ad0_4_k_cu_fff026ee25block_to_universal_kernelI6__halfLNS_11BlockLayoutE0EEEvPKPKT_PKPS3_mmmmmmmm)
        .other          _ZN36_GLOBAL__N__30f09ad0_4_k_cu_fff026ee25block_to_universal_kernelI6__halfLNS_11BlockLayoutE0EEEvPKPKT_PKPS3_mmmmmmmm,@"STO_CUDA_ENTRY STV_DEFAULT"
_ZN36_GLOBAL__N__30f09ad0_4_k_cu_fff026ee25block_to_universal_kernelI6__halfLNS_11BlockLayoutE0EEEvPKPKT_PKPS3_mmmmmmmm:
        /* <DEDUP_REMOVED lines=38> */
.L_x_358:
        /* <DEDUP_REMOVED lines=27> */
.L_x_344:
[----:B------:R-:W1:Y:S01]  /*0410*/  LDCU.64 UR26, c[0x0][0x398] ;  /* 0x00007300ff1a77ac */ /* 0x000e620008000a00 */
[----:B------:R-:W-:Y:S01]  /*0420*/  MOV R23, R2 ;  /* 0x0000000200177202 */ /* 0x000fe20000000f00 */
[----:B------:R-:W-:Y:S01]  /*0430*/  IMAD.MOV.U32 R20, RZ, RZ, R3 ;  /* 0x000000ffff147224 */ /* 0x000fe200078e0003 */
[----:B------:R-:W-:Y:S01]  /*0440*/  MOV R6, 0x480 ;  /* 0x0000048000067802 */ /* 0x000fe20000000f00 */
[----:B-1----:R-:W-:Y:S01]  /*0450*/  IMAD.U32 R18, RZ, RZ, UR26 ;  /* 0x0000001aff127e24 */ /* 0x002fe2000f8e00ff */
[----:B------:R-:W-:-:S07]  /*0460*/  MOV R19, UR27 ;  /* 0x0000001b00137c02 */ /* 0x000fce0008000f00 */
[----:B0-----:R-:W-:Y:S05]  /*0470*/  CALL.REL.NOINC `($__internal_23_$__cuda_sm20_div_u64) ;  /* 0x0000000c00847944 */ /* 0x001fea0003c00000 */
        /* <DEDUP_REMOVED lines=8> */
.L_x_345:
[----:B------:R-:W-:Y:S05]  /*0500*/  BSYNC.RECONVERGENT B1 ;  /* 0x0000000000017941 */ /* 0x000fea0003800200 */
.L_x_343:
        /* <DEDUP_REMOVED lines=27> */
.L_x_347:
        /* <DEDUP_REMOVED lines=15> */
.L_x_348:
[----:B------:R-:W-:Y:S05]  /*07b0*/  BSYNC.RECONVERGENT B1 ;  /* 0x0000000000017941 */ /* 0x000fea0003800200 */
.L_x_346:
        /* <DEDUP_REMOVED lines=27> */
.L_x_350:
        /* <DEDUP_REMOVED lines=15> */
.L_x_351:
[----:B------:R-:W-:Y:S05]  /*0a60*/  BSYNC.RECONVERGENT B1 ;  /* 0x0000000000017941 */ /* 0x000fea0003800200 */
.L_x_349:
        /* <DEDUP_REMOVED lines=28> */
.L_x_353:
[----:B------:R-:W1:Y:S01]  /*0c30*/  LDCU.64 UR26, c[0x0][0x3b8] ;  /* 0x00007700ff1a77ac */ /* 0x000e620008000a00 */
[----:B------:R-:W-:Y:S01]  /*0c40*/  IMAD.MOV.U32 R23, RZ, RZ, R16 ;  /* 0x000000ffff177224 */ /* 0x000fe200078e0010 */
[----:B------:R-:W-:Y:S02]  /*0c50*/  MOV R20, R17 ;  /* 0x0000001100147202 */ /* 0x000fe40000000f00 */
[----:B------:R-:W-:Y:S02]  /*0c60*/  MOV R6, 0xca0 ;  /* 0x00000ca000067802 */ /* 0x000fe40000000f00 */
[----:B-1----:R-:W-:Y:S01]  /*0c70*/  MOV R18, UR26 ;  /* 0x0000001a00127c02 */ /* 0x002fe20008000f00 */
[----:B------:R-:W-:-:S07]  /*0c80*/  IMAD.U32 R19, RZ, RZ, UR27 ;  /* 0x0000001bff137e24 */ /* 0x000fce000f8e00ff */
[----:B0-----:R-:W-:Y:S05]  /*0c90*/  CALL.REL.NOINC `($__internal_23_$__cuda_sm20_div_u64) ;  /* 0x00000004007c7944 */ /* 0x001fea0003c00000 */
        /* <DEDUP_REMOVED lines=10> */
.L_x_354:
[----:B------:R-:W-:Y:S05]  /*0d40*/  BSYNC.RECONVERGENT B1 ;  /* 0x0000000000017941 */ /* 0x000fea0003800200 */
.L_x_352:
        /* <DEDUP_REMOVED lines=27> */
.L_x_356:
[----:B------:R-:W1:Y:S01]  /*0f00*/  LDCU.64 UR26, c[0x0][0x3b0] ;  /* 0x00007600ff1a77ac */ /* 0x000e620008000a00 */
[----:B------:R-:W-:Y:S01]  /*0f10*/  IMAD.MOV.U32 R23, RZ, RZ, R16 ;  /* 0x000000ffff177224 */ /* 0x000fe200078e0010 */
[----:B------:R-:W-:Y:S02]  /*0f20*/  MOV R20, R17 ;  /* 0x0000001100147202 */ /* 0x000fe40000000f00 */
[----:B------:R-:W-:Y:S02]  /*0f30*/  MOV R6, 0xf70 ;  /* 0x00000f7000067802 */ /* 0x000fe40000000f00 */
[----:B-1----:R-:W-:Y:S01]  /*0f40*/  MOV R18, UR26 ;  /* 0x0000001a00127c02 */ /* 0x002fe20008000f00 */
[----:B------:R-:W-:-:S07]  /*0f50*/  IMAD.U32 R19, RZ, RZ, UR27 ;  /* 0x0000001bff137e24 */ /* 0x000fce000f8e00ff */
[----:B0-----:R-:W-:Y:S05]  /*0f60*/  CALL.REL.NOINC `($__internal_23_$__cuda_sm20_div_u64) ;  /* 0x0000000000c87944 */ /* 0x001fea0003c00000 */
[----:B------:R-:W-:-:S05]  /*0f70*/  IADD3 R19, P0, PT, RZ, -R20, RZ ;  /* 0x80000014ff137210 */ /* 0x000fca0007f1e0ff */
[----:B------:R-:W-:Y:S02]  /*0f80*/  IMAD.X R6, RZ, RZ, ~R21, P0 ;  /* 0x000000ffff067224 */ /* 0x000fe400000e0e15 */
[----:B------:R-:W-:-:S04]  /*0f90*/  IMAD.WIDE.U32 R16, R19, UR38, R16 ;  /* 0x0000002613107c25 */ /* 0x000fc8000f8e0010 */
[----:B------:R-:W-:-:S04]  /*0fa0*/  IMAD R6, R6, UR38, RZ ;  /* 0x0000002606067c24 */ /* 0x000fc8000f8e02ff */
[----:B------:R-:W-:-:S05]  /*0fb0*/  IMAD R19, R19, UR39, R6 ;  /* 0x0000002713137c24 */ /* 0x000fca000f8e0206 */
[----:B------:R-:W-:-:S07]  /*0fc0*/  IADD3 R6, PT, PT, R17, R19, RZ ;  /* 0x0000001311067210 */ /* 0x000fce0007ffe0ff */
.L_x_357:
[----:B------:R-:W-:Y:S05]  /*0fd0*/  BSYNC.RECONVERGENT B1 ;  /* 0x0000000000017941 */ /* 0x000fea0003800200 */
.L_x_355:
        /* <DEDUP_REMOVED lines=42> */
.L_x_342:
[----:B------:R-:W-:Y:S05]  /*1280*/  EXIT ;  /* 0x000000000000794d */ /* 0x000fea0003800000 */
        .weak           $__internal_23_$__cuda_sm20_div_u64
        .type           $__internal_23_$__cuda_sm20_div_u64,@function
        .size           $__internal_23_$__cuda_sm20_div_u64,(.L_x_454 - $__internal_23_$__cuda_sm20_div_u64)
$__internal_23_$__cuda_sm20_div_u64:
        /* <DEDUP_REMOVED lines=67> */
[----:B------:R-:W-:Y:S06]  /*16c0*/  RET.REL.NODEC R18 `(_ZN36_GLOBAL__N__30f09ad0_4_k_cu_fff026ee25block_to_universal_kernelI6__halfLNS_11BlockLayoutE0EEEvPKPKT_PKPS3_mmmmmmmm) ;  /* 0xffffffe8124c7950 */ /* 0x000fec0003c3ffff */
.L_x_359:
        /* <DEDUP_REMOVED lines=11> */
.L_x_454:


//--------------------- .text._ZN36_GLOBAL__N__30f09ad0_4_k_cu_fff026ee34operational_copy_vectorized_kernelEPKPKlPKPlmmmmb --------------------------
	.section	.text._ZN36_GLOBAL__N__30f09ad0_4_k_cu_fff026ee34operational_copy_vectorized_kernelEPKPKlPKPlmmmmb,"ax",@progbits
	.align	128
.text._ZN36_GLOBAL__N__30f09ad0_4_k_cu_fff026ee34operational_copy_vectorized_kernelEPKPKlPKPlmmmmb:
        .type           _ZN36_GLOBAL__N__30f09ad0_4_k_cu_fff026ee34operational_copy_vectorized_kernelEPKPKlPKPlmmmmb,@function
        .size           _ZN36_GLOBAL__N__30f09ad0_4_k_cu_fff026ee34operational_copy_vectorized_kernelEPKPKlPKPlmmmmb,(.L_x_456 - _ZN36_GLOBAL__N__30f09ad0_4_k_cu_fff026ee34operational_copy_vectorized_kernelEPKPKlPKPlmmmmb)
        .other          _ZN36_GLOBAL__N__30f09ad0_4_k_cu_fff026ee34operational_copy_vectorized_kernelEPKPKlPKPlmmmmb,@"STO_CUDA_ENTRY STV_DEFAULT"
_ZN36_GLOBAL__N__30f09ad0_4_k_cu_fff026ee34operational_copy_vectorized_kernelEPKPKlPKPlmmmmb:
[----:B------:R-:W-:Y:S01]  /*0000*/  LDC R1, c[0x0][0x37c] ;  /* 0x0000df00ff017b82 */ /* 0x000fe20000000800 */
[----:B------:R-:W0:Y:S01]  /*0010*/  S2R R3, SR_TID.X ;  /* 0x0000000000037919 */ /* 0x000e220000002100 */
[----:B------:R-:W1:Y:S06]  /*0020*/  LDCU.128 UR8, c[0x0][0x3a0] ;  /* 0x00007400ff0877ac */ /* 0x000e6c0008000c00 */
[----:B------:R-:W0:Y:S08]  /*0030*/  S2UR UR7, SR_CTAID.X ;  /* 0x00000000000779c3 */ /* 0x000e300000002500 */
[----:B------:R-:W0:Y:S01]  /*0040*/  LDC R0, c[0x0][0x360] ;  /* 0x0000d800ff007b82 */ /* 0x000e220000000800 */
[----:B-1----:R-:W-:-:S02]  /*0050*/  UIMAD UR6, UR11, UR8, URZ ;  /* 0x000000080b0672a4 */ /* 0x002fc4000f8e02ff */
[----:B------:R-:W-:Y:S02]  /*0060*/  UIMAD.WIDE.U32 UR4, UR10, UR8, URZ ;  /* 0x000000080a0472a5 */ /* 0x000fe4000f8e00ff */
[----:B------:R-:W-:Y:S01]  /*0070*/  UIMAD UR6, UR10, UR9, UR6 ;  /* 0x000000090a0672a4 */ /* 0x000fe2000f8e0206 */
[----:B------:R-:W1:Y:S01]  /*0080*/  LDCU UR8, c[0x0][0x370] ;  /* 0x00006e00ff0877ac */ /* 0x000e620008000800 */
[----:B0-----:R-:W-:Y:S02]  /*0090*/  IMAD R2, R0, UR7, R3 ;  /* 0x0000000700027c24 */ /* 0x001fe4000f8e0203 */
[----:B------:R-:W-:-:S03]  /*00a0*/  UIADD3 UR7, UPT, UPT, UR5, UR6, URZ ;  /* 0x0000000605077290 */ /* 0x000fc6000fffe0ff */
[----:B------:R-:W-:-:S03]  /*00b0*/  ISETP.LT.U32.AND P0, PT, R2, UR4, PT ;  /* 0x0000000402007c0c */ /* 0x000fc6000bf01070 */
[----:B------:R-:W-:Y:S02]  /*00c0*/  IMAD.U32 R3, RZ, RZ, UR7 ;  /* 0x00000007ff037e24 */ /* 0x000fe4000f8e00ff */
[----:B-1----:R-:W-:-:S03]  /*00d0*/  IMAD R0, R0, UR8, RZ ;  /* 0x0000000800007c24 */ /* 0x002fc6000f8e02ff */
[----:B------:R-:W-:-:S13]  /*00e0*/  ISETP.GT.U32.AND.EX P0, PT, R3, RZ, PT, P0 ;  /* 0x000000ff0300720c */ /* 0x000fda0003f04100 */
[----:B------:R-:W-:Y:S05]  /*00f0*/  @!P0 EXIT ;  /* 0x000000000000894d */ /* 0x000fea0003800000 */
[----:B------:R-:W0:Y:S01]  /*0100*/  LDCU.U8 UR6, c[0x0][0x3b0] ;  /* 0x00007600ff0677ac */ /* 0x000e220008000000 */
[----:B------:R-:W-:Y:S01]  /*0110*/  IMAD.MOV.U32 R3, RZ, RZ, RZ ;  /* 0x000000ffff037224 */ /* 0x000fe200078e00ff */
[----:B------:R-:W1:Y:S01]  /*0120*/  LDCU.64 UR16, c[0x0][0x358] ;  /* 0x00006b00ff1077ac */ /* 0x000e620008000a00 */
[----:B------:R-:W2:Y:S01]  /*0130*/  LDCU UR24, c[0x0][0x3a4] ;  /* 0x00007480ff1877ac */ /* 0x000ea20008000800 */
[----:B------:R-:W3:Y:S01]  /*0140*/  LDCU UR30, c[0x0][0x3a4] ;  /* 0x00007480ff1e77ac */ /* 0x000ee20008000800 */
[----:B------:R-:W4:Y:S01]  /*0150*/  LDCU UR25, c[0x0][0x3a0] ;  /* 0x00007400ff1977ac */ /* 0x000f220008000800 */
[----:B0-----:R-:W-:Y:S01]  /*0160*/  UPRMT UR6, UR6, 0x8880, URZ ;  /* 0x0000888006067896 */ /* 0x001fe200080000ff */
[----:B------:R-:W0:Y:S03]  /*0170*/  LDCU UR31, c[0x0][0x3a0] ;  /* 0x00007400ff1f77ac */ /* 0x000e260008000800 */
[----:B------:R-:W-:Y:S01]  /*0180*/  UISETP.NE.AND UP0, UPT, UR6, URZ, UPT ;  /* 0x000000ff0600728c */ /* 0x000fe2000bf05270 */
        /* <DEDUP_REMOVED lines=11> */
[----:B------:R-:W0:Y:S01]  /*0240*/  LDCU.128 UR12, c[0x0][0x380] ;  /* 0x00007000ff0c77ac */ /* 0x000e220008000c00 */
[----:B-1234-:R-:W-:Y:S05]  /*0250*/  BRA.U UP0, `(.L_x_360) ;  /* 0x0000000500bc7547 */ /* 0x01efea000b800000 */
[----:B------:R-:W-:Y:S01]  /*0260*/  BSSY.RECONVERGENT B0, `(.L_x_361) ;  /* 0x000006d000007945 */ /* 0x000fe20003800200 */
.L_x_368:
        /* <DEDUP_REMOVED lines=27> */
.L_x_363:
[----:B------:R-:W1:Y:S01]  /*0420*/  LDCU.64 UR22, c[0x0][0x3a0] ;  /* 0x00007400ff1677ac */ /* 0x000e620008000a00 */
[----:B------:R-:W-:Y:S01]  /*0430*/  IMAD.MOV.U32 R7, RZ, RZ, R2 ;  /* 0x000000ffff077224 */ /* 0x000fe200078e0002 */
[----:B------:R-:W-:Y:S01]  /*0440*/  MOV R4, 0x490 ;  /* 0x0000049000047802 */ /* 0x000fe20000000f00 */
[----:B------:R-:W-:Y:S02]  /*0450*/  IMAD.MOV.U32 R8, RZ, RZ, R3 ;  /* 0x000000ffff087224 */ /* 0x000fe400078e0003 */
[----:B-1----:R-:W-:Y:S01]  /*0460*/  IMAD.U32 R6, RZ, RZ, UR22 ;  /* 0x00000016ff067e24 */ /* 0x002fe2000f8e00ff */
[----:B------:R-:W-:-:S07]  /*0470*/  MOV R5, UR23 ;  /* 0x0000001700057c02 */ /* 0x000fce0008000f00 */
[----:B0-----:R-:W-:Y:S05]  /*0480*/  CALL.REL.NOINC `($__internal_24_$__cuda_sm20_div_u64) ;  /* 0x0000000800ec7944 */ /* 0x001fea0003c00000 */
[----:B------:R-:W-:Y:S01]  /*0490*/  IADD3 R11, P0, PT, RZ, -R6, RZ ;  /* 0x80000006ff0b7210 */ /* 0x000fe20007f1e0ff */
[----:B------:R-:W-:-:S04]  /*04a0*/  IMAD.MOV.U32 R10, RZ, RZ, R6 ;  /* 0x000000ffff0a7224 */ /* 0x000fc800078e0006 */
[----:B------:R-:W-:Y:S02]  /*04b0*/  IMAD.X R7, RZ, RZ, ~R9, P0 ;  /* 0x000000ffff077224 */ /* 0x000fe400000e0e09 */
[----:B------:R-:W-:-:S04]  /*04c0*/  IMAD.WIDE.U32 R4, R11, UR26, R2 ;  /* 0x0000001a0b047c25 */ /* 0x000fc8000f8e0002 */
[----:B------:R-:W-:-:S04]  /*04d0*/  IMAD R7, R7, UR26, RZ ;  /* 0x0000001a07077c24 */ /* 0x000fc8000f8e02ff */
[----:B------:R-:W-:Y:S01]  /*04e0*/  IMAD R11, R11, UR27, R7 ;  /* 0x0000001b0b0b7c24 */ /* 0x000fe2000f8e0207 */
[----:B------:R-:W-:-:S03]  /*04f0*/  MOV R7, R4 ;  /* 0x0000000400077202 */ /* 0x000fc60000000f00 */
[----:B------:R-:W-:Y:S01]  /*0500*/  IMAD.IADD R8, R5, 0x1, R11 ;  /* 0x0000000105087824 */ /* 0x000fe200078e020b */
[----:B------:R-:W-:-:S07]  /*0510*/  MOV R11, R9 ;  /* 0x00000009000b7202 */ /* 0x000fce0000000f00 */
.L_x_364:
[----:B0-----:R-:W-:Y:S05]  /*0520*/  BSYNC.RECONVERGENT B1 ;  /* 0x0000000000017941 */ /* 0x001fea0003800200 */
.L_x_362:
[----:B------:R-:W-:Y:S01]  /*0530*/  LOP3.LUT R4, R8, UR18, RZ, 0xfc, !PT ;  /* 0x0000001208047c12 */ /* 0x000fe2000f8efcff */
[----:B------:R-:W-:Y:S03]  /*0540*/  BSSY.RECONVERGENT B1, `(.L_x_365) ;  /* 0x0000029000017945 */ /* 0x000fe60003800200 */
[----:B------:R-:W-:-:S13]  /*0550*/  ISETP.NE.U32.AND P0, PT, R4, RZ, PT ;  /* 0x000000ff0400720c */ /* 0x000fda0003f05070 */
[----:B------:R-:W-:Y:S05]  /*0560*/  @P0 BRA `(.L_x_366) ;  /* 0x00000000005c0947 */ /* 0x000fea0003800000 */
[----:B------:R-:W0:Y:S01]  /*0570*/  I2F.U32.RP R6, UR19 ;  /* 0x0000001300067d06 */ /* 0x000e220008209000 */
[----:B------:R-:W-:Y:S01]  /*0580*/  ISETP.NE.U32.AND P2, PT, RZ, UR19, PT ;  /* 0x00000013ff007c0c */ /* 0x000fe2000bf45070 */
[----:B------:R-:W-:-:S06]  /*0590*/  IMAD.MOV.U32 R15, RZ, RZ, RZ ;  /* 0x000000ffff0f7224 */ /* 0x000fcc00078e00ff */
[----:B0-----:R-:W0:Y:S02]  /*05a0*/  MUFU.RCP R6, R6 ;  /* 0x0000000600067308 */ /* 0x001e240000001000 */
[----:B0-----:R-:W-:-:S06]  /*05b0*/  VIADD R4, R6, 0xffffffe ;  /* 0x0ffffffe06047836 */ /* 0x001fcc0000000000 */
[----:B------:R0:W1:Y:S02]  /*05c0*/  F2I.FTZ.U32.TRUNC.NTZ R5, R4 ;  /* 0x0000000400057305 */ /* 0x000064000021f000 */
[----:B0-----:R-:W-:Y:S02]  /*05d0*/  HFMA2 R4, -RZ, RZ, 0, 0 ;  /* 0x00000000ff047431 */ /* 0x001fe400000001ff */
[----:B-1----:R-:W-:-:S04]  /*05e0*/  IMAD.MOV R9, RZ, RZ, -R5 ;  /* 0x000000ffff097224 */ /* 0x002fc800078e0a05 */
[----:B------:R-:W-:-:S04]  /*05f0*/  IMAD R9, R9, UR19, RZ ;  /* 0x0000001309097c24 */ /* 0x000fc8000f8e02ff */
[----:B------:R-:W-:-:S06]  /*0600*/  IMAD.HI.U32 R12, R5, R9, R4 ;  /* 0x00000009050c7227 */ /* 0x000fcc00078e0004 */
[----:B------:R-:W-:-:S04]  /*0610*/  IMAD.HI.U32 R14, R12, R7, RZ ;  /* 0x000000070c0e7227 */ /* 0x000fc800078e00ff */
[----:B------:R-:W-:-:S04]  /*0620*/  IMAD.MOV R12, RZ, RZ, -R14 ;  /* 0x000000ffff0c7224 */ /* 0x000fc800078e0a0e */
[----:B------:R-:W-:-:S05]  /*0630*/  IMAD R5, R12, UR19, R7 ;  /* 0x000000130c057c24 */ /* 0x000fca000f8e0207 */
[----:B------:R-:W-:-:S13]  /*0640*/  ISETP.GE.U32.AND P0, PT, R5, UR19, PT ;  /* 0x0000001305007c0c */ /* 0x000fda000bf06070 */
[----:B------:R-:W-:Y:S01]  /*0650*/  @P0 VIADD R5, R5, -UR19 ;  /* 0x8000001305050c36 */ /* 0x000fe20008000000 */
[----:B------:R-:W-:-:S04]  /*0660*/  @P0 IADD3 R14, PT, PT, R14, 0x1, RZ ;  /* 0x000000010e0e0810 */ /* 0x000fc80007ffe0ff */
[----:B------:R-:W-:Y:S02]  /*0670*/  ISETP.GE.U32.AND P1, PT, R5, UR19, PT ;  /* 0x0000001305007c0c */ /* 0x000fe4000bf26070 */
[----:B------:R-:W-:-:S11]  /*0680*/  MOV R5, RZ ;  /* 0x000000ff00057202 */ /* 0x000fd60000000f00 */
[----:B------:R-:W-:Y:S01]  /*0690*/  @P1 VIADD R14, R14, 0x1 ;  /* 0x000000010e0e1836 */ /* 0x000fe20000000000 */
[----:B------:R-:W-:-:S05]  /*06a0*/  @!P2 LOP3.LUT R14, RZ, UR19, RZ, 0x33, !PT ;  /* 0x00000013ff0eac12 */ /* 0x000fca000f8e33ff */
[----:B------:R-:W-:-:S04]  /*06b0*/  IMAD.MOV R4, RZ, RZ, -R14 ;  /* 0x000000ffff047224 */ /* 0x000fc800078e0a0e */
[----:B------:R-:W-:Y:S01]  /*06c0*/  IMAD R4, R4, UR19, R7 ;  /* 0x0000001304047c24 */ /* 0x000fe2000f8e0207 */
[----:B------:R-:W-:Y:S06]  /*06d0*/  BRA `(.L_x_367) ;  /* 0x00000000003c7947 */ /* 0x000fec0003800000 */
.L_x_366:
[----:B------:R-:W0:Y:S01]  /*06e0*/  LDCU.64 UR22, c[0x0][0x398] ;  /* 0x00007300ff1677ac */ /* 0x000e220008000a00 */
[----:B------:R-:W-:Y:S01]  /*06f0*/  MOV R4, 0x730 ;  /* 0x0000073000047802 */ /* 0x000fe20000000f00 */
[----:B0-----:R-:W-:Y:S01]  /*0700*/  IMAD.U32 R6, RZ, RZ, UR22 ;  /* 0x00000016ff067e24 */ /* 0x001fe2000f8e00ff */
[----:B------:R-:W-:-:S07]  /*0710*/  MOV R5, UR23 ;  /* 0x0000001700057c02 */ /* 0x000fce0008000f00 */
[----:B------:R-:W-:Y:S05]  /*0720*/  CALL.REL.NOINC `($__internal_24_$__cuda_sm20_div_u64) ;  /* 0x0000000800447944 */ /* 0x000fea0003c00000 */
        /* <DEDUP_REMOVED lines=8> */
[----:B------:R-:W-:-:S04]  /*07b0*/  IMAD R13, R13, UR29, R12 ;  /* 0x0000001d0d0d7c24 */ /* 0x000fc8000f8e020c */
[----:B------:R-:W-:-:S07]  /*07c0*/  IMAD.IADD R5, R5, 0x1, R13 ;  /* 0x0000000105057824 */ /* 0x000fce00078e020d */
.L_x_367:
[----:B------:R-:W-:Y:S05]  /*07d0*/  BSYNC.RECONVERGENT B1 ;  /* 0x0000000000017941 */ /* 0x000fea0003800200 */
.L_x_365:
[----:B------:R-:W-:-:S04]  /*07e0*/  LEA R12, P0, R10, UR8, 0x3 ;  /* 0x000000080a0c7c11 */ /* 0x000fc8000f8018ff */
[----:B------:R-:W-:-:S06]  /*07f0*/  LEA.HI.X R13, R10, UR9, R11, 0x3, P0 ;  /* 0x000000090a0d7c11 */ /* 0x000fcc00080f1c0b */
[----:B------:R-:W2:Y:S01]  /*0800*/  LDG.E.64 R12, desc[UR16][R12.64] ;  /* 0x000000100c0c7981 */ /* 0x000ea2000c1e1b00 */
[----:B------:R-:W-:Y:S02]  /*0810*/  IMAD R9, R11, UR20, RZ ;  /* 0x000000140b097c24 */ /* 0x000fe4000f8e02ff */
[----:B------:R-:W-:-:S04]  /*0820*/  IMAD.WIDE.U32 R14, R10, UR20, R14 ;  /* 0x000000140a0e7c25 */ /* 0x000fc8000f8e000e */
[----:B------:R-:W-:Y:S01]  /*0830*/  IMAD R9, R10, UR21, R9 ;  /* 0x000000150a097c24 */ /* 0x000fe2000f8e0209 */
[----:B------:R-:W-:-:S03]  /*0840*/  LEA R10, P0, R14, UR10, 0x3 ;  /* 0x0000000a0e0a7c11 */ /* 0x000fc6000f8018ff */
[----:B------:R-:W-:-:S05]  /*0850*/  IMAD.IADD R9, R15, 0x1, R9 ;  /* 0x000000010f097824 */ /* 0x000fca00078e0209 */
[----:B------:R-:W-:-:S06]  /*0860*/  LEA.HI.X R11, R14, UR11, R9, 0x3, P0 ;  /* 0x0000000b0e0b7c11 */ /* 0x000fcc00080f1c09 */
[----:B------:R-:W3:Y:S01]  /*0870*/  LDG.E.64 R10, desc[UR16][R10.64] ;  /* 0x000000100a0a7981 */ /* 0x000ee2000c1e1b00 */
[----:B--2---:R-:W-:-:S04]  /*0880*/  LEA R6, P0, R7, R12, 0x3 ;  /* 0x0000000c07067211 */ /* 0x004fc800078018ff */
[----:B------:R-:W-:-:S06]  /*0890*/  LEA.HI.X R7, R7, R13, R8, 0x3, P0 ;  /* 0x0000000d07077211 */ /* 0x000fcc00000f1c08 */
        /* <DEDUP_REMOVED lines=10> */
.L_x_361:
[----:B------:R-:W-:Y:S05]  /*0940*/  EXIT ;  /* 0x000000000000794d */ /* 0x000fea0003800000 */
.L_x_360:
[----:B------:R-:W-:Y:S01]  /*0950*/  BSSY.RECONVERGENT B0, `(.L_x_369) ;  /* 0x000006d000007945 */ /* 0x000fe20003800200 */
.L_x_376:
[----:B-1----:R-:W-:Y:S01]  /*0960*/  LOP3.LUT R4, R3, UR30, RZ, 0xfc, !PT ;  /* 0x0000001e03047c12 */ /* 0x002fe2000f8efcff */
[----:B------:R-:W-:Y:S03]  /*0970*/  BSSY.RECONVERGENT B1, `(.L_x_370) ;  /* 0x000002a000017945 */ /* 0x000fe60003800200 */
[----:B------:R-:W-:-:S13]  /*0980*/  ISETP.NE.U32.AND P0, PT, R4, RZ, PT ;  /* 0x000000ff0400720c */ /* 0x000fda0003f05070 */
[----:B------:R-:W-:Y:S05]  /*0990*/  @P0 BRA `(.L_x_371) ;  /* 0x00000000005c0947 */ /* 0x000fea0003800000 */
[----:B0-----:R-:W0:Y:S01]  /*09a0*/  I2F.U32.RP R6, UR31 ;  /* 0x0000001f00067d06 */ /* 0x001e220008209000 */
[----:B------:R-:W-:Y:S01]  /*09b0*/  HFMA2 R4, -RZ, RZ, 0, 0 ;  /* 0x00000000ff047431 */ /* 0x000fe200000001ff */
[----:B------:R-:W-:Y:S01]  /*09c0*/  ISETP.NE.U32.AND P2, PT, RZ, UR31, PT ;  /* 0x0000001fff007c0c */ /* 0x000fe2000bf45070 */
[----:B------:R-:W-:Y:S01]  /*09d0*/  IMAD.MOV.U32 R11, RZ, RZ, RZ ;  /* 0x000000ffff0b7224 */ /* 0x000fe200078e00ff */
[----:B------:R-:W-:-:S04]  /*09e0*/  MOV R8, RZ ;  /* 0x000000ff00087202 */ /* 0x000fc80000000f00 */
[----:B0-----:R-:W0:Y:S02]  /*09f0*/  MUFU.RCP R6, R6 ;  /* 0x0000000600067308 */ /* 0x001e240000001000 */
[----:B0-----:R-:W-:-:S06]  /*0a00*/  IADD3 R7, PT, PT, R6, 0xffffffe, RZ ;  /* 0x0ffffffe06077810 */ /* 0x001fcc0007ffe0ff */
[----:B------:R-:W0:Y:S02]  /*0a10*/  F2I.FTZ.U32.TRUNC.NTZ R5, R7 ;  /* 0x0000000700057305 */ /* 0x000e24000021f000 */
[----:B0-----:R-:W-:-:S04]  /*0a20*/  IMAD.MOV R9, RZ, RZ, -R5 ;  /* 0x000000ffff097224 */ /* 0x001fc800078e0a05 */
        /* <DEDUP_REMOVED lines=14> */
.L_x_371:
[----:B------:R-:W1:Y:S01]  /*0b10*/  LDCU.64 UR22, c[0x0][0x3a0] ;  /* 0x00007400ff1677ac */ /* 0x000e620008000a00 */
[----:B------:R-:W-:Y:S01]  /*0b20*/  MOV R7, R2 ;  /* 0x0000000200077202 */ /* 0x000fe20000000f00 */
[----:B------:R-:W-:Y:S01]  /*0b30*/  IMAD.MOV.U32 R8, RZ, RZ, R3 ;  /* 0x000000ffff087224 */ /* 0x000fe200078e0003 */
[----:B------:R-:W-:Y:S01]  /*0b40*/  MOV R4, 0xb80 ;  /* 0x00000b8000047802 */ /* 0x000fe20000000f00 */
[----:B-1----:R-:W-:Y:S01]  /*0b50*/  IMAD.U32 R6, RZ, RZ, UR22 ;  /* 0x00000016ff067e24 */ /* 0x002fe2000f8e00ff */
[----:B------:R-:W-:-:S07]  /*0b60*/  MOV R5, UR23 ;  /* 0x0000001700057c02 */ /* 0x000fce0008000f00 */
[----:B0-----:R-:W-:Y:S05]  /*0b70*/  CALL.REL.NOINC `($__internal_24_$__cuda_sm20_div_u64) ;  /* 0x0000000400307944 */ /* 0x001fea0003c00000 */
[----:B------:R-:W-:Y:S01]  /*0b80*/  IADD3 R7, P0, PT, RZ, -R6, RZ ;  /* 0x80000006ff077210 */ /* 0x000fe20007f1e0ff */
[----:B------:R-:W-:-:S03]  /*0b90*/  IMAD.MOV.U32 R10, RZ, RZ, R6 ;  /* 0x000000ffff0a7224 */ /* 0x000fc600078e0006 */
[----:B------:R-:W-:-:S05]  /*0ba0*/  IADD3.X R4, PT, PT, RZ, ~R9, RZ, P0, !PT ;  /* 0x80000009ff047210 */ /* 0x000fca00007fe4ff */
[----:B------:R-:W-:Y:S02]  /*0bb0*/  IMAD R8, R4, UR32, RZ ;  /* 0x0000002004087c24 */ /* 0x000fe4000f8e02ff */
[----:B------:R-:W-:-:S04]  /*0bc0*/  IMAD.WIDE.U32 R4, R7, UR32, R2 ;  /* 0x0000002007047c25 */ /* 0x000fc8000f8e0002 */
[----:B------:R-:W-:Y:S02]  /*0bd0*/  IMAD R11, R7, UR33, R8 ;  /* 0x00000021070b7c24 */ /* 0x000fe4000f8e0208 */
[----:B------:R-:W-:-:S03]  /*0be0*/  IMAD.MOV.U32 R7, RZ, RZ, R4 ;  /* 0x000000ffff077224 */ /* 0x000fc600078e0004 */
[----:B------:R-:W-:Y:S02]  /*0bf0*/  IADD3 R8, PT, PT, R11, R5, RZ ;  /* 0x000000050b087210 */ /* 0x000fe40007ffe0ff */
[----:B------:R-:W-:-:S07]  /*0c00*/  MOV R11, R9 ;  /* 0x00000009000b7202 */ /* 0x000fce0000000f00 */
.L_x_372:
[----:B------:R-:W-:Y:S05]  /*0c10*/  BSYNC.RECONVERGENT B1 ;  /* 0x0000000000017941 */ /* 0x000fea0003800200 */
.L_x_370:
[----:B------:R-:W-:Y:S01]  /*0c20*/  LOP3.LUT R4, R8, UR34, RZ, 0xfc, !PT ;  /* 0x0000002208047c12 */ /* 0x000fe2000f8efcff */
[----:B------:R-:W-:Y:S03]  /*0c30*/  BSSY.RECONVERGENT B1, `(.L_x_373) ;  /* 0x0000029000017945 */ /* 0x000fe60003800200 */
[----:B------:R-:W-:-:S13]  /*0c40*/  ISETP.NE.U32.AND P0, PT, R4, RZ, PT ;  /* 0x000000ff0400720c */ /* 0x000fda0003f05070 */
[----:B------:R-:W-:Y:S05]  /*0c50*/  @P0 BRA `(.L_x_374) ;  /* 0x00000000005c0947 */ /* 0x000fea0003800000 */
[----:B------:R-:W0:Y:S01]  /*0c60*/  I2F.U32.RP R6, UR35 ;  /* 0x0000002300067d06 */ /* 0x000e220008209000 */
[----:B------:R-:W-:Y:S01]  /*0c70*/  IMAD.MOV.U32 R4, RZ, RZ, RZ ;  /* 0x000000ffff047224 */ /* 0x000fe200078e00ff */
[----:B------:R-:W-:Y:S01]  /*0c80*/  ISETP.NE.U32.AND P2, PT, RZ, UR35, PT ;  /* 0x00000023ff007c0c */ /* 0x000fe2000bf45070 */
[----:B------:R-:W-:-:S05]  /*0c90*/  HFMA2 R13, -RZ, RZ, 0, 0 ;  /* 0x00000000ff0d7431 */ /* 0x000fca00000001ff */
[----:B0-----:R-:W0:Y:S02]  /*0ca0*/  MUFU.RCP R6, R6 ;  /* 0x0000000600067308 */ /* 0x001e240000001000 */
[----:B0-----:R-:W-:-:S06]  /*0cb0*/  VIADD R5, R6, 0xffffffe ;  /* 0x0ffffffe06057836 */ /* 0x001fcc0000000000 */
[----:B------:R-:W0:Y:S02]  /*0cc0*/  F2I.FTZ.U32.TRUNC.NTZ R5, R5 ;  /* 0x0000000500057305 */ /* 0x000e24000021f000 */
[----:B0-----:R-:W-:-:S05]  /*0cd0*/  IADD3 R9, PT, PT, RZ, -R5, RZ ;  /* 0x80000005ff097210 */ /* 0x001fca0007ffe0ff */
[----:B------:R-:W-:-:S04]  /*0ce0*/  IMAD R9, R9, UR35, RZ ;  /* 0x0000002309097c24 */ /* 0x000fc8000f8e02ff */
[----:B------:R-:W-:-:S04]  /*0cf0*/  IMAD.HI.U32 R4, R5, R9, R4 ;  /* 0x0000000905047227 */ /* 0x000fc800078e0004 */
[----:B------:R-:W-:Y:S02]  /*0d00*/  IMAD.MOV.U32 R5, RZ, RZ, RZ ;  /* 0x000000ffff057224 */ /* 0x000fe400078e00ff */
        /* <DEDUP_REMOVED lines=12> */
.L_x_374:
[----:B------:R-:W0:Y:S01]  /*0dd0*/  LDCU.64 UR22, c[0x0][0x398] ;  /* 0x00007300ff1677ac */ /* 0x000e220008000a00 */
[----:B------:R-:W-:Y:S01]  /*0de0*/  MOV R4, 0xe20 ;  /* 0x00000e2000047802 */ /* 0x000fe20000000f00 */
[----:B0-----:R-:W-:Y:S01]  /*0df0*/  IMAD.U32 R6, RZ, RZ, UR22 ;  /* 0x00000016ff067e24 */ /* 0x001fe2000f8e00ff */
[----:B------:R-:W-:-:S07]  /*0e00*/  MOV R5, UR23 ;  /* 0x0000001700057c02 */ /* 0x000fce0008000f00 */
[----:B------:R-:W-:Y:S05]  /*0e10*/  CALL.REL.NOINC `($__internal_24_$__cuda_sm20_div_u64) ;  /* 0x0000000000887944 */ /* 0x000fea0003c00000 */
[----:B------:R-:W-:Y:S01]  /*0e20*/  IADD3 R13, P0, PT, RZ, -R6, RZ ;  /* 0x80000006ff0d7210 */ /* 0x000fe20007f1e0ff */
[----:B------:R-:W-:-:S04]  /*0e30*/  IMAD.MOV.U32 R5, RZ, RZ, R8 ;  /* 0x000000ffff057224 */ /* 0x000fc800078e0008 */
[----:B------:R-:W-:-:S04]  /*0e40*/  IMAD.X R4, RZ, RZ, ~R9, P0 ;  /* 0x000000ffff047224 */ /* 0x000fc800000e0e09 */
[----:B------:R-:W-:Y:S01]  /*0e50*/  IMAD R12, R4, UR36, RZ ;  /* 0x00000024040c7c24 */ /* 0x000fe2000f8e02ff */
[----:B------:R-:W-:-:S05]  /*0e60*/  MOV R4, R7 ;  /* 0x0000000700047202 */ /* 0x000fca0000000f00 */
[----:B------:R-:W-:-:S04]  /*0e70*/  IMAD.WIDE.U32 R4, R13, UR36, R4 ;  /* 0x000000240d047c25 */ /* 0x000fc8000f8e0004 */
[----:B------:R-:W-:Y:S02]  /*0e80*/  IMAD R13, R13, UR37, R12 ;  /* 0x000000250d0d7c24 */ /* 0x000fe4000f8e020c */
[----:B------:R-:W-:-:S03]  /*0e90*/  IMAD.MOV.U32 R12, RZ, RZ, R6 ;  /* 0x000000ffff0c7224 */ /* 0x000fc600078e0006 */
[----:B------:R-:W-:Y:S02]  /*0ea0*/  IADD3 R5, PT, PT, R13, R5, RZ ;  /* 0x000000050d057210 */ /* 0x000fe40007ffe0ff */
[----:B------:R-:W-:-:S07]  /*0eb0*/  MOV R13, R9 ;  /* 0x00000009000d7202 */ /* 0x000fce0000000f00 */
.L_x_375:
[----:B------:R-:W-:Y:S05]  /*0ec0*/  BSYNC.RECONVERGENT B1 ;  /* 0x0000000000017941 */ /* 0x000fea0003800200 */
.L_x_373:
[----:B------:R-:W-:Y:S02]  /*0ed0*/  IMAD R9, R11, UR38, RZ ;  /* 0x000000260b097c24 */ /* 0x000fe4000f8e02ff */
[----:B------:R-:W-:-:S04]  /*0ee0*/  IMAD.WIDE.U32 R12, R10, UR38, R12 ;  /* 0x000000260a0c7c25 */ /* 0x000fc8000f8e000c */
[----:B------:R-:W-:Y:S01]  /*0ef0*/  IMAD R9, R10, UR39, R9 ;  /* 0x000000270a097c24 */ /* 0x000fe2000f8e0209 */
[----:B------:R-:W-:-:S03]  /*0f00*/  LEA R14, P0, R12, UR12, 0x3 ;  /* 0x0000000c0c0e7c11 */ /* 0x000fc6000f8018ff */
[----:B------:R-:W-:-:S05]  /*0f10*/  IMAD.IADD R9, R13, 0x1, R9 ;  /* 0x000000010d097824 */ /* 0x000fca00078e0209 */
[----:B------:R-:W-:-:S05]  /*0f20*/  LEA.HI.X R15, R12, UR13, R9, 0x3, P0 ;  /* 0x0000000d0c0f7c11 */ /* 0x000fca00080f1c09 */
[----:B------:R-:W2:Y:S01]  /*0f30*/  LDG.E.64 R12, desc[UR16][R14.64] ;  /* 0x000000100e0c7981 */ /* 0x000ea2000c1e1b00 */
[----:B------:R-:W-:-:S04]  /*0f40*/  LEA R16, P0, R10, UR14, 0x3 ;  /* 0x0000000e0a107c11 */ /* 0x000fc8000f8018ff */
[----:B------:R-:W-:-:S05]  /*0f50*/  LEA.HI.X R17, R10, UR15, R11, 0x3, P0 ;  /* 0x0000000f0a117c11 */ /* 0x000fca00080f1c0b */
        /* <DEDUP_REMOVED lines=13> */
.L_x_369:
[----:B------:R-:W-:Y:S05]  /*1030*/  EXIT ;  /* 0x000000000000794d */ /* 0x000fea0003800000 */
        .weak           $__internal_24_$__cuda_sm20_div_u64
        .type           $__internal_24_$__cuda_sm20_div_u64,@function
        .size           $__internal_24_$__cuda_sm20_div_u64,(.L_x_456 - $__internal_24_$__cuda_sm20_div_u64)
$__internal_24_$__cuda_sm20_div_u64:
        /* <DEDUP_REMOVED lines=25> */
[----:B------:R-:W-:Y:S02]  /*11d0*/  IMAD.X R12, RZ, RZ, ~R13, P0 ;  /* 0x000000ffff0c7224 */ /* 0x000fe400000e0e0d */
[----:B------:R-:W-:Y:S02]  /*11e0*/  IMAD.MOV.U32 R13, RZ, RZ, RZ ;  /* 0x000000ffff0d7224 */ /* 0x000fe400078e00ff */
        /* <DEDUP_REMOVED lines=41> */
[----:B------:R-:W-:Y:S06]  /*1480*/  RET.REL.NODEC R4 `(_ZN36_GLOBAL__N__30f09ad0_4_k_cu_fff026ee34operational_copy_vectorized_kernelEPKPKlPKPlmmmmb) ;  /* 0xffffffe804dc7950 */ /* 0x000fec0003c3ffff */
.L_x_377:
        /* <DEDUP_REMOVED lines=15> */
.L_x_456:


//--------------------- .text._Z15vectorised_copyPPvS0_mi --------------------------
	.section	.text._Z15vectorised_copyPPvS0_mi,"ax",@progbits
	.align	128
        .global         _Z15vectorised_copyPPvS0_mi
        .type           _Z15vectorised_copyPPvS0_mi,@function
        .size           _Z15vectorised_copyPPvS0_mi,(.L_x_458 - _Z15vectorised_copyPPvS0_mi)
        .other          _Z15vectorised_copyPPvS0_mi,@"STO_CUDA_ENTRY STV_DEFAULT"
_Z15vectorised_copyPPvS0_mi:
.text._Z15vectorised_copyPPvS0_mi:
[----:B------:R-:W-:Y:S08]  /*0000*/  LDC R1, c[0x0][0x37c] ;  /* 0x0000df00ff017b82 */ /* 0x000ff00000000800 */
[----:B------:R-:W0:Y:S08]  /*0010*/  S2UR UR4, SR_CTAID.X ;  /* 0x00000000000479c3 */ /* 0x000e300000002500 */
[----:B------:R-:W0:Y:S02]  /*0020*/  LDC R0, c[0x0][0x398] ;  /* 0x0000e600ff007b82 */ /* 0x000e240000000800 */
[----:B0-----:R-:W-:-:S13]  /*0030*/  ISETP.LE.AND P0, PT, R0, UR4, PT ;  /* 0x0000000400007c0c */ /* 0x001fda000bf03270 */
[----:B------:R-:W-:Y:S05]  /*0040*/  @P0 EXIT ;  /* 0x000000000000094d */ /* 0x000fea0003800000 */
[----:B------:R-:W0:Y:S01]  /*0050*/  S2R R5, SR_TID.X ;  /* 0x0000000000057919 */ /* 0x000e220000002100 */
[----:B------:R-:W1:Y:S01]  /*0060*/  LDCU.64 UR6, c[0x0][0x390] ;  /* 0x00007200ff0677ac */ /* 0x000e620008000a00 */
[----:B------:R-:W-:Y:S01]  /*0070*/  IMAD.U32 R24, RZ, RZ, UR4 ;  /* 0x00000004ff187e24 */ /* 0x000fe2000f8e00ff */
[----:B------:R-:W-:Y:S01]  /*0080*/  BSSY.RECONVERGENT B0, `(.L_x_378) ;  /* 0x000002e000007945 */ /* 0x000fe20003800200 */
[----:B------:R-:W0:Y:S01]  /*0090*/  LDCU UR8, c[0x0][0x360] ;  /* 0x00006c00ff0877ac */ /* 0x000e220008000800 */
[----:B------:R-:W-:Y:S01]  /*00a0*/  UMOV UR4, URZ ;  /* 0x000000ff00047c82 */ /* 0x000fe20008000000 */
[----:B-1----:R-:W-:Y:S02]  /*00b0*/  USHF.R.U32.HI UR21, URZ, 0x2, UR7 ;  /* 0x00000002ff157899 */ /* 0x002fe40008011607 */
[----:B------:R-:W-:Y:S02]  /*00c0*/  USHF.R.U64 UR20, UR6, 0x2, UR7 ;  /* 0x0000000206147899 */ /* 0x000fe40008001207 */
[----:B------:R-:W-:-:S02]  /*00d0*/  USHF.R.U64 UR6, UR6, 0x3, UR7 ;  /* 0x0000000306067899 */ /* 0x000fc40008001207 */
[----:B------:R-:W-:Y:S01]  /*00e0*/  IMAD.U32 R3, RZ, RZ, UR21 ;  /* 0x00000015ff037e24 */ /* 0x000fe2000f8e00ff */
[----:B------:R-:W-:Y:S01]  /*00f0*/  USHF.R.U32.HI UR7, URZ, 0x3, UR7 ;  /* 0x00000003ff077899 */ /* 0x000fe20008011607 */
[----:B0-----:R-:W-:-:S04]  /*0100*/  IADD3 R5, P0, PT, R5, UR8, RZ ;  /* 0x0000000805057c10 */ /* 0x001fc8000ff1e0ff */
[C---:B------:R-:W-:Y:S01]  /*0110*/  ISETP.LT.U32.AND P1, PT, R5.reuse, UR20, PT ;  /* 0x0000001405007c0c */ /* 0x040fe2000bf21070 */
[----:B------:R-:W-:Y:S01]  /*0120*/  IMAD.X R8, RZ, RZ, RZ, P0 ;  /* 0x000000ffff087224 */ /* 0x000fe200000e06ff */
[----:B------:R-:W-:-:S04]  /*0130*/  ISETP.GE.U32.AND P0, PT, R5, UR20, PT ;  /* 0x0000001405007c0c */ /* 0x000fc8000bf06070 */
[----:B------:R-:W-:Y:S02]  /*0140*/  ISETP.GT.U32.AND.EX P1, PT, R3, R8, PT, P1 ;  /* 0x000000080300720c */ /* 0x000fe40003f24110 */
[C---:B------:R-:W-:Y:S02]  /*0150*/  ISETP.GE.U32.AND.EX P0, PT, R8.reuse, UR21, PT, P0 ;  /* 0x0000001508007c0c */ /* 0x040fe4000bf06100 */
[----:B------:R-:W-:Y:S02]  /*0160*/  SEL R7, R5, UR20, !P1 ;  /* 0x0000001405077c07 */ /* 0x000fe4000c800000 */
[----:B------:R-:W-:Y:S02]  /*0170*/  SEL R6, RZ, 0x1, P0 ;  /* 0x00000001ff067807 */ /* 0x000fe40000000000 */
[----:B------:R-:W-:Y:S02]  /*0180*/  SEL R11, R8, UR21, !P1 ;  /* 0x00000015080b7c07 */ /* 0x000fe4000c800000 */
[----:B------:R-:W-:-:S04]  /*0190*/  IADD3 R7, P0, P1, R7, -R5, -R6 ;  /* 0x8000000507077210 */ /* 0x000fc8000791e806 */
[----:B------:R-:W-:-:S04]  /*01a0*/  IADD3.X R11, PT, PT, R11, -0x1, ~R8, P0, P1 ;  /* 0xffffffff0b0b7810 */ /* 0x000fc800007e2c08 */
        /* <DEDUP_REMOVED lines=8> */
[----:B0-----:R-:W-:Y:S02]  /*0230*/  IMAD.MOV.U32 R2, RZ, RZ, RZ ;  /* 0x000000ffff027224 */ /* 0x001fe400078e00ff */
[----:B-1----:R-:W-:-:S04]  /*0240*/  IMAD.MOV R9, RZ, RZ, -R3 ;  /* 0x000000ffff097224 */ /* 0x002fc800078e0a03 */
[----:B------:R-:W-:-:S04]  /*0250*/  IMAD R9, R9, UR8, RZ ;  /* 0x0000000809097c24 */ /* 0x000fc8000f8e02ff */
[----:B------:R-:W-:-:S06]  /*0260*/  IMAD.HI.U32 R3, R3, R9, R2 ;  /* 0x0000000903037227 */ /* 0x000fcc00078e0002 */
[----:B------:R-:W-:-:S04]  /*0270*/  IMAD.HI.U32 R10, R3, R7, RZ ;  /* 0x00000007030a7227 */ /* 0x000fc800078e00ff */
[----:B------:R-:W-:-:S04]  /*0280*/  IMAD.MOV R4, RZ, RZ, -R10 ;  /* 0x000000ffff047224 */ /* 0x000fc800078e0a0a */
[----:B------:R-:W-:-:S05]  /*0290*/  IMAD R3, R4, UR8, R7 ;  /* 0x0000000804037c24 */ /* 0x000fca000f8e0207 */
[----:B------:R-:W-:-:S13]  /*02a0*/  ISETP.GE.U32.AND P0, PT, R3, UR8, PT ;  /* 0x0000000803007c0c */ /* 0x000fda000bf06070 */
[----:B------:R-:W-:Y:S02]  /*02b0*/  @P0 VIADD R3, R3, -UR8 ;  /* 0x8000000803030c36 */ /* 0x000fe40008000000 */
[----:B------:R-:W-:-:S03]  /*02c0*/  @P0 VIADD R10, R10, 0x1 ;  /* 0x000000010a0a0836 */ /* 0x000fc60000000000 */
[----:B------:R-:W-:-:S13]  /*02d0*/  ISETP.GE.U32.AND P1, PT, R3, UR8, PT ;  /* 0x0000000803007c0c */ /* 0x000fda000bf26070 */
[----:B------:R-:W-:Y:S01]  /*02e0*/  @P1 VIADD R10, R10, 0x1 ;  /* 0x000000010a0a1836 */ /* 0x000fe20000000000 */
[----:B------:R-:W-:Y:S01]  /*02f0*/  @!P2 LOP3.LUT R10, RZ, UR8, RZ, 0x33, !PT ;  /* 0x00000008ff0aac12 */ /* 0x000fe2000f8e33ff */
[----:B------:R-:W-:Y:S06]  /*0300*/  BRA `(.L_x_380) ;  /* 0x0000000000147947 */ /* 0x000fec0003800000 */
.L_x_379:
[----:B------:R-:W-:Y:S01]  /*0310*/  IMAD.U32 R9, RZ, RZ, UR8 ;  /* 0x00000008ff097e24 */ /* 0x000fe2000f8e00ff */
[----:B------:R-:W-:-:S07]  /*0320*/  MOV R10, 0x340 ;  /* 0x00000340000a7802 */ /* 0x000fce0000000f00 */
[----:B------:R-:W-:Y:S05]  /*0330*/  CALL.REL.NOINC `($__internal_25_$__cuda_sm20_div_u64) ;  /* 0x0000001800a47944 */ /* 0x000fea0003c00000 */
[----:B------:R-:W-:Y:S02]  /*0340*/  IMAD.MOV.U32 R10, RZ, RZ, R7 ;  /* 0x000000ffff0a7224 */ /* 0x000fe400078e0007 */
[----:B------:R-:W-:-:S07]  /*0350*/  IMAD.MOV.U32 R11, RZ, RZ, R12 ;  /* 0x000000ffff0b7224 */ /* 0x000fce00078e000c */
.L_x_380:
[----:B------:R-:W-:Y:S05]  /*0360*/  BSYNC.RECONVERGENT B0 ;  /* 0x0000000000007941 */ /* 0x000fea0003800200 */
.L_x_378:
[----:B------:R-:W-:Y:S01]  /*0370*/  IMAD.U32 R3, RZ, RZ, UR7 ;  /* 0x00000007ff037e24 */ /* 0x000fe2000f8e00ff */
[C---:B------:R-:W-:Y:S01]  /*0380*/  ISETP.LT.U32.AND P1, PT, R5.reuse, UR6, PT ;  /* 0x0000000605007c0c */ /* 0x040fe2000bf21070 */
[----:B------:R-:W0:Y:S01]  /*0390*/  LDC.64 R22, c[0x0][0x390] ;  /* 0x0000e400ff167b82 */ /* 0x000e220000000a00 */
[----:B------:R-:W-:Y:S01]  /*03a0*/  ISETP.GE.U32.AND P0, PT, R5, UR6, PT ;  /* 0x0000000605007c0c */ /* 0x000fe2000bf06070 */
[----:B------:R-:W-:Y:S01]  /*03b0*/  BSSY.RECONVERGENT B0, `(.L_x_381) ;  /* 0x0000028000007945 */ /* 0x000fe20003800200 */
[----:B------:R-:W-:Y:S02]  /*03c0*/  ISETP.GT.U32.AND.EX P1, PT, R3, R8, PT, P1 ;  /* 0x000000080300720c */ /* 0x000fe40003f24110 */
[----:B------:R-:W-:Y:S02]  /*03d0*/  ISETP.GE.U32.AND.EX P0, PT, R8, UR7, PT, P0 ;  /* 0x0000000708007c0c */ /* 0x000fe4000bf06100 */
[----:B------:R-:W-:Y:S02]  /*03e0*/  SEL R7, R5, UR6, !P1 ;  /* 0x0000000605077c07 */ /* 0x000fe4000c800000 */
[----:B------:R-:W-:-:S02]  /*03f0*/  SEL R2, RZ, 0x1, P0 ;  /* 0x00000001ff027807 */ /* 0x000fc40000000000 */
[----:B------:R-:W-:Y:S02]  /*0400*/  SEL R3, R8, UR7, !P1 ;  /* 0x0000000708037c07 */ /* 0x000fe4000c800000 */
[----:B------:R-:W-:-:S04]  /*0410*/  IADD3 R7, P0, P1, R7, -R5, -R2 ;  /* 0x8000000507077210 */ /* 0x000fc8000791e802 */
[----:B------:R-:W-:Y:S02]  /*0420*/  IADD3.X R3, PT, PT, R3, -0x1, ~R8, P0, P1 ;  /* 0xffffffff03037810 */ /* 0x000fe400007e2c08 */
[----:B------:R-:W-:Y:S02]  /*0430*/  IADD3 R6, P1, PT, R10, R6, RZ ;  /* 0x000000060a067210 */ /* 0x000fe40007f3e0ff */
[----:B------:R-:W-:-:S03]  /*0440*/  ISETP.NE.U32.AND P0, PT, R3, RZ, PT ;  /* 0x000000ff0300720c */ /* 0x000fc60003f05070 */
[----:B------:R-:W-:Y:S01]  /*0450*/  IMAD.X R0, RZ, RZ, R11, P1 ;  /* 0x000000ffff007224 */ /* 0x000fe200008e060b */
[--C-:B0-----:R-:W-:Y:S02]  /*0460*/  SHF.R.U64 R22, R22, 0x4, R23.reuse ;  /* 0x0000000416167819 */ /* 0x101fe40000001217 */
[----:B------:R-:W-:-:S07]  /*0470*/  SHF.R.U32.HI R21, RZ, 0x4, R23 ;  /* 0x00000004ff157819 */ /* 0x000fce0000011617 */
[----:B------:R-:W-:Y:S05]  /*0480*/  @P0 BRA `(.L_x_382) ;  /* 0x0000000000500947 */ /* 0x000fea0003800000 */
[----:B------:R-:W0:Y:S01]  /*0490*/  I2F.U32.RP R9, UR8 ;  /* 0x0000000800097d06 */ /* 0x000e220008209000 */
[----:B------:R-:W-:Y:S01]  /*04a0*/  IMAD.MOV.U32 R10, RZ, RZ, RZ ;  /* 0x000000ffff0a7224 */ /* 0x000fe200078e00ff */
[----:B------:R-:W-:-:S06]  /*04b0*/  ISETP.NE.U32.AND P2, PT, RZ, UR8, PT ;  /* 0x00000008ff007c0c */ /* 0x000fcc000bf45070 */
[----:B0-----:R-:W0:Y:S02]  /*04c0*/  MUFU.RCP R9, R9 ;  /* 0x0000000900097308 */ /* 0x001e240000001000 */
[----:B0-----:R-:W-:-:S06]  /*04d0*/  VIADD R11, R9, 0xffffffe ;  /* 0x0ffffffe090b7836 */ /* 0x001fcc0000000000 */
[----:B------:R-:W0:Y:S02]  /*04e0*/  F2I.FTZ.U32.TRUNC.NTZ R11, R11 ;  /* 0x0000000b000b7305 */ /* 0x000e24000021f000 */
[----:B0-----:R-:W-:-:S04]  /*04f0*/  IMAD.MOV R3, RZ, RZ, -R11 ;  /* 0x000000ffff037224 */ /* 0x001fc800078e0a0b */
[----:B------:R-:W-:-:S04]  /*0500*/  IMAD R3, R3, UR8, RZ ;  /* 0x0000000803037c24 */ /* 0x000fc8000f8e02ff */
[----:B------:R-:W-:-:S04]  /*0510*/  IMAD.HI.U32 R10, R11, R3, R10 ;  /* 0x000000030b0a7227 */ /* 0x000fc800078e000a */
[----:B------:R-:W-:Y:S02]  /*0520*/  IMAD.MOV.U32 R11, RZ, RZ, RZ ;  /* 0x000000ffff0b7224 */ /* 0x000fe400078e00ff */
        /* <DEDUP_REMOVED lines=10> */
.L_x_382:
[----:B------:R-:W-:Y:S01]  /*05d0*/  IMAD.MOV.U32 R11, RZ, RZ, R3 ;  /* 0x000000ffff0b7224 */ /* 0x000fe200078e0003 */
[----:B------:R-:W-:Y:S01]  /*05e0*/  MOV R10, 0x610 ;  /* 0x00000610000a7802 */ /* 0x000fe20000000f00 */
[----:B------:R-:W-:-:S07]  /*05f0*/  IMAD.U32 R9, RZ, RZ, UR8 ;  /* 0x00000008ff097e24 */ /* 0x000fce000f8e00ff */
[----:B------:R-:W-:Y:S05]  /*0600*/  CALL.REL.NOINC `($__internal_25_$__cuda_sm20_div_u64) ;  /* 0x0000001400f07944 */ /* 0x000fea0003c00000 */
[----:B------:R-:W-:Y:S02]  /*0610*/  IMAD.MOV.U32 R10, RZ, RZ, R7 ;  /* 0x000000ffff0a7224 */ /* 0x000fe400078e0007 */
[----:B------:R-:W-:-:S07]  /*0620*/  IMAD.MOV.U32 R11, RZ, RZ, R12 ;  /* 0x000000ffff0b7224 */ /* 0x000fce00078e000c */
.L_x_383:
[----:B------:R-:W-:Y:S05]  /*0630*/  BSYNC.RECONVERGENT B0 ;  /* 0x0000000000007941 */ /* 0x000fea0003800200 */
.L_x_381:
[----:B------:R-:W-:Y:S01]  /*0640*/  ISETP.GT.U32.AND P1, PT, R22, R5, PT ;  /* 0x000000051600720c */ /* 0x000fe20003f24070 */
[----:B------:R-:W-:Y:S01]  /*0650*/  BSSY.RECONVERGENT B0, `(.L_x_384) ;  /* 0x0000027000007945 */ /* 0x000fe20003800200 */
[----:B------:R-:W-:Y:S02]  /*0660*/  ISETP.GE.U32.AND P0, PT, R5, R22, PT ;  /* 0x000000160500720c */ /* 0x000fe40003f06070 */
[----:B------:R-:W-:Y:S02]  /*0670*/  ISETP.GT.U32.AND.EX P1, PT, R21, R8, PT, P1 ;  /* 0x000000081500720c */ /* 0x000fe40003f24110 */
[----:B------:R-:W-:Y:S02]  /*0680*/  ISETP.GE.U32.AND.EX P0, PT, R8, R21, PT, P0 ;  /* 0x000000150800720c */ /* 0x000fe40003f06100 */
[----:B------:R-:W-:Y:S02]  /*0690*/  SEL R7, R22, R5, P1 ;  /* 0x0000000516077207 */ /* 0x000fe40000800000 */
[----:B------:R-:W-:-:S02]  /*06a0*/  SEL R4, RZ, 0x1, P0 ;  /* 0x00000001ff047807 */ /* 0x000fc40000000000 */
[----:B------:R-:W-:Y:S02]  /*06b0*/  SEL R9, R21, R8, P1 ;  /* 0x0000000815097207 */ /* 0x000fe40000800000 */
[----:B------:R-:W-:-:S04]  /*06c0*/  IADD3 R7, P0, P1, R7, -R5, -R4 ;  /* 0x8000000507077210 */ /* 0x000fc8000791e804 */
[----:B------:R-:W-:Y:S02]  /*06d0*/  IADD3.X R9, PT, PT, R9, -0x1, ~R8, P0, P1 ;  /* 0xffffffff09097810 */ /* 0x000fe400007e2c08 */
[----:B------:R-:W-:Y:S02]  /*06e0*/  IADD3 R2, P1, PT, R10, R2, RZ ;  /* 0x000000020a027210 */ /* 0x000fe40007f3e0ff */
[----:B------:R-:W-:-:S03]  /*06f0*/  ISETP.NE.U32.AND P0, PT, R9, RZ, PT ;  /* 0x000000ff0900720c */ /* 0x000fc60003f05070 */
[----:B------:R-:W-:-:S10]  /*0700*/  IMAD.X R3, RZ, RZ, R11, P1 ;  /* 0x000000ffff037224 */ /* 0x000fd400008e060b */
        /* <DEDUP_REMOVED lines=21> */
.L_x_385:
[----:B------:R-:W-:Y:S01]  /*0860*/  IMAD.MOV.U32 R11, RZ, RZ, R9 ;  /* 0x000000ffff0b7224 */ /* 0x000fe200078e0009 */
[----:B------:R-:W-:Y:S01]  /*0870*/  MOV R10, 0x8a0 ;  /* 0x000008a0000a7802 */ /* 0x000fe20000000f00 */
[----:B------:R-:W-:-:S07]  /*0880*/  IMAD.U32 R9, RZ, RZ, UR8 ;  /* 0x00000008ff097e24 */ /* 0x000fce000f8e00ff */
[----:B------:R-:W-:Y:S05]  /*0890*/  CALL.REL.NOINC `($__internal_25_$__cuda_sm20_div_u64) ;  /* 0x00000014004c7944 */ /* 0x000fea0003c00000 */
[----:B------:R-:W-:Y:S02]  /*08a0*/  IMAD.MOV.U32 R10, RZ, RZ, R7 ;  /* 0x000000ffff0a7224 */ /* 0x000fe400078e0007 */
[----:B------:R-:W-:-:S07]  /*08b0*/  IMAD.MOV.U32 R11, RZ, RZ, R12 ;  /* 0x000000ffff0b7224 */ /* 0x000fce00078e000c */
.L_x_386:
[----:B------:R-:W-:Y:S05]  /*08c0*/  BSYNC.RECONVERGENT B0 ;  /* 0x0000000000007941 */ /* 0x000fea0003800200 */
.L_x_384:
[----:B------:R-:W0:Y:S01]  /*08d0*/  LDC R23, c[0x0][0x370] ;  /* 0x0000dc00ff177b82 */ /* 0x000e220000000800 */
[----:B------:R-:W1:Y:S01]  /*08e0*/  LDCU UR5, c[0x0][0x390] ;  /* 0x00007200ff0577ac */ /* 0x000e620008000800 */
[----:B------:R-:W-:Y:S02]  /*08f0*/  IADD3 R4, P0, PT, R10, R4, RZ ;  /* 0x000000040a047210 */ /* 0x000fe40007f1e0ff */
[----:B------:R-:W-:Y:S01]  /*0900*/  IADD3 R20, P1, PT, R5, UR8, RZ ;  /* 0x0000000805147c10 */ /* 0x000fe2000ff3e0ff */
[----:B------:R-:W-:Y:S02]  /*0910*/  USHF.L.U32 UR9, UR8, 0x2, URZ ;  /* 0x0000000208097899 */ /* 0x000fe400080006ff */
[----:B------:R-:W-:Y:S01]  /*0920*/  IMAD.X R5, RZ, RZ, R11, P0 ;  /* 0x000000ffff057224 */ /* 0x000fe200000e060b */
[----:B------:R-:W-:Y:S01]  /*0930*/  USHF.R.U32.HI UR12, URZ, 0x1e, UR8 ;  /* 0x0000001eff0c7899 */ /* 0x000fe20008011608 */
[----:B------:R-:W-:Y:S01]  /*0940*/  IMAD.X R7, RZ, RZ, R8, P1 ;  /* 0x000000ffff077224 */ /* 0x000fe200008e0608 */
[----:B------:R-:W-:-:S02]  /*0950*/  USHF.L.U32 UR13, UR8, 0x4, URZ ;  /* 0x00000004080d7899 */ /* 0x000fc400080006ff */
[----:B------:R-:W-:Y:S02]  /*0960*/  USHF.R.U32.HI UR14, URZ, 0x1c, UR8 ;  /* 0x0000001cff0e7899 */ /* 0x000fe40008011608 */
[----:B------:R-:W-:Y:S02]  /*0970*/  USHF.L.U32 UR15, UR8, 0x3, URZ ;  /* 0x00000003080f7899 */ /* 0x000fe400080006ff */
[----:B------:R-:W-:Y:S01]  /*0980*/  USHF.R.U32.HI UR16, URZ, 0x1d, UR8 ;  /* 0x0000001dff107899 */ /* 0x000fe20008011608 */
[----:B------:R-:W2:Y:S01]  /*0990*/  LDCU.64 UR10, c[0x0][0x358] ;  /* 0x00006b00ff0a77ac */ /* 0x000ea20008000a00 */
[----:B-1----:R-:W-:Y:S02]  /*09a0*/  ULOP3.LUT UR19, UR5, 0xfffffff8, URZ, 0xc0, !UPT ;  /* 0xfffffff805137892 */ /* 0x002fe4000f8ec0ff */
[----:B------:R-:W-:Y:S02]  /*09b0*/  ULOP3.LUT UR18, UR5, 0xfffffff0, URZ, 0xc0, !UPT ;  /* 0xfffffff005127892 */ /* 0x000fe4000f8ec0ff */
[----:B------:R-:W-:-:S12]  /*09c0*/  ULOP3.LUT UR5, UR5, 0xfffffffc, URZ, 0xc0, !UPT ;  /* 0xfffffffc05057892 */ /* 0x000fd8000f8ec0ff */
.L_x_406:
[----:B0-2---:R-:W1:Y:S01]  /*09d0*/  LDC.64 R8, c[0x0][0x380] ;  /* 0x0000e000ff087b82 */ /* 0x005e620000000a00 */
[----:B------:R-:W3:Y:S01]  /*09e0*/  LDCU.64 UR26, c[0x0][0x390] ;  /* 0x00007200ff1a77ac */ /* 0x000ee20008000a00 */
[----:B------:R-:W4:Y:S06]  /*09f0*/  LDCU UR4, c[0x0][0x398] ;  /* 0x00007300ff0477ac */ /* 0x000f2c0008000800 */
[----:B------:R-:W5:Y:S01]  /*0a00*/  LDC.64 R10, c[0x0][0x388] ;  /* 0x0000e200ff0a7b82 */ /* 0x000f620000000a00 */
[----:B-1----:R-:W-:-:S06]  /*0a10*/  IMAD.WIDE.U32 R8, R24, 0x8, R8 ;  /* 0x0000000818087825 */ /* 0x002fcc00078e0008 */
[----:B--2---:R-:W2:Y:S01]  /*0a20*/  LDG.E.64 R8, desc[UR10][R8.64] ;  /* 0x0000000a08087981 */ /* 0x004ea2000c1e1b00 */
[----:B-----5:R-:W-:-:S06]  /*0a30*/  IMAD.WIDE.U32 R10, R24, 0x8, R10 ;  /* 0x00000008180a7825 */ /* 0x020fcc00078e000a */
[----:B------:R-:W5:Y:S01]  /*0a40*/  LDG.E.64 R10, desc[UR10][R10.64] ;  /* 0x0000000a0a0a7981 */ /* 0x000f62000c1e1b00 */
[----:B---3--:R-:W-:Y:S01]  /*0a50*/  UISETP.LT.U32.AND UP1, UPT, UR26, 0x10, UPT ;  /* 0x000000101a00788c */ /* 0x008fe2000bf21070 */
[----:B0-----:R-:W-:Y:S01]  /*0a60*/  IMAD.IADD R24, R23, 0x1, R24 ;  /* 0x0000000117187824 */ /* 0x001fe200078e0218 */
[----:B------:R-:W-:Y:S04]  /*0a70*/  BSSY.RECONVERGENT B0, `(.L_x_387) ;  /* 0x000011d000007945 */ /* 0x000fe80003800200 */
[----:B----4-:R-:W-:Y:S02]  /*0a80*/  ISETP.GE.AND P1, PT, R24, UR4, PT ;  /* 0x0000000418007c0c */ /* 0x010fe4000bf26270 */
[----:B--2---:R-:W-:Y:S02]  /*0a90*/  R2UR UR22, R8 ;  /* 0x00000000081672ca */ /* 0x004fe400000e0000 */
[----:B-----5:R-:W-:-:S02]  /*0aa0*/  R2UR UR24, R10 ;  /* 0x000000000a1872ca */ /* 0x020fc400000e0000 */
[----:B------:R-:W-:Y:S02]  /*0ab0*/  R2UR UR23, R9 ;  /* 0x00000000091772ca */ /* 0x000fe400000e0000 */
[----:B------:R-:W-:-:S09]  /*0ac0*/  R2UR UR25, R11 ;  /* 0x000000000b1972ca */ /* 0x000fd200000e0000 */
[----:B------:R-:W-:-:S04]  /*0ad0*/  ULOP3.LUT UP0, URZ, UR22, 0xf, UR24, 0xc8, !UPT ;  /* 0x0000000f16ff7892 */ /* 0x000fc8000f80c818 */
[----:B------:R-:W-:-:S09]  /*0ae0*/  UISETP.LT.U32.OR.EX UP0, UPT, UR27, URZ, UP0, UP1 ;  /* 0x000000ff1b00728c */ /* 0x000fd20008701510 */
[----:B------:R-:W-:Y:S05]  /*0af0*/  BRA.U UP0, `(.L_x_388) ;  /* 0x0000000500607547 */ /* 0x000fea000b800000 */
[----:B------:R-:W0:Y:S01]  /*0b00*/  S2R R27, SR_TID.X ;  /* 0x00000000001b7919 */ /* 0x000e220000002100 */
[----:B------:R-:W1:Y:S01]  /*0b10*/  LDCU UR4, c[0x0][0x394] ;  /* 0x00007280ff0477ac */ /* 0x000e620008000800 */
[----:B------:R-:W-:Y:S02]  /*0b20*/  IMAD.U32 R12, RZ, RZ, UR18 ;  /* 0x00000012ff0c7e24 */ /* 0x000fe4000f8e00ff */
[----:B-1----:R-:W-:Y:S01]  /*0b30*/  IMAD.U32 R18, RZ, RZ, UR4 ;  /* 0x00000004ff127e24 */ /* 0x002fe2000f8e00ff */
[----:B0-----:R-:W-:-:S04]  /*0b40*/  ISETP.GT.U32.AND P0, PT, R22, R27, PT ;  /* 0x0000001b1600720c */ /* 0x001fc80003f04070 */
[----:B------:R-:W-:-:S13]  /*0b50*/  ISETP.GT.U32.AND.EX P0, PT, R21, RZ, PT, P0 ;  /* 0x000000ff1500720c */ /* 0x000fda0003f04100 */
[----:B------:R-:W-:Y:S05]  /*0b60*/  @!P0 BRA `(.L_x_389) ;  /* 0x0000001000348947 */ /* 0x000fea0003800000 */
[----:B------:R-:W-:Y:S01]  /*0b70*/  LOP3.LUT R16, R4, 0x3, RZ, 0xc0, !PT ;  /* 0x0000000304107812 */ /* 0x000fe200078ec0ff */
[----:B------:R-:W-:Y:S01]  /*0b80*/  BSSY.RECONVERGENT B1, `(.L_x_390) ;  /* 0x0000025000017945 */ /* 0x000fe20003800200 */
[----:B------:R-:W-:Y:S02]  /*0b90*/  IMAD.MOV.U32 R26, RZ, RZ, RZ ;  /* 0x000000ffff1a7224 */ /* 0x000fe400078e00ff */
[----:B------:R-:W-:-:S04]  /*0ba0*/  ISETP.NE.U32.AND P0, PT, R16, 0x3, PT ;  /* 0x000000031000780c */ /* 0x000fc80003f05070 */
[----:B------:R-:W-:-:S13]  /*0bb0*/  ISETP.NE.AND.EX P0, PT, RZ, RZ, PT, P0 ;  /* 0x000000ffff00720c */ /* 0x000fda0003f05300 */
[----:B------:R-:W-:Y:S05]  /*0bc0*/  @!P0 BRA `(.L_x_391) ;  /* 0x0000000000808947 */ /* 0x000fea0003800000 */
[----:B------:R-:W-:Y:S01]  /*0bd0*/  IMAD.SHL.U32 R12, R27, 0x10, RZ ;  /* 0x000000101b0c7824 */ /* 0x000fe200078e00ff */
[----:B------:R-:W-:-:S04]  /*0be0*/  SHF.R.U32.HI R13, RZ, 0x1c, R27 ;  /* 0x0000001cff0d7819 */ /* 0x000fc8000001161b */
[----:B------:R-:W-:-:S04]  /*0bf0*/  IADD3 R14, P0, PT, R12, UR22, RZ ;  /* 0x000000160c0e7c10 */ /* 0x000fc8000ff1e0ff */
[----:B------:R-:W-:-:S05]  /*0c00*/  IADD3.X R15, PT, PT, R13, UR23, RZ, P0, !PT ;  /* 0x000000170d0f7c10 */ /* 0x000fca00087fe4ff */
[----:B------:R-:W2:Y:S01]  /*0c10*/  LD.E.128 R8, desc[UR10][R14.64] ;  /* 0x0000000a0e087980 */ /* 0x000ea2000c101d00 */
[----:B------:R-:W-:Y:S02]  /*0c20*/  IADD3 R12, P0, PT, R12, UR24, RZ ;  /* 0x000000180c0c7c10 */ /* 0x000fe4000ff1e0ff */
[----:B------:R-:W-:Y:S02]  /*0c30*/  IADD3 R27, P2, PT, R27, UR8, RZ ;  /* 0x000000081b1b7c10 */ /* 0x000fe4000ff5e0ff */
[----:B------:R-:W-:Y:S02]  /*0c40*/  IADD3.X R13, PT, PT, R13, UR25, RZ, P0, !PT ;  /* 0x000000190d0d7c10 */ /* 0x000fe400087fe4ff */
[----:B------:R-:W-:Y:S01]  /*0c50*/  ISETP.NE.U32.AND P0, PT, R16, RZ, PT ;  /* 0x000000ff1000720c */ /* 0x000fe20003f05070 */
[----:B------:R-:W-:-:S03]  /*0c60*/  IMAD.X R26, RZ, RZ, RZ, P2 ;  /* 0x000000ffff1a7224 */ /* 0x000fc600010e06ff */
[----:B------:R-:W-:Y:S01]  /*0c70*/  ISETP.NE.AND.EX P0, PT, RZ, RZ, PT, P0 ;  /* 0x000000ffff00720c */ /* 0x000fe20003f05300 */
[----:B--2---:R0:W-:-:S12]  /*0c80*/  ST.E.128 desc[UR10][R12.64], R8 ;  /* 0x000000080c007985 */ /* 0x0041d8000c101d0a */
[----:B------:R-:W-:Y:S05]  /*0c90*/  @!P0 BRA `(.L_x_391) ;  /* 0x00000000004c8947 */ /* 0x000fea0003800000 */
[----:B------:R-:W-:-:S04]  /*0ca0*/  IADD3 R14, P0, PT, R14, UR13, RZ ;  /* 0x0000000d0e0e7c10 */ /* 0x000fc8000ff1e0ff */
[----:B------:R-:W-:-:S05]  /*0cb0*/  IADD3.X R15, PT, PT, R15, UR14, RZ, P0, !PT ;  /* 0x0000000e0f0f7c10 */ /* 0x000fca00087fe4ff */
[----:B0-----:R-:W2:Y:S01]  /*0cc0*/  LD.E.128 R8, desc[UR10][R14.64] ;  /* 0x0000000a0e087980 */ /* 0x001ea2000c101d00 */
[----:B------:R-:W-:Y:S01]  /*0cd0*/  IADD3 R12, P0, PT, R12, UR13, RZ ;  /* 0x0000000d0c0c7c10 */ /* 0x000fe2000ff1e0ff */
[----:B------:R-:W-:Y:S02]  /*0ce0*/  IMAD.MOV.U32 R27, RZ, RZ, R20 ;  /* 0x000000ffff1b7224 */ /* 0x000fe400078e0014 */
[----:B------:R-:W-:Y:S01]  /*0cf0*/  IMAD.MOV.U32 R26, RZ, RZ, R7 ;  /* 0x000000ffff1a7224 */ /* 0x000fe200078e0007 */
[----:B------:R-:W-:Y:S02]  /*0d00*/  IADD3.X R13, PT, PT, R13, UR14, RZ, P0, !PT ;  /* 0x0000000e0d0d7c10 */ /* 0x000fe400087fe4ff */
[----:B------:R-:W-:-:S04]  /*0d10*/  ISETP.NE.U32.AND P0, PT, R16, 0x1, PT ;  /* 0x000000011000780c */ /* 0x000fc80003f05070 */
[----:B------:R-:W-:Y:S01]  /*0d20*/  ISETP.NE.AND.EX P0, PT, RZ, RZ, PT, P0 ;  /* 0x000000ffff00720c */ /* 0x000fe20003f05300 */
[----:B--2---:R1:W-:-:S12]  /*0d30*/  ST.E.128 desc[UR10][R12.64], R8 ;  /* 0x000000080c007985 */ /* 0x0043d8000c101d0a */
[----:B------:R-:W-:Y:S05]  /*0d40*/  @!P0 BRA `(.L_x_391) ;  /* 0x0000000000208947 */ /* 0x000fea0003800000 */
[----:B-1----:R-:W-:-:S04]  /*0d50*/  IADD3 R8, P0, PT, R14, UR13, RZ ;  /* 0x0000000d0e087c10 */ /* 0x002fc8000ff1e0ff */
[----:B------:R-:W-:-:S06]  /*0d60*/  IADD3.X R9, PT, PT, R15, UR14, RZ, P0, !PT ;  /* 0x0000000e0f097c10 */ /* 0x000fcc00087fe4ff */
[----:B------:R-:W2:Y:S01]  /*0d70*/  LD.E.128 R8, desc[UR10][R8.64] ;  /* 0x0000000a08087980 */ /* 0x000ea2000c101d00 */
[----:B------:R-:W-:-:S04]  /*0d80*/  IADD3 R12, P0, PT, R12, UR13, RZ ;  /* 0x0000000d0c0c7c10 */ /* 0x000fc8000ff1e0ff */
[----:B------:R-:W-:Y:S02]  /*0d90*/  IADD3.X R13, PT, PT, R13, UR14, RZ, P0, !PT ;  /* 0x0000000e0d0d7c10 */ /* 0x000fe400087fe4ff */
[----:B------:R-:W-:-:S05]  /*0da0*/  IADD3 R27, P0, PT, R20, UR8, RZ ;  /* 0x00000008141b7c10 */ /* 0x000fca000ff1e0ff */
[----:B------:R-:W-:Y:S01]  /*0db0*/  IMAD.X R26, RZ, RZ, R7, P0 ;  /* 0x000000ffff1a7224 */ /* 0x000fe200000e0607 */
[----:B--2---:R2:W-:Y:S07]  /*0dc0*/  ST.E.128 desc[UR10][R12.64], R8 ;  /* 0x000000080c007985 */ /* 0x0045ee000c101d0a */
.L_x_391:
[----:B------:R-:W-:Y:S05]  /*0dd0*/  BSYNC.RECONVERGENT B1 ;  /* 0x0000000000017941 */ /* 0x000fea0003800200 */
.L_x_390:
[----:B------:R-:W3:Y:S01]  /*0de0*/  LDC R25, c[0x0][0x394] ;  /* 0x0000e500ff197b82 */ /* 0x000ee20000000800 */
[----:B------:R-:W-:Y:S01]  /*0df0*/  ISETP.GE.U32.AND P0, PT, R4, 0x3, PT ;  /* 0x000000030400780c */ /* 0x000fe20003f06070 */
[----:B012---:R-:W-:-:S03]  /*0e00*/  IMAD.U32 R12, RZ, RZ, UR18 ;  /* 0x00000012ff0c7e24 */ /* 0x007fc6000f8e00ff */
[----:B------:R-:W-:Y:S01]  /*0e10*/  ISETP.GE.U32.AND.EX P0, PT, R5, RZ, PT, P0 ;  /* 0x000000ff0500720c */ /* 0x000fe20003f06100 */
[----:B---3--:R-:W-:-:S12]  /*0e20*/  IMAD.MOV.U32 R18, RZ, RZ, R25 ;  /* 0x000000ffff127224 */ /* 0x008fd800078e0019 */
[----:B------:R-:W-:Y:S05]  /*0e30*/  @!P0 BRA `(.L_x_389) ;  /* 0x0000000c00808947 */ /* 0x000fea0003800000 */
[----:B------:R-:W-:Y:S01]  /*0e40*/  BSSY.RECONVERGENT B1, `(.L_x_392) ;  /* 0x0000020000017945 */ /* 0x000fe20003800200 */
.L_x_393:
[C---:B0-----:R-:W-:Y:S01]  /*0e50*/  IMAD.SHL.U32 R18, R27.reuse, 0x10, RZ ;  /* 0x000000101b127824 */ /* 0x041fe200078e00ff */
[----:B------:R-:W-:-:S04]  /*0e60*/  SHF.L.U64.HI R14, R27, 0x4, R26 ;  /* 0x000000041b0e7819 */ /* 0x000fc8000001021a */
[----:B------:R-:W-:-:S04]  /*0e70*/  IADD3 R12, P0, PT, R18, UR22, RZ ;  /* 0x00000016120c7c10 */ /* 0x000fc8000ff1e0ff */
[----:B------:R-:W-:-:S05]  /*0e80*/  IADD3.X R13, PT, PT, R14, UR23, RZ, P0, !PT ;  /* 0x000000170e0d7c10 */ /* 0x000fca00087fe4ff */
[----:B------:R-:W2:Y:S01]  /*0e90*/  LD.E.128 R8, desc[UR10][R12.64] ;  /* 0x0000000a0c087980 */ /* 0x000ea2000c101d00 */
[----:B------:R-:W-:Y:S02]  /*0ea0*/  IADD3 R18, P0, PT, R18, UR24, RZ ;  /* 0x0000001812127c10 */ /* 0x000fe4000ff1e0ff */
[----:B------:R-:W-:Y:S02]  /*0eb0*/  IADD3 R16, P2, PT, R12, UR13, RZ ;  /* 0x0000000d0c107c10 */ /* 0x000fe4000ff5e0ff */
[----:B------:R-:W-:Y:S02]  /*0ec0*/  IADD3.X R19, PT, PT, R14, UR25, RZ, P0, !PT ;  /* 0x000000190e137c10 */ /* 0x000fe400087fe4ff */
[----:B------:R-:W-:-:S03]  /*0ed0*/  IADD3.X R17, PT, PT, R13, UR14, RZ, P2, !PT ;  /* 0x0000000e0d117c10 */ /* 0x000fc600097fe4ff */
[----:B--2---:R0:W-:Y:S04]  /*0ee0*/  ST.E.128 desc[UR10][R18.64], R8 ;  /* 0x0000000812007985 */ /* 0x0041e8000c101d0a */
[----:B------:R-:W2:Y:S01]  /*0ef0*/  LD.E.128 R12, desc[UR10][R16.64] ;  /* 0x0000000a100c7980 */ /* 0x000ea2000c101d00 */
[----:B------:R-:W-:-:S04]  /*0f00*/  IADD3 R28, P0, PT, R18, UR13, RZ ;  /* 0x0000000d121c7c10 */ /* 0x000fc8000ff1e0ff */
[----:B------:R-:W-:Y:S02]  /*0f10*/  IADD3.X R29, PT, PT, R19, UR14, RZ, P0, !PT ;  /* 0x0000000e131d7c10 */ /* 0x000fe400087fe4ff */
[----:B0-----:R-:W-:-:S04]  /*0f20*/  IADD3 R8, P2, PT, R16, UR13, RZ ;  /* 0x0000000d10087c10 */ /* 0x001fc8000ff5e0ff */
[----:B------:R-:W-:Y:S01]  /*0f30*/  IADD3.X R9, PT, PT, R17, UR14, RZ, P2, !PT ;  /* 0x0000000e11097c10 */ /* 0x000fe200097fe4ff */
[----:B--2---:R0:W-:Y:S04]  /*0f40*/  ST.E.128 desc[UR10][R28.64], R12 ;  /* 0x0000000c1c007985 */ /* 0x0041e8000c101d0a */
[----:B------:R-:W2:Y:S01]  /*0f50*/  LD.E.128 R16, desc[UR10][R8.64] ;  /* 0x0000000a08107980 */ /* 0x000ea2000c101d00 */
[----:B------:R-:W-:-:S04]  /*0f60*/  IADD3 R10, P2, PT, R8, UR13, RZ ;  /* 0x0000000d080a7c10 */ /* 0x000fc8000ff5e0ff */
[----:B------:R-:W-:Y:S02]  /*0f70*/  IADD3.X R11, PT, PT, R9, UR14, RZ, P2, !PT ;  /* 0x0000000e090b7c10 */ /* 0x000fe400097fe4ff */
[----:B0-----:R-:W-:-:S04]  /*0f80*/  IADD3 R28, P0, PT, R28, UR13, RZ ;  /* 0x0000000d1c1c7c10 */ /* 0x001fc8000ff1e0ff */
[----:B------:R-:W-:-:S05]  /*0f90*/  IADD3.X R29, PT, PT, R29, UR14, RZ, P0, !PT ;  /* 0x0000000e1d1d7c10 */ /* 0x000fca00087fe4ff */
[----:B--2---:R0:W-:Y:S04]  /*0fa0*/  ST.E.128 desc[UR10][R28.64], R16 ;  /* 0x000000101c007985 */ /* 0x0041e8000c101d0a */
[----:B------:R-:W2:Y:S01]  /*0fb0*/  LD.E.128 R8, desc[UR10][R10.64] ;  /* 0x0000000a0a087980 */ /* 0x000ea2000c101d00 */
[----:B------:R-:W-:-:S04]  /*0fc0*/  IADD3 R12, P0, PT, R28, UR13, RZ ;  /* 0x0000000d1c0c7c10 */ /* 0x000fc8000ff1e0ff */
[----:B------:R-:W-:Y:S02]  /*0fd0*/  IADD3.X R13, PT, PT, R29, UR14, RZ, P0, !PT ;  /* 0x0000000e1d0d7c10 */ /* 0x000fe400087fe4ff */
[----:B------:R-:W-:-:S04]  /*0fe0*/  IADD3 R27, P0, PT, R27, UR9, RZ ;  /* 0x000000091b1b7c10 */ /* 0x000fc8000ff1e0ff */
[----:B------:R-:W-:Y:S02]  /*0ff0*/  IADD3.X R26, PT, PT, R26, UR12, RZ, P0, !PT ;  /* 0x0000000c1a1a7c10 */ /* 0x000fe400087fe4ff */
[----:B------:R-:W-:-:S04]  /*1000*/  ISETP.GE.U32.AND P0, PT, R27, R22, PT ;  /* 0x000000161b00720c */ /* 0x000fc80003f06070 */
[----:B------:R-:W-:Y:S01]  /*1010*/  ISETP.GE.U32.AND.EX P0, PT, R26, R21, PT, P0 ;  /* 0x000000151a00720c */ /* 0x000fe20003f06100 */
[----:B--2---:R0:W-:-:S12]  /*1020*/  ST.E.128 desc[UR10][R12.64], R8 ;  /* 0x000000080c007985 */ /* 0x0041d8000c101d0a */
[----:B------:R-:W-:Y:S05]  /*1030*/  @!P0 BRA `(.L_x_393) ;  /* 0xfffffffc00848947 */ /* 0x000fea000383ffff */
[----:B------:R-:W-:Y:S05]  /*1040*/  BSYNC.RECONVERGENT B1 ;  /* 0x0000000000017941 */ /* 0x000fea0003800200 */
.L_x_392:
[----:B0-----:R-:W-:Y:S02]  /*1050*/  IMAD.MOV.U32 R18, RZ, RZ, R25 ;  /* 0x000000ffff127224 */ /* 0x001fe400078e0019 */
[----:B------:R-:W-:Y:S01]  /*1060*/  IMAD.U32 R12, RZ, RZ, UR18 ;  /* 0x00000012ff0c7e24 */ /* 0x000fe2000f8e00ff */
[----:B------:R-:W-:Y:S06]  /*1070*/  BRA `(.L_x_389) ;  /* 0x0000000800f07947 */ /* 0x000fec0003800000 */
.L_x_388:
[----:B------:R-:W-:Y:S02]  /*1080*/  ULOP3.LUT UP0, URZ, UR22, 0x7, UR24, 0xc8, !UPT ;  /* 0x0000000716ff7892 */ /* 0x000fe4000f80c818 */
[----:B------:R-:W-:-:S04]  /*1090*/  UISETP.LT.U32.AND UP1, UPT, UR26, 0x8, UPT ;  /* 0x000000081a00788c */ /* 0x000fc8000bf21070 */
[----:B------:R-:W-:-:S09]  /*10a0*/  UISETP.LT.U32.OR.EX UP0, UPT, UR27, URZ, UP0, UP1 ;  /* 0x000000ff1b00728c */ /* 0x000fd20008701510 */
[----:B------:R-:W-:Y:S05]  /*10b0*/  BRA.U UP0, `(.L_x_394) ;  /* 0x0000000500607547 */ /* 0x000fea000b800000 */
[----:B------:R-:W0:Y:S01]  /*10c0*/  S2R R26, SR_TID.X ;  /* 0x00000000001a7919 */ /* 0x000e220000002100 */
[----:B------:R-:W-:Y:S01]  /*10d0*/  IMAD.U32 R8, RZ, RZ, UR7 ;  /* 0x00000007ff087e24 */ /* 0x000fe2000f8e00ff */
[----:B------:R-:W1:Y:S01]  /*10e0*/  LDCU UR4, c[0x0][0x394] ;  /* 0x00007280ff0477ac */ /* 0x000e620008000800 */
[----:B------:R-:W-:Y:S02]  /*10f0*/  IMAD.U32 R12, RZ, RZ, UR19 ;  /* 0x00000013ff0c7e24 */ /* 0x000fe4000f8e00ff */
[----:B-1----:R-:W-:Y:S01]  /*1100*/  IMAD.U32 R18, RZ, RZ, UR4 ;  /* 0x00000004ff127e24 */ /* 0x002fe2000f8e00ff */
[----:B0-----:R-:W-:-:S04]  /*1110*/  ISETP.LT.U32.AND P0, PT, R26, UR6, PT ;  /* 0x000000061a007c0c */ /* 0x001fc8000bf01070 */
        /* <DEDUP_REMOVED lines=12> */
[----:B------:R-:W2:Y:S01]  /*11e0*/  LD.E.64 R10, desc[UR10][R12.64] ;  /* 0x0000000a0c0a7980 */ /* 0x000ea2000c101b00 */
[----:B------:R-:W-:Y:S02]  /*11f0*/  IADD3 R8, P0, PT, R8, UR24, RZ ;  /* 0x0000001808087c10 */ /* 0x000fe4000ff1e0ff */
[----:B------:R-:W-:Y:S02]  /*1200*/  IADD3 R26, P2, PT, R26, UR8, RZ ;  /* 0x000000081a1a7c10 */ /* 0x000fe4000ff5e0ff */
[----:B------:R-:W-:Y:S02]  /*1210*/  IADD3.X R9, PT, PT, R9, UR25, RZ, P0, !PT ;  /* 0x0000001909097c10 */ /* 0x000fe400087fe4ff */
[----:B------:R-:W-:Y:S01]  /*1220*/  ISETP.NE.U32.AND P0, PT, R14, RZ, PT ;  /* 0x000000ff0e00720c */ /* 0x000fe20003f05070 */
[----:B------:R-:W-:-:S03]  /*1230*/  IMAD.X R25, RZ, RZ, RZ, P2 ;  /* 0x000000ffff197224 */ /* 0x000fc600010e06ff */
[----:B------:R-:W-:Y:S01]  /*1240*/  ISETP.NE.AND.EX P0, PT, RZ, RZ, PT, P0 ;  /* 0x000000ffff00720c */ /* 0x000fe20003f05300 */
[----:B--2---:R0:W-:-:S12]  /*1250*/  ST.E.64 desc[UR10][R8.64], R10 ;  /* 0x0000000a08007985 */ /* 0x0041d8000c101b0a */
[----:B------:R-:W-:Y:S05]  /*1260*/  @!P0 BRA `(.L_x_396) ;  /* 0x00000000004c8947 */ /* 0x000fea0003800000 */
[----:B------:R-:W-:-:S04]  /*1270*/  IADD3 R12, P0, PT, R12, UR15, RZ ;  /* 0x0000000f0c0c7c10 */ /* 0x000fc8000ff1e0ff */
[----:B------:R-:W-:-:S05]  /*1280*/  IADD3.X R13, PT, PT, R13, UR16, RZ, P0, !PT ;  /* 0x000000100d0d7c10 */ /* 0x000fca00087fe4ff */
[----:B0-----:R-:W2:Y:S01]  /*1290*/  LD.E.64 R10, desc[UR10][R12.64] ;  /* 0x0000000a0c0a7980 */ /* 0x001ea2000c101b00 */
[----:B------:R-:W-:Y:S01]  /*12a0*/  IADD3 R8, P0, PT, R8, UR15, RZ ;  /* 0x0000000f08087c10 */ /* 0x000fe2000ff1e0ff */
[----:B------:R-:W-:Y:S02]  /*12b0*/  IMAD.MOV.U32 R26, RZ, RZ, R20 ;  /* 0x000000ffff1a7224 */ /* 0x000fe400078e0014 */
[----:B------:R-:W-:Y:S01]  /*12c0*/  IMAD.MOV.U32 R25, RZ, RZ, R7 ;  /* 0x000000ffff197224 */ /* 0x000fe200078e0007 */
[----:B------:R-:W-:Y:S02]  /*12d0*/  IADD3.X R9, PT, PT, R9, UR16, RZ, P0, !PT ;  /* 0x0000001009097c10 */ /* 0x000fe400087fe4ff */
[----:B------:R-:W-:-:S04]  /*12e0*/  ISETP.NE.U32.AND P0, PT, R14, 0x1, PT ;  /* 0x000000010e00780c */ /* 0x000fc80003f05070 */
[----:B------:R-:W-:Y:S01]  /*12f0*/  ISETP.NE.AND.EX P0, PT, RZ, RZ, PT, P0 ;  /* 0x000000ffff00720c */ /* 0x000fe20003f05300 */
[----:B--2---:R1:W-:-:S12]  /*1300*/  ST.E.64 desc[UR10][R8.64], R10 ;  /* 0x0000000a08007985 */ /* 0x0043d8000c101b0a */
[----:B------:R-:W-:Y:S05]  /*1310*/  @!P0 BRA `(.L_x_396) ;  /* 0x0000000000208947 */ /* 0x000fea0003800000 */
[----:B-1----:R-:W-:-:S04]  /*1320*/  IADD3 R10, P0, PT, R12, UR15, RZ ;  /* 0x0000000f0c0a7c10 */ /* 0x002fc8000ff1e0ff */
[----:B------:R-:W-:-:S06]  /*1330*/  IADD3.X R11, PT, PT, R13, UR16, RZ, P0, !PT ;  /* 0x000000100d0b7c10 */ /* 0x000fcc00087fe4ff */
[----:B------:R-:W2:Y:S01]  /*1340*/  LD.E.64 R10, desc[UR10][R10.64] ;  /* 0x0000000a0a0a7980 */ /* 0x000ea2000c101b00 */
[----:B------:R-:W-:-:S04]  /*1350*/  IADD3 R8, P0, PT, R8, UR15, RZ ;  /* 0x0000000f08087c10 */ /* 0x000fc8000ff1e0ff */
[----:B------:R-:W-:Y:S02]  /*1360*/  IADD3.X R9, PT, PT, R9, UR16, RZ, P0, !PT ;  /* 0x0000001009097c10 */ /* 0x000fe400087fe4ff */
[----:B------:R-:W-:-:S05]  /*1370*/  IADD3 R26, P0, PT, R20, UR8, RZ ;  /* 0x00000008141a7c10 */ /* 0x000fca000ff1e0ff */
[----:B------:R-:W-:Y:S01]  /*1380*/  IMAD.X R25, RZ, RZ, R7, P0 ;  /* 0x000000ffff197224 */ /* 0x000fe200000e0607 */
[----:B--2---:R2:W-:Y:S07]  /*1390*/  ST.E.64 desc[UR10][R8.64], R10 ;  /* 0x0000000a08007985 */ /* 0x0045ee000c101b0a */
.L_x_396:
[----:B------:R-:W-:Y:S05]  /*13a0*/  BSYNC.RECONVERGENT B1 ;  /* 0x0000000000017941 */ /* 0x000fea0003800200 */
.L_x_395:
[----:B------:R-:W-:Y:S01]  /*13b0*/  ISETP.GE.U32.AND P0, PT, R2, 0x3, PT ;  /* 0x000000030200780c */ /* 0x000fe20003f06070 */
[----:B------:R-:W-:Y:S02]  /*13c0*/  IMAD.U32 R12, RZ, RZ, UR19 ;  /* 0x00000013ff0c7e24 */ /* 0x000fe4000f8e00ff */
[----:B------:R-:W-:Y:S01]  /*13d0*/  IMAD.U32 R18, RZ, RZ, UR4 ;  /* 0x00000004ff127e24 */ /* 0x000fe2000f8e00ff */
[----:B------:R-:W-:-:S13]  /*13e0*/  ISETP.GE.U32.AND.EX P0, PT, R3, RZ, PT, P0 ;  /* 0x000000ff0300720c */ /* 0x000fda0003f06100 */
[----:B------:R-:W-:Y:S05]  /*13f0*/  @!P0 BRA `(.L_x_389) ;  /* 0x0000000800108947 */ /* 0x000fea0003800000 */
[----:B------:R-:W-:Y:S01]  /*1400*/  BSSY.RECONVERGENT B1, `(.L_x_397) ;  /* 0x0000020000017945 */ /* 0x000fe20003800200 */
.L_x_398:
[C---:B0123--:R-:W-:Y:S01]  /*1410*/  IMAD.SHL.U32 R8, R26.reuse, 0x8, RZ ;  /* 0x000000081a087824 */ /* 0x04ffe200078e00ff */
[----:B------:R-:W-:-:S04]  /*1420*/  SHF.L.U64.HI R9, R26, 0x3, R25 ;  /* 0x000000031a097819 */ /* 0x000fc80000010219 */
[----:B------:R-:W-:-:S04]  /*1430*/  IADD3 R12, P0, PT, R8, UR22, RZ ;  /* 0x00000016080c7c10 */ /* 0x000fc8000ff1e0ff */
[----:B------:R-:W-:-:S05]  /*1440*/  IADD3.X R13, PT, PT, R9, UR23, RZ, P0, !PT ;  /* 0x00000017090d7c10 */ /* 0x000fca00087fe4ff */
[----:B------:R-:W2:Y:S01]  /*1450*/  LD.E.64 R18, desc[UR10][R12.64] ;  /* 0x0000000a0c127980 */ /* 0x000ea2000c101b00 */
[----:B------:R-:W-:Y:S02]  /*1460*/  IADD3 R8, P0, PT, R8, UR24, RZ ;  /* 0x0000001808087c10 */ /* 0x000fe4000ff1e0ff */
[----:B------:R-:W-:Y:S02]  /*1470*/  IADD3 R28, P2, PT, R12, UR15, RZ ;  /* 0x0000000f0c1c7c10 */ /* 0x000fe4000ff5e0ff */
[----:B------:R-:W-:Y:S02]  /*1480*/  IADD3.X R9, PT, PT, R9, UR25, RZ, P0, !PT ;  /* 0x0000001909097c10 */ /* 0x000fe400087fe4ff */
[----:B------:R-:W-:-:S03]  /*1490*/  IADD3.X R29, PT, PT, R13, UR16, RZ, P2, !PT ;  /* 0x000000100d1d7c10 */ /* 0x000fc600097fe4ff */
[----:B--2---:R0:W-:Y:S04]  /*14a0*/  ST.E.64 desc[UR10][R8.64], R18 ;  /* 0x0000001208007985 */ /* 0x0041e8000c101b0a */
[----:B------:R-:W2:Y:S01]  /*14b0*/  LD.E.64 R10, desc[UR10][R28.64] ;  /* 0x0000000a1c0a7980 */ /* 0x000ea2000c101b00 */
[----:B------:R-:W-:-:S04]  /*14c0*/  IADD3 R14, P0, PT, R8, UR15, RZ ;  /* 0x0000000f080e7c10 */ /* 0x000fc8000ff1e0ff */
[----:B------:R-:W-:Y:S02]  /*14d0*/  IADD3.X R15, PT, PT, R9, UR16, RZ, P0, !PT ;  /* 0x00000010090f7c10 */ /* 0x000fe400087fe4ff */
[----:B0-----:R-:W-:-:S04]  /*14e0*/  IADD3 R8, P2, PT, R28, UR15, RZ ;  /* 0x0000000f1c087c10 */ /* 0x001fc8000ff5e0ff */
[----:B------:R-:W-:Y:S01]  /*14f0*/  IADD3.X R9, PT, PT, R29, UR16, RZ, P2, !PT ;  /* 0x000000101d097c10 */ /* 0x000fe200097fe4ff */
[----:B--2---:R3:W-:Y:S04]  /*1500*/  ST.E.64 desc[UR10][R14.64], R10 ;  /* 0x0000000a0e007985 */ /* 0x0047e8000c101b0a */
[----:B------:R-:W2:Y:S01]  /*1510*/  LD.E.64 R12, desc[UR10][R8.64] ;  /* 0x0000000a080c7980 */ /* 0x000ea2000c101b00 */
[----:B------:R-:W-:Y:S02]  /*1520*/  IADD3 R16, P0, PT, R14, UR15, RZ ;  /* 0x0000000f0e107c10 */ /* 0x000fe4000ff1e0ff */
[----:B------:R-:W-:Y:S02]  /*1530*/  IADD3 R28, P2, PT, R8, UR15, RZ ;  /* 0x0000000f081c7c10 */ /* 0x000fe4000ff5e0ff */
[----:B------:R-:W-:-:S02]  /*1540*/  IADD3.X R17, PT, PT, R15, UR16, RZ, P0, !PT ;  /* 0x000000100f117c10 */ /* 0x000fc400087fe4ff */
[----:B------:R-:W-:-:S03]  /*1550*/  IADD3.X R29, PT, PT, R9, UR16, RZ, P2, !PT ;  /* 0x00000010091d7c10 */ /* 0x000fc600097fe4ff */
[----:B--2---:R3:W-:Y:S04]  /*1560*/  ST.E.64 desc[UR10][R16.64], R12 ;  /* 0x0000000c10007985 */ /* 0x0047e8000c101b0a */
[----:B------:R-:W2:Y:S01]  /*1570*/  LD.E.64 R18, desc[UR10][R28.64] ;  /* 0x0000000a1c127980 */ /* 0x000ea2000c101b00 */
[----:B------:R-:W-:-:S04]  /*1580*/  IADD3 R8, P0, PT, R16, UR15, RZ ;  /* 0x0000000f10087c10 */ /* 0x000fc8000ff1e0ff */
[----:B------:R-:W-:Y:S02]  /*1590*/  IADD3.X R9, PT, PT, R17, UR16, RZ, P0, !PT ;  /* 0x0000001011097c10 */ /* 0x000fe400087fe4ff */
[----:B------:R-:W-:-:S04]  /*15a0*/  IADD3 R26, P0, PT, R26, UR9, RZ ;  /* 0x000000091a1a7c10 */ /* 0x000fc8000ff1e0ff */
[----:B------:R-:W-:Y:S02]  /*15b0*/  IADD3.X R25, PT, PT, R25, UR12, RZ, P0, !PT ;  /* 0x0000000c19197c10 */ /* 0x000fe400087fe4ff */
[----:B------:R-:W-:-:S04]  /*15c0*/  ISETP.GE.U32.AND P0, PT, R26, UR6, PT ;  /* 0x000000061a007c0c */ /* 0x000fc8000bf06070 */
[----:B------:R-:W-:Y:S01]  /*15d0*/  ISETP.GE.U32.AND.EX P0, PT, R25, UR7, PT, P0 ;  /* 0x0000000719007c0c */ /* 0x000fe2000bf06100 */
[----:B--2---:R3:W-:-:S12]  /*15e0*/  ST.E.64 desc[UR10][R8.64], R18 ;  /* 0x0000001208007985 */ /* 0x0047d8000c101b0a */
[----:B------:R-:W-:Y:S05]  /*15f0*/  @!P0 BRA `(.L_x_398) ;  /* 0xfffffffc00848947 */ /* 0x000fea000383ffff */
[----:B------:R-:W-:Y:S05]  /*1600*/  BSYNC.RECONVERGENT B1 ;  /* 0x0000000000017941 */ /* 0x000fea0003800200 */
.L_x_397:
[----:B---3--:R-:W-:Y:S02]  /*1610*/  IMAD.U32 R12, RZ, RZ, UR19 ;  /* 0x00000013ff0c7e24 */ /* 0x008fe4000f8e00ff */
[----:B------:R-:W-:Y:S01]  /*1620*/  IMAD.U32 R18, RZ, RZ, UR4 ;  /* 0x00000004ff127e24 */ /* 0x000fe2000f8e00ff */
[----:B------:R-:W-:Y:S06]  /*1630*/  BRA `(.L_x_389) ;  /* 0x0000000400807947 */ /* 0x000fec0003800000 */
.L_x_394:
[----:B------:R-:W0:Y:S01]  /*1640*/  S2R R25, SR_TID.X ;  /* 0x0000000000197919 */ /* 0x000e220000002100 */
[----:B------:R-:W-:Y:S01]  /*1650*/  ULOP3.LUT UP0, URZ, UR22, 0x3, UR24, 0xc8, !UPT ;  /* 0x0000000316ff7892 */ /* 0x000fe2000f80c818 */
[----:B------:R-:W-:Y:S01]  /*1660*/  IMAD.U32 R8, RZ, RZ, UR21 ;  /* 0x00000015ff087e24 */ /* 0x000fe2000f8e00ff */
[----:B------:R-:W-:-:S04]  /*1670*/  UISETP.LT.U32.AND UP1, UPT, UR26, 0x4, UPT ;  /* 0x000000041a00788c */ /* 0x000fc8000bf21070 */
[----:B------:R-:W-:-:S04]  /*1680*/  UISETP.LT.U32.OR.EX UP0, UPT, UR27, URZ, UP0, UP1 ;  /* 0x000000ff1b00728c */ /* 0x000fc80008701510 */
[----:B------:R-:W-:Y:S02]  /*1690*/  USEL UR4, UR5, URZ, !UP0 ;  /* 0x000000ff05047287 */ /* 0x000fe4000c000000 */
[----:B------:R-:W-:Y:S01]  /*16a0*/  PLOP3.LUT P2, PT, PT, PT, UP0, 0x80, 0x8 ;  /* 0x000000000008781c */ /* 0x000fe20003f4f008 */
[----:B------:R-:W-:-:S03]  /*16b0*/  USEL UR17, UR27, URZ, !UP0 ;  /* 0x000000ff1b117287 */ /* 0x000fc6000c000000 */
[----:B------:R-:W-:-:S03]  /*16c0*/  IMAD.U32 R12, RZ, RZ, UR4 ;  /* 0x00000004ff0c7e24 */ /* 0x000fc6000f8e00ff */
[----:B------:R-:W-:Y:S01]  /*16d0*/  IMAD.U32 R18, RZ, RZ, UR17 ;  /* 0x00000011ff127e24 */ /* 0x000fe2000f8e00ff */
[----:B0-----:R-:W-:-:S04]  /*16e0*/  ISETP.GE.U32.AND P0, PT, R25, UR20, PT ;  /* 0x0000001419007c0c */ /* 0x001fc8000bf06070 */
[----:B------:R-:W-:-:S13]  /*16f0*/  ISETP.LE.U32.OR.EX P0, PT, R8, RZ, P2, P0 ;  /* 0x000000ff0800720c */ /* 0x000fda0001703500 */
[----:B------:R-:W-:Y:S05]  /*1700*/  @P0 BRA `(.L_x_389) ;  /* 0x00000004004c0947 */ /* 0x000fea0003800000 */
        /* <DEDUP_REMOVED lines=10> */
[----:B------:R-:W2:Y:S01]  /*17b0*/  LD.E R13, desc[UR10][R10.64] ;  /* 0x0000000a0a0d7980 */ /* 0x000ea2000c101900 */
[----:B------:R-:W-:Y:S02]  /*17c0*/  IADD3 R8, P0, PT, R8, UR24, RZ ;  /* 0x0000001808087c10 */ /* 0x000fe4000ff1e0ff */
[----:B------:R-:W-:Y:S02]  /*17d0*/  IADD3 R25, P2, PT, R25, UR8, RZ ;  /* 0x0000000819197c10 */ /* 0x000fe4000ff5e0ff */
[----:B------:R-:W-:Y:S02]  /*17e0*/  IADD3.X R9, PT, PT, R9, UR25, RZ, P0, !PT ;  /* 0x0000001909097c10 */ /* 0x000fe400087fe4ff */
[----:B------:R-:W-:Y:S01]  /*17f0*/  ISETP.NE.U32.AND P0, PT, R12, RZ, PT ;  /* 0x000000ff0c00720c */ /* 0x000fe20003f05070 */
[----:B------:R-:W-:-:S03]  /*1800*/  IMAD.X R16, RZ, RZ, RZ, P2 ;  /* 0x000000ffff107224 */ /* 0x000fc600010e06ff */
[----:B------:R-:W-:Y:S01]  /*1810*/  ISETP.NE.AND.EX P0, PT, RZ, RZ, PT, P0 ;  /* 0x000000ffff00720c */ /* 0x000fe20003f05300 */
[----:B--2---:R0:W-:-:S12]  /*1820*/  ST.E desc[UR10][R8.64], R13 ;  /* 0x0000000d08007985 */ /* 0x0041d8000c10190a */
[----:B------:R-:W-:Y:S05]  /*1830*/  @!P0 BRA `(.L_x_400) ;  /* 0x00000000004c8947 */ /* 0x000fea0003800000 */
[----:B------:R-:W-:-:S04]  /*1840*/  IADD3 R10, P0, PT, R10, UR9, RZ ;  /* 0x000000090a0a7c10 */ /* 0x000fc8000ff1e0ff */
[----:B------:R-:W-:-:S05]  /*1850*/  IADD3.X R11, PT, PT, R11, UR12, RZ, P0, !PT ;  /* 0x0000000c0b0b7c10 */ /* 0x000fca00087fe4ff */
[----:B0-----:R-:W2:Y:S01]  /*1860*/  LD.E R13, desc[UR10][R10.64] ;  /* 0x0000000a0a0d7980 */ /* 0x001ea2000c101900 */
[----:B------:R-:W-:Y:S01]  /*1870*/  IADD3 R8, P0, PT, R8, UR9, RZ ;  /* 0x0000000908087c10 */ /* 0x000fe2000ff1e0ff */
[----:B------:R-:W-:Y:S02]  /*1880*/  IMAD.MOV.U32 R25, RZ, RZ, R20 ;  /* 0x000000ffff197224 */ /* 0x000fe400078e0014 */
[----:B------:R-:W-:Y:S01]  /*1890*/  IMAD.MOV.U32 R16, RZ, RZ, R7 ;  /* 0x000000ffff107224 */ /* 0x000fe200078e0007 */
[----:B------:R-:W-:Y:S02]  /*18a0*/  IADD3.X R9, PT, PT, R9, UR12, RZ, P0, !PT ;  /* 0x0000000c09097c10 */ /* 0x000fe400087fe4ff */
[----:B------:R-:W-:-:S04]  /*18b0*/  ISETP.NE.U32.AND P0, PT, R12, 0x1, PT ;  /* 0x000000010c00780c */ /* 0x000fc80003f05070 */
[----:B------:R-:W-:Y:S01]  /*18c0*/  ISETP.NE.AND.EX P0, PT, RZ, RZ, PT, P0 ;  /* 0x000000ffff00720c */ /* 0x000fe20003f05300 */
[----:B--2---:R1:W-:-:S12]  /*18d0*/  ST.E desc[UR10][R8.64], R13 ;  /* 0x0000000d08007985 */ /* 0x0043d8000c10190a */
[----:B------:R-:W-:Y:S05]  /*18e0*/  @!P0 BRA `(.L_x_400) ;  /* 0x0000000000208947 */ /* 0x000fea0003800000 */
[----:B------:R-:W-:-:S04]  /*18f0*/  IADD3 R10, P0, PT, R10, UR9, RZ ;  /* 0x000000090a0a7c10 */ /* 0x000fc8000ff1e0ff */
[----:B------:R-:W-:-:S06]  /*1900*/  IADD3.X R11, PT, PT, R11, UR12, RZ, P0, !PT ;  /* 0x0000000c0b0b7c10 */ /* 0x000fcc00087fe4ff */
[----:B------:R-:W2:Y:S01]  /*1910*/  LD.E R11, desc[UR10][R10.64] ;  /* 0x0000000a0a0b7980 */ /* 0x000ea2000c101900 */
[----:B-1----:R-:W-:-:S04]  /*1920*/  IADD3 R8, P0, PT, R8, UR9, RZ ;  /* 0x0000000908087c10 */ /* 0x002fc8000ff1e0ff */
[----:B------:R-:W-:Y:S02]  /*1930*/  IADD3.X R9, PT, PT, R9, UR12, RZ, P0, !PT ;  /* 0x0000000c09097c10 */ /* 0x000fe400087fe4ff */
[----:B------:R-:W-:-:S05]  /*1940*/  IADD3 R25, P0, PT, R20, UR8, RZ ;  /* 0x0000000814197c10 */ /* 0x000fca000ff1e0ff */
[----:B------:R-:W-:Y:S01]  /*1950*/  IMAD.X R16, RZ, RZ, R7, P0 ;  /* 0x000000ffff107224 */ /* 0x000fe200000e0607 */
[----:B--2---:R2:W-:Y:S07]  /*1960*/  ST.E desc[UR10][R8.64], R11 ;  /* 0x0000000b08007985 */ /* 0x0045ee000c10190a */
.L_x_400:
[----:B------:R-:W-:Y:S05]  /*1970*/  BSYNC.RECONVERGENT B1 ;  /* 0x0000000000017941 */ /* 0x000fea0003800200 */
.L_x_399:
[----:B------:R-:W3:Y:S01]  /*1980*/  LDC R18, c[0x0][0x394] ;  /* 0x0000e500ff127b82 */ /* 0x000ee20000000800 */
[----:B------:R-:W-:Y:S01]  /*1990*/  ISETP.GE.U32.AND P0, PT, R6, 0x3, PT ;  /* 0x000000030600780c */ /* 0x000fe20003f06070 */
[----:B------:R-:W-:-:S03]  /*19a0*/  IMAD.U32 R12, RZ, RZ, UR5 ;  /* 0x00000005ff0c7e24 */ /* 0x000fc6000f8e00ff */
[----:B------:R-:W-:-:S13]  /*19b0*/  ISETP.GE.U32.AND.EX P0, PT, R0, RZ, PT, P0 ;  /* 0x000000ff0000720c */ /* 0x000fda0003f06100 */
[----:B------:R-:W-:Y:S05]  /*19c0*/  @!P0 BRA `(.L_x_389) ;  /* 0x00000000009c8947 */ /* 0x000fea0003800000 */
[----:B------:R-:W-:Y:S01]  /*19d0*/  BSSY.RECONVERGENT B1, `(.L_x_401) ;  /* 0x0000025000017945 */ /* 0x000fe20003800200 */
[C---:B------:R-:W-:Y:S01]  /*19e0*/  SHF.L.U64.HI R19, R25.reuse, 0x2, R16 ;  /* 0x0000000219137819 */ /* 0x040fe20000010210 */
[----:B------:R-:W-:-:S07]  /*19f0*/  IMAD.SHL.U32 R17, R25, 0x4, RZ ;  /* 0x0000000419117824 */ /* 0x000fce00078e00ff */
.L_x_402:
[----:B------:R-:W-:-:S04]  /*1a00*/  IADD3 R10, P0, PT, R17, UR22, RZ ;  /* 0x00000016110a7c10 */ /* 0x000fc8000ff1e0ff */
[----:B--2-4-:R-:W-:-:S05]  /*1a10*/  IADD3.X R11, PT, PT, R19, UR23, RZ, P0, !PT ;  /* 0x00000017130b7c10 */ /* 0x014fca00087fe4ff */
[----:B01----:R-:W2:Y:S01]  /*1a20*/  LD.E R9, desc[UR10][R10.64] ;  /* 0x0000000a0a097980 */ /* 0x003ea2000c101900 */
[----:B------:R-:W-:-:S04]  /*1a30*/  IADD3 R12, P0, PT, R17, UR24, RZ ;  /* 0x00000018110c7c10 */ /* 0x000fc8000ff1e0ff */
[----:B------:R-:W-:Y:S02]  /*1a40*/  IADD3.X R13, PT, PT, R19, UR25, RZ, P0, !PT ;  /* 0x00000019130d7c10 */ /* 0x000fe400087fe4ff */
[----:B------:R-:W-:-:S04]  /*1a50*/  IADD3 R28, P0, PT, R10, UR9, RZ ;  /* 0x000000090a1c7c10 */ /* 0x000fc8000ff1e0ff */
[----:B------:R-:W-:Y:S02]  /*1a60*/  IADD3.X R29, PT, PT, R11, UR12, RZ, P0, !PT ;  /* 0x0000000c0b1d7c10 */ /* 0x000fe400087fe4ff */
[----:B------:R-:W-:Y:S01]  /*1a70*/  IADD3 R26, P0, PT, R12, UR9, RZ ;  /* 0x000000090c1a7c10 */ /* 0x000fe2000ff1e0ff */
[----:B--2---:R0:W-:Y:S04]  /*1a80*/  ST.E desc[UR10][R12.64], R9 ;  /* 0x000000090c007985 */ /* 0x0041e8000c10190a */
[----:B------:R-:W2:Y:S01]  /*1a90*/  LD.E R29, desc[UR10][R28.64] ;  /* 0x0000000a1c1d7980 */ /* 0x000ea2000c101900 */
[----:B------:R-:W-:Y:S02]  /*1aa0*/  IADD3.X R27, PT, PT, R13, UR12, RZ, P0, !PT ;  /* 0x0000000c0d1b7c10 */ /* 0x000fe400087fe4ff */
[----:B------:R-:W-:-:S04]  /*1ab0*/  IADD3 R14, P0, PT, R10, UR15, RZ ;  /* 0x0000000f0a0e7c10 */ /* 0x000fc8000ff1e0ff */
[----:B------:R-:W-:Y:S01]  /*1ac0*/  IADD3.X R15, PT, PT, R11, UR16, RZ, P0, !PT ;  /* 0x000000100b0f7c10 */ /* 0x000fe200087fe4ff */
[----:B------:R-:W-:Y:S01]  /*1ad0*/  IMAD.U32 R8, RZ, RZ, UR8 ;  /* 0x00000008ff087e24 */ /* 0x000fe2000f8e00ff */
[----:B--2---:R1:W-:Y:S04]  /*1ae0*/  ST.E desc[UR10][R26.64], R29 ;  /* 0x0000001d1a007985 */ /* 0x0043e8000c10190a */
[----:B------:R-:W2:Y:S01]  /*1af0*/  LD.E R15, desc[UR10][R14.64] ;  /* 0x0000000a0e0f7980 */ /* 0x000ea2000c101900 */
[----:B------:R-:W-:Y:S01]  /*1b00*/  IMAD.WIDE.U32 R10, R8, 0xc, R10 ;  /* 0x0000000c080a7825 */ /* 0x000fe200078e000a */
[----:B------:R-:W-:Y:S01]  /*1b10*/  IADD3 R8, P0, PT, R12, UR15, RZ ;  /* 0x0000000f0c087c10 */ /* 0x000fe2000ff1e0ff */
[----:B------:R-:W-:Y:S02]  /*1b20*/  UMOV UR4, URZ ;  /* 0x000000ff00047c82 */ /* 0x000fe40008000000 */
[----:B------:R-:W-:Y:S01]  /*1b30*/  VIADD R11, R11, UR4 ;  /* 0x000000040b0b7c36 */ /* 0x000fe20008000000 */
[----:B0-----:R-:W-:Y:S01]  /*1b40*/  IADD3.X R9, PT, PT, R13, UR16, RZ, P0, !PT ;  /* 0x000000100d097c10 */ /* 0x001fe200087fe4ff */
[----:B-1----:R-:W-:-:S04]  /*1b50*/  IMAD.U32 R27, RZ, RZ, UR8 ;  /* 0x00000008ff1b7e24 */ /* 0x002fc8000f8e00ff */
[----:B--2---:R4:W-:Y:S04]  /*1b60*/  ST.E desc[UR10][R8.64], R15 ;  /* 0x0000000f08007985 */ /* 0x0049e8000c10190a */
[----:B------:R-:W2:Y:S01]  /*1b70*/  LD.E R11, desc[UR10][R10.64] ;  /* 0x0000000a0a0b7980 */ /* 0x000ea2000c101900 */
[----:B------:R-:W-:Y:S01]  /*1b80*/  IMAD.WIDE.U32 R12, R27, 0xc, R12 ;  /* 0x0000000c1b0c7825 */ /* 0x000fe200078e000c */
[----:B------:R-:W-:Y:S02]  /*1b90*/  IADD3 R25, P0, PT, R25, UR9, RZ ;  /* 0x0000000919197c10 */ /* 0x000fe4000ff1e0ff */
[----:B------:R-:W-:Y:S01]  /*1ba0*/  IADD3 R17, P2, PT, R17, UR13, RZ ;  /* 0x0000000d11117c10 */ /* 0x000fe2000ff5e0ff */
[----:B------:R-:W-:Y:S01]  /*1bb0*/  VIADD R13, R13, UR4 ;  /* 0x000000040d0d7c36 */ /* 0x000fe20008000000 */
[----:B------:R-:W-:-:S02]  /*1bc0*/  IADD3.X R16, PT, PT, R16, UR12, RZ, P0, !PT ;  /* 0x0000000c10107c10 */ /* 0x000fc400087fe4ff */
[----:B------:R-:W-:Y:S02]  /*1bd0*/  ISETP.GE.U32.AND P0, PT, R25, UR20, PT ;  /* 0x0000001419007c0c */ /* 0x000fe4000bf06070 */
[----:B------:R-:W-:Y:S02]  /*1be0*/  IADD3.X R19, PT, PT, R19, UR14, RZ, P2, !PT ;  /* 0x0000000e13137c10 */ /* 0x000fe400097fe4ff */
[----:B------:R-:W-:Y:S01]  /*1bf0*/  ISETP.GE.U32.AND.EX P0, PT, R16, UR21, PT, P0 ;  /* 0x0000001510007c0c */ /* 0x000fe2000bf06100 */
[----:B--2---:R4:W-:-:S12]  /*1c00*/  ST.E desc[UR10][R12.64], R11 ;  /* 0x0000000b0c007985 */ /* 0x0049d8000c10190a */
[----:B------:R-:W-:Y:S05]  /*1c10*/  @!P0 BRA `(.L_x_402) ;  /* 0xfffffffc00788947 */ /* 0x000fea000383ffff */
[----:B------:R-:W-:Y:S05]  /*1c20*/  BSYNC.RECONVERGENT B1 ;  /* 0x0000000000017941 */ /* 0x000fea0003800200 */
.L_x_401:
[----:B----4-:R-:W-:-:S07]  /*1c30*/  IMAD.U32 R12, RZ, RZ, UR5 ;  /* 0x00000005ff0c7e24 */ /* 0x010fce000f8e00ff */
.L_x_389:
[----:B------:R-:W-:Y:S05]  /*1c40*/  BSYNC.RECONVERGENT B0 ;  /* 0x0000000000007941 */ /* 0x000fea0003800200 */
.L_x_387:
[----:B01----:R-:W0:Y:S01]  /*1c50*/  S2R R13, SR_TID.X ;  /* 0x00000000000d7919 */ /* 0x003e220000002100 */
[----:B------:R-:W-:Y:S01]  /*1c60*/  IADD3 R14, P0, PT, -R12, UR26, RZ ;  /* 0x0000001a0c0e7c10 */ /* 0x000fe2000ff1e1ff */
[----:B------:R-:W-:Y:S03]  /*1c70*/  BSSY.RECONVERGENT B0, `(.L_x_403) ;  /* 0x0000013000007945 */ /* 0x000fe60003800200 */
[----:B---3--:R-:W-:Y:S02]  /*1c80*/  IADD3.X R16, PT, PT, ~R18, UR27, RZ, P0, !PT ;  /* 0x0000001b12107c10 */ /* 0x008fe400087fe5ff */
[----:B0-----:R-:W-:-:S04]  /*1c90*/  ISETP.GT.U32.AND P0, PT, R14, R13, PT ;  /* 0x0000000d0e00720c */ /* 0x001fc80003f04070 */
[----:B------:R-:W-:-:S13]  /*1ca0*/  ISETP.GT.U32.AND.EX P0, PT, R16, RZ, PT, P0 ;  /* 0x000000ff1000720c */ /* 0x000fda0003f04100 */
[----:B------:R-:W-:Y:S05]  /*1cb0*/  @!P0 BRA `(.L_x_404) ;  /* 0x0000000000388947 */ /* 0x000fea0003800000 */
[----:B------:R-:W-:-:S07]  /*1cc0*/  IMAD.MOV.U32 R15, RZ, RZ, RZ ;  /* 0x000000ffff0f7224 */ /* 0x000fce00078e00ff */
.L_x_405:
[----:B0-2---:R-:W-:-:S05]  /*1cd0*/  IADD3 R10, P0, PT, R12, R13, RZ ;  /* 0x0000000d0c0a7210 */ /* 0x005fca0007f1e0ff */
[----:B------:R-:W-:Y:S01]  /*1ce0*/  IMAD.X R11, R18, 0x1, R15, P0 ;  /* 0x00000001120b7824 */ /* 0x000fe200000e060f */
[----:B------:R-:W-:-:S04]  /*1cf0*/  IADD3 R8, P0, PT, R10, UR22, RZ ;  /* 0x000000160a087c10 */ /* 0x000fc8000ff1e0ff */
[----:B------:R-:W-:-:S06]  /*1d00*/  IADD3.X R9, PT, PT, R11, UR23, RZ, P0, !PT ;  /* 0x000000170b097c10 */ /* 0x000fcc00087fe4ff */
[----:B------:R-:W2:Y:S01]  /*1d10*/  LD.E.U8 R9, desc[UR10][R8.64] ;  /* 0x0000000a08097980 */ /* 0x000ea2000c101100 */
[----:B------:R-:W-:Y:S02]  /*1d20*/  IADD3 R10, P0, PT, R10, UR24, RZ ;  /* 0x000000180a0a7c10 */ /* 0x000fe4000ff1e0ff */
[----:B------:R-:W-:Y:S02]  /*1d30*/  IADD3 R13, P2, PT, R13, UR8, RZ ;  /* 0x000000080d0d7c10 */ /* 0x000fe4000ff5e0ff */
[----:B------:R-:W-:Y:S02]  /*1d40*/  IADD3.X R11, PT, PT, R11, UR25, RZ, P0, !PT ;  /* 0x000000190b0b7c10 */ /* 0x000fe400087fe4ff */
[----:B------:R-:W-:Y:S01]  /*1d50*/  ISETP.GE.U32.AND P0, PT, R13, R14, PT ;  /* 0x0000000e0d00720c */ /* 0x000fe20003f06070 */
[----:B------:R-:W-:-:S05]  /*1d60*/  IMAD.X R15, RZ, RZ, R15, P2 ;  /* 0x000000ffff0f7224 */ /* 0x000fca00010e060f */
[----:B------:R-:W-:Y:S01]  /*1d70*/  ISETP.GE.U32.AND.EX P0, PT, R15, R16, PT, P0 ;  /* 0x000000100f00720c */ /* 0x000fe20003f06100 */
[----:B--2---:R0:W-:-:S12]  /*1d80*/  ST.E.U8 desc[UR10][R10.64], R9 ;  /* 0x000000090a007985 */ /* 0x0041d8000c10110a */
[----:B------:R-:W-:Y:S05]  /*1d90*/  @!P0 BRA `(.L_x_405) ;  /* 0xfffffffc00cc8947 */ /* 0x000fea000383ffff */
.L_x_404:
[----:B------:R-:W-:Y:S05]  /*1da0*/  BSYNC.RECONVERGENT B0 ;  /* 0x0000000000007941 */ /* 0x000fea0003800200 */
.L_x_403:
[----:B------:R-:W-:Y:S05]  /*1db0*/  @!P1 BRA `(.L_x_406) ;  /* 0xffffffec00049947 */ /* 0x000fea000383ffff */
[----:B------:R-:W-:Y:S05]  /*1dc0*/  EXIT ;  /* 0x000000000000794d */ /* 0x000fea0003800000 */
        .weak           $__internal_25_$__cuda_sm20_div_u64
        .type           $__internal_25_$__cuda_sm20_div_u64,@function
        .size           $__internal_25_$__cuda_sm20_div_u64,(.L_x_458 - $__internal_25_$__cuda_sm20_div_u64)
$__internal_25_$__cuda_sm20_div_u64:
[----:B------:R-:W-:Y:S02]  /*1dd0*/  IMAD.MOV.U32 R16, RZ, RZ, R9 ;  /* 0x000000ffff107224 */ /* 0x000fe400078e0009 */
[----:B------:R-:W-:-:S04]  /*1de0*/  IMAD.U32 R17, RZ, RZ, UR4 ;  /* 0x00000004ff117e24 */ /* 0x000fc8000f8e00ff */
[----:B------:R-:W0:Y:S08]  /*1df0*/  I2F.U64.RP R16, R16 ;  /* 0x0000001000107312 */ /* 0x000e300000309000 */
[----:B0-----:R-:W0:Y:S02]  /*1e00*/  MUFU.RCP R12, R16 ;  /* 0x00000010000c7308 */ /* 0x001e240000001000 */
[----:B0-----:R-:W-:-:S06]  /*1e10*/  VIADD R12, R12, 0x1ffffffe ;  /* 0x1ffffffe0c0c7836 */ /* 0x001fcc0000000000 */
[----:B------:R-:W0:Y:S02]  /*1e20*/  F2I.U64.TRUNC R12, R12 ;  /* 0x0000000c000c7311 */ /* 0x000e24000020d800 */
[----:B0-----:R-:W-:-:S04]  /*1e30*/  IMAD.WIDE.U32 R14, R12, R9, RZ ;  /* 0x000000090c0e7225 */ /* 0x001fc800078e00ff */
[----:B------:R-:W-:Y:S01]  /*1e40*/  IMAD R15, R12, UR4, R15 ;  /* 0x000000040c0f7c24 */ /* 0x000fe2000f8e020f */
[----:B------:R-:W-:-:S03]  /*1e50*/  IADD3 R19, P0, PT, RZ, -R14, RZ ;  /* 0x8000000eff137210 */ /* 0x000fc60007f1e0ff */
[----:B------:R-:W-:Y:S02]  /*1e60*/  IMAD R15, R13, R9, R15 ;  /* 0x000000090d0f7224 */ /* 0x000fe400078e020f */
[----:B------:R-:W-:-:S04]  /*1e70*/  IMAD.HI.U32 R14, R12, R19, RZ ;  /* 0x000000130c0e7227 */ /* 0x000fc800078e00ff */
[----:B------:R-:W-:Y:S02]  /*1e80*/  IMAD.X R23, RZ, RZ, ~R15, P0 ;  /* 0x000000ffff177224 */ /* 0x000fe400000e0e0f */
[----:B------:R-:W-:Y:S02]  /*1e90*/  IMAD.MOV.U32 R15, RZ, RZ, R12 ;  /* 0x000000ffff0f7224 */ /* 0x000fe400078e000c */
[-C--:B------:R-:W-:Y:S02]  /*1ea0*/  IMAD R17, R13, R23.reuse, RZ ;  /* 0x000000170d117224 */ /* 0x080fe400078e02ff */
[----:B------:R-:W-:-:S04]  /*1eb0*/  IMAD.WIDE.U32 R14, P0, R12, R23, R14 ;  /* 0x000000170c0e7225 */ /* 0x000fc8000780000e */
[----:B------:R-:W-:-:S04]  /*1ec0*/  IMAD.HI.U32 R23, R13, R23, RZ ;  /* 0x000000170d177227 */ /* 0x000fc800078e00ff */
[----:B------:R-:W-:-:S04]  /*1ed0*/  IMAD.HI.U32 R14, P1, R13, R19, R14 ;  /* 0x000000130d0e7227 */ /* 0x000fc8000782000e */
[----:B------:R-:W-:Y:S01]  /*1ee0*/  IMAD.X R16, R23, 0x1, R13, P0 ;  /* 0x0000000117107824 */ /* 0x000fe200000e060d */
[----:B------:R-:W-:-:S04]  /*1ef0*/  IADD3 R15, P2, PT, R17, R14, RZ ;  /* 0x0000000e110f7210 */ /* 0x000fc80007f5e0ff */
[----:B------:R-:W-:Y:S01]  /*1f00*/  IADD3.X R16, PT, PT, RZ, RZ, R16, P2, P1 ;  /* 0x000000ffff107210 */ /* 0x000fe200017e2410 */
[----:B------:R-:W-:-:S04]  /*1f10*/  IMAD.WIDE.U32 R12, R15, R9, RZ ;  /* 0x000000090f0c7225 */ /* 0x000fc800078e00ff */
[----:B------:R-:W-:Y:S01]  /*1f20*/  IMAD R13, R15, UR4, R13 ;  /* 0x000000040f0d7c24 */ /* 0x000fe2000f8e020d */
        /* <DEDUP_REMOVED lines=10> */
[----:B------:R-:W-:-:S03]  /*1fd0*/  IMAD.HI.U32 R12, R14, R7, RZ ;  /* 0x000000070e0c7227 */ /* 0x000fc600078e00ff */
[----:B------:R-:W-:Y:S01]  /*1fe0*/  IADD3.X R16, PT, PT, RZ, RZ, R16, P2, P1 ;  /* 0x000000ffff107210 */ /* 0x000fe200017e2410 */
[----:B------:R-:W-:Y:S02]  /*1ff0*/  IMAD.MOV.U32 R13, RZ, RZ, RZ ;  /* 0x000000ffff0d7224 */ /* 0x000fe400078e00ff */
[----:B------:R-:W-:-:S04]  /*2000*/  IMAD.WIDE.U32 R12, R14, R11, R12 ;  /* 0x0000000b0e0c7225 */ /* 0x000fc800078e000c */
[C---:B------:R-:W-:Y:S02]  /*2010*/  IMAD R15, R16.reuse, R11, RZ ;  /* 0x0000000b100f7224 */ /* 0x040fe400078e02ff */
[----:B------:R-:W-:-:S04]  /*2020*/  IMAD.HI.U32 R12, P0, R16, R7, R12 ;  /* 0x00000007100c7227 */ /* 0x000fc8000780000c */
[----:B------:R-:W-:Y:S01]  /*2030*/  IMAD.HI.U32 R14, R16, R11, RZ ;  /* 0x0000000b100e7227 */ /* 0x000fe200078e00ff */
[----:B------:R-:W-:-:S03]  /*2040*/  IADD3 R15, P1, PT, R15, R12, RZ ;  /* 0x0000000c0f0f7210 */ /* 0x000fc60007f3e0ff */
[----:B------:R-:W-:Y:S02]  /*2050*/  IMAD.X R14, RZ, RZ, R14, P0 ;  /* 0x000000ffff0e7224 */ /* 0x000fe400000e060e */
[----:B------:R-:W-:-:S04]  /*2060*/  IMAD.WIDE.U32 R12, R15, R9, RZ ;  /* 0x000000090f0c7225 */ /* 0x000fc800078e00ff */
[----:B------:R-:W-:Y:S01]  /*2070*/  IMAD.X R14, RZ, RZ, R14, P1 ;  /* 0x000000ffff0e7224 */ /* 0x000fe200008e060e */
[----:B------:R-:W-:Y:S01]  /*2080*/  IADD3 R18, P1, PT, -R12, R7, RZ ;  /* 0x000000070c127210 */ /* 0x000fe20007f3e1ff */
[----:B------:R-:W-:-:S03]  /*2090*/  IMAD R13, R15, UR4, R13 ;  /* 0x000000040f0d7c24 */ /* 0x000fc6000f8e020d */
[-C--:B------:R-:W-:Y:S01]  /*20a0*/  ISETP.GE.U32.AND P0, PT, R18, R9.reuse, PT ;  /* 0x000000091200720c */ /* 0x080fe20003f06070 */
[----:B------:R-:W-:-:S04]  /*20b0*/  IMAD R12, R14, R9, R13 ;  /* 0x000000090e0c7224 */ /* 0x000fc800078e020d */
[----:B------:R-:W-:Y:S01]  /*20c0*/  IMAD.X R20, R11, 0x1, ~R12, P1 ;  /* 0x000000010b147824 */ /* 0x000fe200008e0e0c */
[----:B------:R-:W-:Y:S02]  /*20d0*/  IADD3 R16, P1, PT, R15, 0x1, RZ ;  /* 0x000000010f107810 */ /* 0x000fe40007f3e0ff */
[-C--:B------:R-:W-:Y:S02]  /*20e0*/  IADD3 R12, P2, PT, -R9, R18.reuse, RZ ;  /* 0x00000012090c7210 */ /* 0x080fe40007f5e1ff */
[C---:B------:R-:W-:Y:S01]  /*20f0*/  ISETP.GE.U32.AND.EX P0, PT, R20.reuse, UR4, PT, P0 ;  /* 0x0000000414007c0c */ /* 0x040fe2000bf06100 */
[----:B------:R-:W-:Y:S01]  /*2100*/  IMAD.X R11, RZ, RZ, R14, P1 ;  /* 0x000000ffff0b7224 */ /* 0x000fe200008e060e */
[----:B------:R-:W-:Y:S02]  /*2110*/  IADD3.X R13, PT, PT, R20, ~UR4, RZ, P2, !PT ;  /* 0x80000004140d7c10 */ /* 0x000fe400097fe4ff */
[----:B------:R-:W-:Y:S02]  /*2120*/  SEL R16, R16, R15, P0 ;  /* 0x0000000f10107207 */ /* 0x000fe40000000000 */
[----:B------:R-:W-:-:S02]  /*2130*/  SEL R12, R12, R18, P0 ;  /* 0x000000120c0c7207 */ /* 0x000fc40000000000 */
[----:B------:R-:W-:Y:S02]  /*2140*/  SEL R11, R11, R14, P0 ;  /* 0x0000000e0b0b7207 */ /* 0x000fe40000000000 */
[----:B------:R-:W-:Y:S02]  /*2150*/  IADD3 R7, P2, PT, R16, 0x1, RZ ;  /* 0x0000000110077810 */ /* 0x000fe40007f5e0ff */
[----:B------:R-:W-:Y:S02]  /*2160*/  SEL R13, R13, R20, P0 ;  /* 0x000000140d0d7207 */ /* 0x000fe40000000000 */
[----:B------:R-:W-:Y:S01]  /*2170*/  ISETP.GE.U32.AND P0, PT, R12, R9, PT ;  /* 0x000000090c00720c */ /* 0x000fe20003f06070 */
[----:B------:R-:W-:Y:S01]  /*2180*/  IMAD.X R12, RZ, RZ, R11, P2 ;  /* 0x000000ffff0c7224 */ /* 0x000fe200010e060b */
[----:B------:R-:W-:Y:S02]  /*2190*/  ISETP.NE.U32.AND P1, PT, R9, RZ, PT ;  /* 0x000000ff0900720c */ /* 0x000fe40003f25070 */
[----:B------:R-:W-:-:S02]  /*21a0*/  ISETP.GE.U32.AND.EX P0, PT, R13, UR4, PT, P0 ;  /* 0x000000040d007c0c */ /* 0x000fc4000bf06100 */
[----:B------:R-:W-:Y:S02]  /*21b0*/  ISETP.NE.AND.EX P1, PT, RZ, UR4, PT, P1 ;  /* 0x00000004ff007c0c */ /* 0x000fe4000bf25310 */
[----:B------:R-:W-:Y:S01]  /*21c0*/  SEL R12, R12, R11, P0 ;  /* 0x0000000b0c0c7207 */ /* 0x000fe20000000000 */
[----:B------:R-:W-:Y:S01]  /*21d0*/  IMAD.MOV.U32 R11, RZ, RZ, 0x0 ;  /* 0x00000000ff0b7424 */ /* 0x000fe200078e00ff */
[----:B------:R-:W-:Y:S02]  /*21e0*/  SEL R7, R7, R16, P0 ;  /* 0x0000001007077207 */ /* 0x000fe40000000000 */
[----:B------:R-:W-:Y:S02]  /*21f0*/  SEL R12, R12, 0xffffffff, P1 ;  /* 0xffffffff0c0c7807 */ /* 0x000fe40000800000 */
[----:B------:R-:W-:Y:S01]  /*2200*/  SEL R7, R7, 0xffffffff, P1 ;  /* 0xffffffff07077807 */ /* 0x000fe20000800000 */
[----:B------:R-:W-:Y:S06]  /*2210*/  RET.REL.NODEC R10 `(_Z15vectorised_copyPPvS0_mi) ;  /* 0xffffffdc0a787950 */ /* 0x000fec0003c3ffff */
.L_x_407:
        /* <DEDUP_REMOVED lines=14> */
.L_x_458:


//--------------------- .nv.shared.reserved.0     --------------------------
	.section	.nv.shared.reserved.0,"aw",@nobits
	.weak		__nv_reservedSMEM_offset_0_alias
	.size		__nv_reservedSMEM_offset_0_alias, 0, 64
	.other		__nv_reservedSMEM_offset_0_alias,@"STO_CUDA_RESERVED_SHARED STV_DEFAULT"
__nv_reservedSMEM_offset_0_alias:
	.zero		0
	.zero		64


//--------------------- .nv.constant0._ZN36_GLOBAL__N__30f09ad0_4_k_cu_fff026ee25operational_unpack_kernelIdEEvPKPKT_PKPS1_mmmm --------------------------
	.section	.nv.constant0._ZN36_GLOBAL__N__30f09ad0_4_k_cu_fff026ee25operational_unpack_kernelIdEEvPKPKT_PKPS1_mmmm,"a",@progbits
	.sectionflags	@""
	.align	4
.nv.constant0._ZN36_GLOBAL__N__30f09ad0_4_k_cu_fff026ee25operational_unpack_kernelIdEEvPKPKT_PKPS1_mmmm:
	.zero		944


//--------------------- .nv.constant0._ZN36_GLOBAL__N__30f09ad0_4_k_cu_fff026ee23operational_pack_kernelIdEEvPKPKT_PKPS1_mmmm --------------------------
	.section	.nv.constant0._ZN36_GLOBAL__N__30f09ad0_4_k_cu_fff026ee23operational_pack_kernelIdEEvPKPKT_PKPS1_mmmm,"a",@progbits
	.sectionflags	@""
	.align	4
.nv.constant0._ZN36_GLOBAL__N__30f09ad0_4_k_cu_fff026ee23operational_pack_kernelIdEEvPKPKT_PKPS1_mmmm:
	.zero		944


//--------------------- .nv.constant0._ZN36_GLOBAL__N__30f09ad0_4_k_cu_fff026ee25operational_unpack_kernelIfEEvPKPKT_PKPS1_mmmm --------------------------
	.section	.nv.constant0._ZN36_GLOBAL__N__30f09ad0_4_k_cu_fff026ee25operational_unpack_kernelIfEEvPKPKT_PKPS1_mmmm,"a",@progbits
	.sectionflags	@""
	.align	4
.nv.constant0._ZN36_GLOBAL__N__30f09ad0_4_k_cu_fff026ee25operational_unpack_kernelIfEEvPKPKT_PKPS1_mmmm:
	.zero		944


//--------------------- .nv.constant0._ZN36_GLOBAL__N__30f09ad0_4_k_cu_fff026ee23operational_pack_kernelIfEEvPKPKT_PKPS1_mmmm --------------------------
	.section	.nv.constant0._ZN36_GLOBAL__N__30f09ad0_4_k_cu_fff026ee23operational_pack_kernelIfEEvPKPKT_PKPS1_mmmm,"a",@progbits
	.sectionflags	@""
	.align	4
.nv.constant0._ZN36_GLOBAL__N__30f09ad0_4_k_cu_fff026ee23operational_pack_kernelIfEEvPKPKT_PKPS1_mmmm:
	.zero		944


//--------------------- .nv.constant0._ZN36_GLOBAL__N__30f09ad0_4_k_cu_fff026ee25operational_unpack_kernelI13__nv_bfloat16EEvPKPKT_PKPS2_mmmm --------------------------
	.section	.nv.constant0._ZN36_GLOBAL__N__30f09ad0_4_k_cu_fff026ee25operational_unpack_kernelI13__nv_bfloat16EEvPKPKT_PKPS2_mmmm,"a",@progbits
	.sectionflags	@""
	.align	4
.nv.constant0._ZN36_GLOBAL__N__30f09ad0_4_k_cu_fff026ee25operational_unpack_kernelI13__nv_bfloat16EEvPKPKT_PKPS2_mmmm:
	.zero		944


//--------------------- .nv.constant0._ZN36_GLOBAL__N__30f09ad0_4_k_cu_fff026ee23operational_pack_kernelI13__nv_bfloat16EEvPKPKT_PKPS2_mmmm --------------------------
	.section	.nv.constant0._ZN36_GLOBAL__N__30f09ad0_4_k_cu_fff026ee23operational_pack_kernelI13__nv_bfloat16EEvPKPKT_PKPS2_mmmm,"a",@progbits
	.sectionflags	@""
	.align	4
.nv.constant0._ZN36_GLOBAL__N__30f09ad0_4_k_cu_fff026ee23operational_pack_kernelI13__nv_bfloat16EEvPKPKT_PKPS2_mmmm:
	.zero		944


//--------------------- .nv.constant0._ZN36_GLOBAL__N__30f09ad0_4_k_cu_fff026ee25operational_unpack_kernelI6__halfEEvPKPKT_PKPS2_mmmm --------------------------
	.section	.nv.constant0._ZN36_GLOBAL__N__30f09ad0_4_k_cu_fff026ee25operational_unpack_kernelI6__halfEEvPKPKT_PKPS2_mmmm,"a",@progbits
	.sectionflags	@""
	.align	4
.nv.constant0._ZN36_GLOBAL__N__30f09ad0_4_k_cu_fff026ee25operational_unpack_kernelI6__halfEEvPKPKT_PKPS2_mmmm:
	.zero		944


//--------------------- .nv.constant0._ZN36_GLOBAL__N__30f09ad0_4_k_cu_fff026ee23operational_pack_kernelI6__halfEEvPKPKT_PKPS2_mmmm --------------------------
	.section	.nv.constant0._ZN36_GLOBAL__N__30f09ad0_4_k_cu_fff026ee23operational_pack_kernelI6__halfEEvPKPKT_PKPS2_mmmm,"a",@progbits
	.sectionflags	@""
	.align	4
.nv.constant0._ZN36_GLOBAL__N__30f09ad0_4_k_cu_fff026ee23operational_pack_kernelI6__halfEEvPKPKT_PKPS2_mmmm:
	.zero		944


//--------------------- .nv.constant0._ZN36_GLOBAL__N__30f09ad0_4_k_cu_fff026ee25universal_to_block_kernelIdLNS_11BlockLayoutE1EEEvPKPKT_PKPS2_mmmmmmmm --------------------------
	.section	.nv.constant0._ZN36_GLOBAL__N__30f09ad0_4_k_cu_fff026ee25universal_to_block_kernelIdLNS_11BlockLayoutE1EEEvPKPKT_PKPS2_mmmmmmmm,"a",@progbits
	.sectionflags	@""
	.align	4
.nv.constant0._ZN36_GLOBAL__N__30f09ad0_4_k_cu_fff026ee25universal_to_block_kernelIdLNS_11BlockLayoutE1EEEvPKPKT_PKPS2_mmmmmmmm:
	.zero		976


//--------------------- .nv.constant0._ZN36_GLOBAL__N__30f09ad0_4_k_cu_fff026ee25universal_to_block_kernelIdLNS_11BlockLayoutE0EEEvPKPKT_PKPS2_mmmmmmmm --------------------------
	.section	.nv.constant0._ZN36_GLOBAL__N__30f09ad0_4_k_cu_fff026ee25universal_to_block_kernelIdLNS_11BlockLayoutE0EEEvPKPKT_PKPS2_mmmmmmmm,"a",@progbits
	.sectionflags	@""
	.align	4
.nv.constant0._ZN36_GLOBAL__N__30f09ad0_4_k_cu_fff026ee25universal_to_block_kernelIdLNS_11BlockLayoutE0EEEvPKPKT_PKPS2_mmmmmmmm:
	.zero		976


//--------------------- .nv.constant0._ZN36_GLOBAL__N__30f09ad0_4_k_cu_fff026ee25universal_to_block_kernelIfLNS_11BlockLayoutE1EEEvPKPKT_PKPS2_mmmmmmmm --------------------------
	.section	.nv.constant0._ZN36_GLOBAL__N__30f09ad0_4_k_cu_fff026ee25universal_to_block_kernelIfLNS_11BlockLayoutE1EEEvPKPKT_PKPS2_mmmmmmmm,"a",@progbits
	.sectionflags	@""
	.align	4
.nv.constant0._ZN36_GLOBAL__N__30f09ad0_4_k_cu_fff026ee25universal_to_block_kernelIfLNS_11BlockLayoutE1EEEvPKPKT_PKPS2_mmmmmmmm:
	.zero		976


//--------------------- .nv.constant0._ZN36_GLOBAL__N__30f09ad0_4_k_cu_fff026ee25universal_to_block_kernelIfLNS_11BlockLayoutE0EEEvPKPKT_PKPS2_mmmmmmmm --------------------------
	.section	.nv.constant0._ZN36_GLOBAL__N__30f09ad0_4_k_cu_fff026ee25universal_to_block_kernelIfLNS_11BlockLayoutE0EEEvPKPKT_PKPS2_mmmmmmmm,"a",@progbits
	.sectionflags	@""
	.align	4
.nv.constant0._ZN36_GLOBAL__N__30f09ad0_4_k_cu_fff026ee25universal_to_block_kernelIfLNS_11BlockLayoutE0EEEvPKPKT_PKPS2_mmmmmmmm:
	.zero		976


//--------------------- .nv.constant0._ZN36_GLOBAL__N__30f09ad0_4_k_cu_fff026ee25universal_to_block_kernelI13__nv_bfloat16LNS_11BlockLayoutE1EEEvPKPKT_PKPS3_mmmmmmmm --------------------------
	.section	.nv.constant0._ZN36_GLOBAL__N__30f09ad0_4_k_cu_fff026ee25universal_to_block_kernelI13__nv_bfloat16LNS_11BlockLayoutE1EEEvPKPKT_PKPS3_mmmmmmmm,"a",@progbits
	.sectionflags	@""
	.align	4
.nv.constant0._ZN36_GLOBAL__N__30f09ad0_4_k_cu_fff026ee25universal_to_block_kernelI13__nv_bfloat16LNS_11BlockLayoutE1EEEvPKPKT_PKPS3_mmmmmmmm:
	.zero		976


//--------------------- .nv.constant0._ZN36_GLOBAL__N__30f09ad0_4_k_cu_fff026ee25universal_to_block_kernelI13__nv_bfloat16LNS_11BlockLayoutE0EEEvPKPKT_PKPS3_mmmmmmmm --------------------------
	.section	.nv.constant0._ZN36_GLOBAL__N__30f09ad0_4_k_cu_fff026ee25universal_to_block_kernelI13__nv_bfloat16LNS_11BlockLayoutE0EEEvPKPKT_PKPS3_mmmmmmmm,"a",@progbits
	.sectionflags	@""
	.align	4
.nv.constant0._ZN36_GLOBAL__N__30f09ad0_4_k_cu_fff026ee25universal_to_block_kernelI13__nv_bfloat16LNS_11BlockLayoutE0EEEvPKPKT_PKPS3_mmmmmmmm:
	.zero		976


//--------------------- .nv.constant0._ZN36_GLOBAL__N__30f09ad0_4_k_cu_fff026ee25universal_to_block_kernelI6__halfLNS_11BlockLayoutE1EEEvPKPKT_PKPS3_mmmmmmmm --------------------------
	.section	.nv.constant0._ZN36_GLOBAL__N__30f09ad0_4_k_cu_fff026ee25universal_to_block_kernelI6__halfLNS_11BlockLayoutE1EEEvPKPKT_PKPS3_mmmmmmmm,"a",@progbits
	.sectionflags	@""
	.align	4
.nv.constant0._ZN36_GLOBAL__N__30f09ad0_4_k_cu_fff026ee25universal_to_block_kernelI6__halfLNS_11BlockLayoutE1EEEvPKPKT_PKPS3_mmmmmmmm:
	.zero		976


//--------------------- .nv.constant0._ZN36_GLOBAL__N__30f09ad0_4_k_cu_fff026ee25universal_to_block_kernelI6__halfLNS_11BlockLayoutE0EEEvPKPKT_PKPS3_mmmmmmmm --------------------------
	.section	.nv.constant0._ZN36_GLOBAL__N__30f09ad0_4_k_cu_fff026ee25universal_to_block_kernelI6__halfLNS_11BlockLayoutE0EEEvPKPKT_PKPS3_mmmmmmmm,"a",@progbits
	.sectionflags	@""
	.align	4
.nv.constant0._ZN36_GLOBAL__N__30f09ad0_4_k_cu_fff026ee25universal_to_block_kernelI6__halfLNS_11BlockLayoutE0EEEvPKPKT_PKPS3_mmmmmmmm:
	.zero		976


//--------------------- .nv.constant0._ZN36_GLOBAL__N__30f09ad0_4_k_cu_fff026ee25block_to_universal_kernelIdLNS_11BlockLayoutE1EEEvPKPKT_PKPS2_mmmmmmmm --------------------------
	.section	.nv.constant0._ZN36_GLOBAL__N__30f09ad0_4_k_cu_fff026ee25block_to_universal_kernelIdLNS_11BlockLayoutE1EEEvPKPKT_PKPS2_mmmmmmmm,"a",@progbits
	.sectionflags	@""
	.align	4
.nv.constant0._ZN36_GLOBAL__N__30f09ad0_4_k_cu_fff026ee25block_to_universal_kernelIdLNS_11BlockLayoutE1EEEvPKPKT_PKPS2_mmmmmmmm:
	.zero		976


//--------------------- .nv.constant0._ZN36_GLOBAL__N__30f09ad0_4_k_cu_fff026ee25block_to_universal_kernelIdLNS_11BlockLayoutE0EEEvPKPKT_PKPS2_mmmmmmmm --------------------------
	.section	.nv.constant0._ZN36_GLOBAL__N__30f09ad0_4_k_cu_fff026ee25block_to_universal_kernelIdLNS_11BlockLayoutE0EEEvPKPKT_PKPS2_mmmmmmmm,"a",@progbits
	.sectionflags	@""
	.align	4
.nv.constant0._ZN36_GLOBAL__N__30f09ad0_4_k_cu_fff026ee25block_to_universal_kernelIdLNS_11BlockLayoutE0EEEvPKPKT_PKPS2_mmmmmmmm:
	.zero		976


//--------------------- .nv.constant0._ZN36_GLOBAL__N__30f09ad0_4_k_cu_fff026ee25block_to_universal_kernelIfLNS_11BlockLayoutE1EEEvPKPKT_PKPS2_mmmmmmmm --------------------------
	.section	.nv.constant0._ZN36_GLOBAL__N__30f09ad0_4_k_cu_fff026ee25block_to_universal_kernelIfLNS_11BlockLayoutE1EEEvPKPKT_PKPS2_mmmmmmmm,"a",@progbits
	.sectionflags	@""
	.align	4
.nv.constant0._ZN36_GLOBAL__N__30f09ad0_4_k_cu_fff026ee25block_to_universal_kernelIfLNS_11BlockLayoutE1EEEvPKPKT_PKPS2_mmmmmmmm:
	.zero		976


//--------------------- .nv.constant0._ZN36_GLOBAL__N__30f09ad0_4_k_cu_fff026ee25block_to_universal_kernelIfLNS_11BlockLayoutE0EEEvPKPKT_PKPS2_mmmmmmmm --------------------------
	.section	.nv.constant0._ZN36_GLOBAL__N__30f09ad0_4_k_cu_fff026ee25block_to_universal_kernelIfLNS_11BlockLayoutE0EEEvPKPKT_PKPS2_mmmmmmmm,"a",@progbits
	.sectionflags	@""
	.align	4
.nv.constant0._ZN36_GLOBAL__N__30f09ad0_4_k_cu_fff026ee25block_to_universal_kernelIfLNS_11BlockLayoutE0EEEvPKPKT_PKPS2_mmmmmmmm:
	.zero		976


//--------------------- .nv.constant0._ZN36_GLOBAL__N__30f09ad0_4_k_cu_fff026ee25block_to_universal_kernelI13__nv_bfloat16LNS_11BlockLayoutE1EEEvPKPKT_PKPS3_mmmmmmmm --------------------------
	.section	.nv.constant0._ZN36_GLOBAL__N__30f09ad0_4_k_cu_fff026ee25block_to_universal_kernelI13__nv_bfloat16LNS_11BlockLayoutE1EEEvPKPKT_PKPS3_mmmmmmmm,"a",@progbits
	.sectionflags	@""
	.align	4
.nv.constant0._ZN36_GLOBAL__N__30f09ad0_4_k_cu_fff026ee25block_to_universal_kernelI13__nv_bfloat16LNS_11BlockLayoutE1EEEvPKPKT_PKPS3_mmmmmmmm:
	.zero		976


//--------------------- .nv.constant0._ZN36_GLOBAL__N__30f09ad0_4_k_cu_fff026ee25block_to_universal_kernelI13__nv_bfloat16LNS_11BlockLayoutE0EEEvPKPKT_PKPS3_mmmmmmmm --------------------------
	.section	.nv.constant0._ZN36_GLOBAL__N__30f09ad0_4_k_cu_fff026ee25block_to_universal_kernelI13__nv_bfloat16LNS_11BlockLayoutE0EEEvPKPKT_PKPS3_mmmmmmmm,"a",@progbits
	.sectionflags	@""
	.align	4
.nv.constant0._ZN36_GLOBAL__N__30f09ad0_4_k_cu_fff026ee25block_to_universal_kernelI13__nv_bfloat16LNS_11BlockLayoutE0EEEvPKPKT_PKPS3_mmmmmmmm:
	.zero		976


//--------------------- .nv.constant0._ZN36_GLOBAL__N__30f09ad0_4_k_cu_fff026ee25block_to_universal_kernelI6__halfLNS_11BlockLayoutE1EEEvPKPKT_PKPS3_mmmmmmmm --------------------------
	.section	.nv.constant0._ZN36_GLOBAL__N__30f09ad0_4_k_cu_fff026ee25block_to_universal_kernelI6__halfLNS_11BlockLayoutE1EEEvPKPKT_PKPS3_mmmmmmmm,"a",@progbits
	.sectionflags	@""
	.align	4
.nv.constant0._ZN36_GLOBAL__N__30f09ad0_4_k_cu_fff026ee25block_to_universal_kernelI6__halfLNS_11BlockLayoutE1EEEvPKPKT_PKPS3_mmmmmmmm:
	.zero		976


//--------------------- .nv.constant0._ZN36_GLOBAL__N__30f09ad0_4_k_cu_fff026ee25block_to_universal_kernelI6__halfLNS_11BlockLayoutE0EEEvPKPKT_PKPS3_mmmmmmmm --------------------------
	.section	.nv.constant0._ZN36_GLOBAL__N__30f09ad0_4_k_cu_fff026ee25block_to_universal_kernelI6__halfLNS_11BlockLayoutE0EEEvPKPKT_PKPS3_mmmmmmmm,"a",@progbits
	.sectionflags	@""
	.align	4
.nv.constant0._ZN36_GLOBAL__N__30f09ad0_4_k_cu_fff026ee25block_to_universal_kernelI6__halfLNS_11BlockLayoutE0EEEvPKPKT_PKPS3_mmmmmmmm:
	.zero		976


//--------------------- .nv.constant0._ZN36_GLOBAL__N__30f09ad0_4_k_cu_fff026ee34operational_copy_vectorized_kernelEPKPKlPKPlmmmmb --------------------------
	.section	.nv.constant0._ZN36_GLOBAL__N__30f09ad0_4_k_cu_fff026ee34operational_copy_vectorized_kernelEPKPKlPKPlmmmmb,"a",@progbits
	.sectionflags	@""
	.align	4
.nv.constant0._ZN36_GLOBAL__N__30f09ad0_4_k_cu_fff026ee34operational_copy_vectorized_kernelEPKPKlPKPlmmmmb:
	.zero		945


//--------------------- .nv.constant0._Z15vectorised_copyPPvS0_mi --------------------------
	.section	.nv.constant0._Z15vectorised_copyPPvS0_mi,"a",@progbits
	.sectionflags	@""
	.align	4
.nv.constant0._Z15vectorised_copyPPvS0_mi:
	.zero		924


//--------------------- SYMBOLS --------------------------

	.type		.nv.reservedSmem.offset0,@object
	.size		.nv.reservedSmem.offset0,0x4
